	.target	sm_75

	.elftype	@"ET_EXEC"


//--------------------- .note.nv.tkinfo           --------------------------
	.section	.note.nv.tkinfo,"",@"SHT_NOTE"
	.sectionflags	@"SHF_NOTE_NV_TKINFO"
	.tkinfo
        /*0018*/ 	.word	0x00000002
        /*0030*/ 	.string	""
        /*0030*/ 	.string	"ptxas"
        /*0030*/ 	.string	"Cuda compilation tools, release 13.0, V13.0.88"
        /*0030*/ 	.string	"Build cuda_13.0.r13.0/compiler.36424714_0"
        /*0030*/ 	.string	"-arch sm_75 -m 64 "



//--------------------- .note.nv.cuinfo           --------------------------
	.section	.note.nv.cuinfo,"",@"SHT_NOTE"
	.sectionflags	@"SHF_NOTE_NV_CUINFO"
        /*0018*/ 	.short	0x0002
        /*001a*/ 	.short	0x004b
        /*001c*/ 	.short	0x0082
	.zero		2


//--------------------- .nv.info                  --------------------------
	.section	.nv.info,"",@"SHT_CUDA_INFO"
	.align	4


	//----- nvinfo : EIATTR_REGCOUNT
	.align		4
        /*0000*/ 	.byte	0x04, 0x2f
        /*0002*/ 	.short	(.L_12 - .L_11)
	.align		4
.L_11:
        /*0004*/ 	.word	index@(_ZN7cutlass6KernelINS_4gemm6kernel4GemmINS1_11threadblock12MmaPipelinedINS1_9GemmShapeILi64ELi64ELi32EEENS_9transform11threadblock22PredicatedTileIteratorINS_11MatrixShapeILi64ELi32EEENS_6half_tENS_6layout8RowMajorELi1ENS8_29PitchLinearWarpRakedThreadMapINS_16PitchLinearShapeILi32ELi64EEELi128ENSH_ILi4ELi8EEELi8EEELi8ELb0ENSE_9NoPermuteEEENS9_19RegularTileIteratorISC_SD_NSE_37RowMajorTensorOpMultiplicandCrosswiseILi16ELi32EEELi0ESK_Li16EEENSA_INSB_ILi32ELi64EEESD_NSE_11ColumnMajorELi0ESK_Li8ELb0ESL_EENSN_ISR_SD_NSE_40ColumnMajorTensorOpMultiplicandCrosswiseILi16ELi32EEELi1ESK_Li16EEESD_SF_NS4_9MmaPolicyINS1_4warp11MmaTensorOpINS6_ILi32ELi32ELi32EEESD_SP_SD_SV_SD_SF_NSY_17MmaTensorOpPolicyINS_4arch3MmaINS6_ILi16ELi8ELi8EEELi32ESD_SF_SD_SS_SD_SF_NS12_13OpMultiplyAddEEENSB_ILi1ELi1EEEEELi1ELb0EbEENSB_ILi0ELi0EEES1A_Li1EEENS_21NumericArrayConverterISD_SD_Li16ELNS_15FloatRoundStyleE2ENS8_6thread14UnaryTransform8IdentityEEES1H_bEENS_8epilogue11threadblock8EpilogueIS7_S19_Li1ENS1K_22PredicatedTileIteratorINS1K_26OutputTileOptimalThreadMapINS1K_15OutputTileShapeILi64ELi8ELi2ELi1ELi1EEENS1O_ILi1ELi4ELi1ELi1ELi4EEELi128ELi8ELi16EEESD_Lb0ESL_Lb0EEENS1J_4warp24FragmentIteratorTensorOpIS10_S14_SD_NS_5ArrayISD_Li4ELb0EEESF_EENS1T_20TileIteratorTensorOpIS10_S14_SD_SF_EENS1K_18SharedLoadIteratorINS1R_18CompactedThreadMapESD_Li16EEENS1J_6thread21LinearCombinationReluISD_Li8ESD_SD_LNS23_9ScaleType4KindE1ELS1D_2EEENSB_ILi0ELi16EEELi1ELi1EEENS4_30GemmIdentityThreadblockSwizzleILi1EEELb0EEEEEvNT_6ParamsE)
        /*0008*/ 	.word	0x00000050


	//----- nvinfo : EIATTR_FRAME_SIZE
	.align		4
.L_12:
        /*000c*/ 	.byte	0x04, 0x11
        /*000e*/ 	.short	(.L_14 - .L_13)
	.align		4
.L_13:
        /*0010*/ 	.word	index@(_ZN7cutlass6KernelINS_4gemm6kernel4GemmINS1_11threadblock12MmaPipelinedINS1_9GemmShapeILi64ELi64ELi32EEENS_9transform11threadblock22PredicatedTileIteratorINS_11MatrixShapeILi64ELi32EEENS_6half_tENS_6layout8RowMajorELi1ENS8_29PitchLinearWarpRakedThreadMapINS_16PitchLinearShapeILi32ELi64EEELi128ENSH_ILi4ELi8EEELi8EEELi8ELb0ENSE_9NoPermuteEEENS9_19RegularTileIteratorISC_SD_NSE_37RowMajorTensorOpMultiplicandCrosswiseILi16ELi32EEELi0ESK_Li16EEENSA_INSB_ILi32ELi64EEESD_NSE_11ColumnMajorELi0ESK_Li8ELb0ESL_EENSN_ISR_SD_NSE_40ColumnMajorTensorOpMultiplicandCrosswiseILi16ELi32EEELi1ESK_Li16EEESD_SF_NS4_9MmaPolicyINS1_4warp11MmaTensorOpINS6_ILi32ELi32ELi32EEESD_SP_SD_SV_SD_SF_NSY_17MmaTensorOpPolicyINS_4arch3MmaINS6_ILi16ELi8ELi8EEELi32ESD_SF_SD_SS_SD_SF_NS12_13OpMultiplyAddEEENSB_ILi1ELi1EEEEELi1ELb0EbEENSB_ILi0ELi0EEES1A_Li1EEENS_21NumericArrayConverterISD_SD_Li16ELNS_15FloatRoundStyleE2ENS8_6thread14UnaryTransform8IdentityEEES1H_bEENS_8epilogue11threadblock8EpilogueIS7_S19_Li1ENS1K_22PredicatedTileIteratorINS1K_26OutputTileOptimalThreadMapINS1K_15OutputTileShapeILi64ELi8ELi2ELi1ELi1EEENS1O_ILi1ELi4ELi1ELi1ELi4EEELi128ELi8ELi16EEESD_Lb0ESL_Lb0EEENS1J_4warp24FragmentIteratorTensorOpIS10_S14_SD_NS_5ArrayISD_Li4ELb0EEESF_EENS1T_20TileIteratorTensorOpIS10_S14_SD_SF_EENS1K_18SharedLoadIteratorINS1R_18CompactedThreadMapESD_Li16EEENS1J_6thread21LinearCombinationReluISD_Li8ESD_SD_LNS23_9ScaleType4KindE1ELS1D_2EEENSB_ILi0ELi16EEELi1ELi1EEENS4_30GemmIdentityThreadblockSwizzleILi1EEELb0EEEEEvNT_6ParamsE)
        /*0014*/ 	.word	0x00000000


	//----- nvinfo : EIATTR_REGCOUNT
	.align		4
.L_14:
        /*0018*/ 	.byte	0x04, 0x2f
        /*001a*/ 	.short	(.L_16 - .L_15)
	.align		4
.L_15:
        /*001c*/ 	.word	index@(_ZN7cutlass6KernelINS_4gemm6kernel4GemmINS1_11threadblock12MmaPipelinedINS1_9GemmShapeILi64ELi128ELi32EEENS_9transform11threadblock22PredicatedTileIteratorINS_11MatrixShapeILi64ELi32EEENS_6half_tENS_6layout8RowMajorELi1ENS8_29PitchLinearWarpRakedThreadMapINS_16PitchLinearShapeILi32ELi64EEELi128ENSH_ILi4ELi8EEELi8EEELi8ELb0ENSE_9NoPermuteEEENS9_19RegularTileIteratorISC_SD_NSE_37RowMajorTensorOpMultiplicandCrosswiseILi16ELi32EEELi0ESK_Li16EEENSA_INSB_ILi32ELi128EEESD_NSE_11ColumnMajorELi0ENSG_INSH_ILi32ELi128EEELi128ESJ_Li8EEELi8ELb0ESL_EENSN_ISR_SD_NSE_40ColumnMajorTensorOpMultiplicandCrosswiseILi16ELi32EEELi1ESU_Li16EEESD_SF_NS4_9MmaPolicyINS1_4warp11MmaTensorOpINS6_ILi32ELi64ELi32EEESD_SP_SD_SX_SD_SF_NS10_17MmaTensorOpPolicyINS_4arch3MmaINS6_ILi16ELi8ELi8EEELi32ESD_SF_SD_SS_SD_SF_NS14_13OpMultiplyAddEEENSB_ILi1ELi1EEEEELi1ELb0EbEENSB_ILi0ELi0EEES1C_Li1EEENS_21NumericArrayConverterISD_SD_Li16ELNS_15FloatRoundStyleE2ENS8_6thread14UnaryTransform8IdentityEEENS1E_ISD_SD_Li32ELS1F_2ES1I_EEbEENS_8epilogue11threadblock8EpilogueIS7_S1B_Li1ENS1N_22PredicatedTileIteratorINS1N_26OutputTileOptimalThreadMapINS1N_15OutputTileShapeILi128ELi8ELi2ELi1ELi1EEENS1R_ILi1ELi4ELi1ELi1ELi4EEELi128ELi8ELi16EEESD_Lb0ESL_Lb0EEENS1M_4warp24FragmentIteratorTensorOpIS12_S16_SD_NS_5ArrayISD_Li4ELb0EEESF_EENS1W_20TileIteratorTensorOpIS12_S16_SD_SF_EENS1N_18SharedLoadIteratorINS1U_18CompactedThreadMapESD_Li16EEENS1M_6thread21LinearCombinationReluISD_Li8ESD_SD_LNS26_9ScaleType4KindE1ELS1F_2EEENSB_ILi0ELi16EEELi1ELi1EEENS4_30GemmIdentityThreadblockSwizzleILi1EEELb0EEEEEvNT_6ParamsE)
        /*0020*/ 	.word	0x00000076


	//----- nvinfo : EIATTR_FRAME_SIZE
	.align		4
.L_16:
        /*0024*/ 	.byte	0x04, 0x11
        /*0026*/ 	.short	(.L_18 - .L_17)
	.align		4
.L_17:
        /*0028*/ 	.word	index@(_ZN7cutlass6KernelINS_4gemm6kernel4GemmINS1_11threadblock12MmaPipelinedINS1_9GemmShapeILi64ELi128ELi32EEENS_9transform11threadblock22PredicatedTileIteratorINS_11MatrixShapeILi64ELi32EEENS_6half_tENS_6layout8RowMajorELi1ENS8_29PitchLinearWarpRakedThreadMapINS_16PitchLinearShapeILi32ELi64EEELi128ENSH_ILi4ELi8EEELi8EEELi8ELb0ENSE_9NoPermuteEEENS9_19RegularTileIteratorISC_SD_NSE_37RowMajorTensorOpMultiplicandCrosswiseILi16ELi32EEELi0ESK_Li16EEENSA_INSB_ILi32ELi128EEESD_NSE_11ColumnMajorELi0ENSG_INSH_ILi32ELi128EEELi128ESJ_Li8EEELi8ELb0ESL_EENSN_ISR_SD_NSE_40ColumnMajorTensorOpMultiplicandCrosswiseILi16ELi32EEELi1ESU_Li16EEESD_SF_NS4_9MmaPolicyINS1_4warp11MmaTensorOpINS6_ILi32ELi64ELi32EEESD_SP_SD_SX_SD_SF_NS10_17MmaTensorOpPolicyINS_4arch3MmaINS6_ILi16ELi8ELi8EEELi32ESD_SF_SD_SS_SD_SF_NS14_13OpMultiplyAddEEENSB_ILi1ELi1EEEEELi1ELb0EbEENSB_ILi0ELi0EEES1C_Li1EEENS_21NumericArrayConverterISD_SD_Li16ELNS_15FloatRoundStyleE2ENS8_6thread14UnaryTransform8IdentityEEENS1E_ISD_SD_Li32ELS1F_2ES1I_EEbEENS_8epilogue11threadblock8EpilogueIS7_S1B_Li1ENS1N_22PredicatedTileIteratorINS1N_26OutputTileOptimalThreadMapINS1N_15OutputTileShapeILi128ELi8ELi2ELi1ELi1EEENS1R_ILi1ELi4ELi1ELi1ELi4EEELi128ELi8ELi16EEESD_Lb0ESL_Lb0EEENS1M_4warp24FragmentIteratorTensorOpIS12_S16_SD_NS_5ArrayISD_Li4ELb0EEESF_EENS1W_20TileIteratorTensorOpIS12_S16_SD_SF_EENS1N_18SharedLoadIteratorINS1U_18CompactedThreadMapESD_Li16EEENS1M_6thread21LinearCombinationReluISD_Li8ESD_SD_LNS26_9ScaleType4KindE1ELS1F_2EEENSB_ILi0ELi16EEELi1ELi1EEENS4_30GemmIdentityThreadblockSwizzleILi1EEELb0EEEEEvNT_6ParamsE)
        /*002c*/ 	.word	0x00000000


	//----- nvinfo : EIATTR_REGCOUNT
	.align		4
.L_18:
        /*0030*/ 	.byte	0x04, 0x2f
        /*0032*/ 	.short	(.L_20 - .L_19)
	.align		4
.L_19:
        /*0034*/ 	.word	index@(_ZN7cutlass6KernelINS_4gemm6kernel7B2bGemmINS1_11threadblock15B2bMmaPipelinedINS1_9GemmShapeILi64ELi64ELi32EEENS_9transform11threadblock22PredicatedTileIteratorINS_11MatrixShapeILi64ELi32EEENS_6half_tENS_6layout8RowMajorELi1ENS8_29PitchLinearWarpRakedThreadMapINS_16PitchLinearShapeILi32ELi64EEELi64ENSH_ILi4ELi8EEELi8EEELi8ELb0ENSE_9NoPermuteEEENS9_19RegularTileIteratorISC_SD_NSE_37RowMajorTensorOpMultiplicandCrosswiseILi16ELi32EEELi0ESK_Li16EEENSA_INSB_ILi32ELi64EEESD_NSE_11ColumnMajorELi0ESK_Li8ELb0ESL_EENSN_ISR_SD_NSE_40ColumnMajorTensorOpMultiplicandCrosswiseILi16ELi32EEELi1ESK_Li16EEENS6_ILi64ELi128ELi32EEENS1_4warp27MmaTensorOpFragmentIteratorINSB_ILi32ELi8EEESR_Li32ESD_SD_SS_NS6_ILi16ELi8ELi8EEENS_8epilogue6thread21LinearCombinationReluISD_Li4ESD_SD_LNS13_9ScaleType4KindE2ELNS_15FloatRoundStyleE2EEEEENS9_14VectorIteratorINS9_30PredicatedVectorAccessIteratorINSB_ILi64ELi64EEENSB_ILi32ELi32EEESD_SF_Li2ELb0EEEEENS8_4warp22VectorFragmentIteratorINSB_ILi1ELi8EEESD_SF_S11_Li2EEENSA_INSB_ILi32ELi128EEESD_SS_Li0ENSG_INSH_ILi32ELi128EEELi64ESJ_Li8EEELi8ELb0ESL_EENSN_IS1K_SD_SV_Li1ES1M_Li16EEESD_SF_S18_NS4_9MmaPolicyINSY_11MmaTensorOpINS6_ILi32ELi64ELi32EEESD_SP_SD_SV_SD_SF_NSY_17MmaTensorOpPolicyINS_4arch3MmaIS11_Li32ESD_SF_SD_SS_SD_SF_NS1T_13OpMultiplyAddEEENSB_ILi1ELi1EEEEELi1ELb0EbEENSB_ILi0ELi0EEES20_Li1EEENS1P_INS1Q_INS6_ILi32ELi128ELi32EEESD_SP_SD_SV_SD_SF_S1Y_Li1ELb0EbEES20_S20_Li1EEENS_21NumericArrayConverterISD_SD_Li32ELS17_2ENS8_6thread14UnaryTransform8IdentityEEES29_NS25_ISD_SD_Li64ELS17_2ES28_EEbEENS12_11threadblock8EpilogueISX_S23_Li1ENS2C_22PredicatedTileIteratorINS2C_26OutputTileOptimalThreadMapINS2C_15OutputTileShapeILi128ELi8ELi2ELi1ELi1EEENS2G_ILi1ELi4ELi1ELi1ELi4EEELi64ELi8ELi16EEESD_Lb0ESL_Lb0EEENS12_4warp24FragmentIteratorTensorOpIS22_S11_SD_NS_5ArrayISD_Li4ELb0EEESF_EENS2L_20TileIteratorTensorOpIS22_S11_SD_SF_EENS2C_18SharedLoadIteratorINS2J_18CompactedThreadMapESD_Li16EEENS14_ISD_Li8ESD_SD_LS16_1ELS17_2EEENSB_ILi0ELi16EEELi1ELi1EEENS4_30GemmIdentityThreadblockSwizzleILi1EEEEEEEvNT_6ParamsE)
        /*0038*/ 	.word	0x000000cb


	//----- nvinfo : EIATTR_FRAME_SIZE
	.align		4
.L_20:
        /*003c*/ 	.byte	0x04, 0x11
        /*003e*/ 	.short	(.L_22 - .L_21)
	.align		4
.L_21:
        /*0040*/ 	.word	index@(_ZN7cutlass6KernelINS_4gemm6kernel7B2bGemmINS1_11threadblock15B2bMmaPipelinedINS1_9GemmShapeILi64ELi64ELi32EEENS_9transform11threadblock22PredicatedTileIteratorINS_11MatrixShapeILi64ELi32EEENS_6half_tENS_6layout8RowMajorELi1ENS8_29PitchLinearWarpRakedThreadMapINS_16PitchLinearShapeILi32ELi64EEELi64ENSH_ILi4ELi8EEELi8EEELi8ELb0ENSE_9NoPermuteEEENS9_19RegularTileIteratorISC_SD_NSE_37RowMajorTensorOpMultiplicandCrosswiseILi16ELi32EEELi0ESK_Li16EEENSA_INSB_ILi32ELi64EEESD_NSE_11ColumnMajorELi0ESK_Li8ELb0ESL_EENSN_ISR_SD_NSE_40ColumnMajorTensorOpMultiplicandCrosswiseILi16ELi32EEELi1ESK_Li16EEENS6_ILi64ELi128ELi32EEENS1_4warp27MmaTensorOpFragmentIteratorINSB_ILi32ELi8EEESR_Li32ESD_SD_SS_NS6_ILi16ELi8ELi8EEENS_8epilogue6thread21LinearCombinationReluISD_Li4ESD_SD_LNS13_9ScaleType4KindE2ELNS_15FloatRoundStyleE2EEEEENS9_14VectorIteratorINS9_30PredicatedVectorAccessIteratorINSB_ILi64ELi64EEENSB_ILi32ELi32EEESD_SF_Li2ELb0EEEEENS8_4warp22VectorFragmentIteratorINSB_ILi1ELi8EEESD_SF_S11_Li2EEENSA_INSB_ILi32ELi128EEESD_SS_Li0ENSG_INSH_ILi32ELi128EEELi64ESJ_Li8EEELi8ELb0ESL_EENSN_IS1K_SD_SV_Li1ES1M_Li16EEESD_SF_S18_NS4_9MmaPolicyINSY_11MmaTensorOpINS6_ILi32ELi64ELi32EEESD_SP_SD_SV_SD_SF_NSY_17MmaTensorOpPolicyINS_4arch3MmaIS11_Li32ESD_SF_SD_SS_SD_SF_NS1T_13OpMultiplyAddEEENSB_ILi1ELi1EEEEELi1ELb0EbEENSB_ILi0ELi0EEES20_Li1EEENS1P_INS1Q_INS6_ILi32ELi128ELi32EEESD_SP_SD_SV_SD_SF_S1Y_Li1ELb0EbEES20_S20_Li1EEENS_21NumericArrayConverterISD_SD_Li32ELS17_2ENS8_6thread14UnaryTransform8IdentityEEES29_NS25_ISD_SD_Li64ELS17_2ES28_EEbEENS12_11threadblock8EpilogueISX_S23_Li1ENS2C_22PredicatedTileIteratorINS2C_26OutputTileOptimalThreadMapINS2C_15OutputTileShapeILi128ELi8ELi2ELi1ELi1EEENS2G_ILi1ELi4ELi1ELi1ELi4EEELi64ELi8ELi16EEESD_Lb0ESL_Lb0EEENS12_4warp24FragmentIteratorTensorOpIS22_S11_SD_NS_5ArrayISD_Li4ELb0EEESF_EENS2L_20TileIteratorTensorOpIS22_S11_SD_SF_EENS2C_18SharedLoadIteratorINS2J_18CompactedThreadMapESD_Li16EEENS14_ISD_Li8ESD_SD_LS16_1ELS17_2EEENSB_ILi0ELi16EEELi1ELi1EEENS4_30GemmIdentityThreadblockSwizzleILi1EEEEEEEvNT_6ParamsE)
        /*0044*/ 	.word	0x00000000


	//----- nvinfo : EIATTR_REGCOUNT
	.align		4
.L_22:
        /*0048*/ 	.byte	0x04, 0x2f
        /*004a*/ 	.short	(.L_24 - .L_23)
	.align		4
.L_23:
        /*004c*/ 	.word	index@(_ZN7cutlass9reference6device6kernel4GemmINS_9TensorRefINS_6half_tENS_6layout8RowMajorEEENS4_IS5_NS6_11ColumnMajorEEES8_S5_S5_NS_11MatrixShapeILi4ELi4EEENS_12multiply_addIS5_S5_S5_EENS_16NumericConverterIS5_S5_LNS_15FloatRoundStyleE2EEEEEvNS_4gemm9GemmCoordET2_T_T0_SK_T1_SN_T3_)
        /*0050*/ 	.word	0x00000040


	//----- nvinfo : EIATTR_FRAME_SIZE
	.align		4
.L_24:
        /*0054*/ 	.byte	0x04, 0x11
        /*0056*/ 	.short	(.L_26 - .L_25)
	.align		4
.L_25:
        /*0058*/ 	.word	index@(_ZN7cutlass9reference6device6kernel4GemmINS_9TensorRefINS_6half_tENS_6layout8RowMajorEEENS4_IS5_NS6_11ColumnMajorEEES8_S5_S5_NS_11MatrixShapeILi4ELi4EEENS_12multiply_addIS5_S5_S5_EENS_16NumericConverterIS5_S5_LNS_15FloatRoundStyleE2EEEEEvNS_4gemm9GemmCoordET2_T_T0_SK_T1_SN_T3_)
        /*005c*/ 	.word	0x00000000


	//----- nvinfo : EIATTR_REGCOUNT
	.align		4
.L_26:
        /*0060*/ 	.byte	0x04, 0x2f
        /*0062*/ 	.short	(.L_28 - .L_27)
	.align		4
.L_27:
        /*0064*/ 	.word	index@(_ZN7cutlass9reference6device6kernel13TensorForEachINS1_6detail14TensorReLuFuncINS_6half_tENS_6layout8RowMajorEEELi2ENS9_6ParamsEEEvNS_5CoordIXT0_EilEET1_)
        /*0068*/ 	.word	0x00000011


	//----- nvinfo : EIATTR_FRAME_SIZE
	.align		4
.L_28:
        /*006c*/ 	.byte	0x04, 0x11
        /*006e*/ 	.short	(.L_30 - .L_29)
	.align		4
.L_29:
        /*0070*/ 	.word	index@($__internal_0_$__cuda_sm20_div_s64)
        /*0074*/ 	.word	0x00000000


	//----- nvinfo : EIATTR_FRAME_SIZE
	.align		4
.L_30:
        /*0078*/ 	.byte	0x04, 0x11
        /*007a*/ 	.short	(.L_32 - .L_31)
	.align		4
.L_31:
        /*007c*/ 	.word	index@(_ZN7cutlass9reference6device6kernel13TensorForEachINS1_6detail14TensorReLuFuncINS_6half_tENS_6layout8RowMajorEEELi2ENS9_6ParamsEEEvNS_5CoordIXT0_EilEET1_)
        /*0080*/ 	.word	0x00000000


	//----- nvinfo : EIATTR_REGCOUNT
	.align		4
.L_32:
        /*0084*/ 	.byte	0x04, 0x2f
        /*0086*/ 	.short	(.L_34 - .L_33)
	.align		4
.L_33:
        /*0088*/ 	.word	index@(_ZN7cutlass9reference6device6kernel11GemmComplexINS_6half_tENS_6layout8RowMajorES4_NS5_11ColumnMajorES4_S6_S4_S4_S4_NS_16NumericConverterIS4_S4_LNS_15FloatRoundStyleE2EEENS_12multiply_addIS4_S4_S4_EELi4ELi4EEEvNS_4gemm9GemmCoordET5_NS_9TensorRefIT_T0_EENS_16ComplexTransformENSG_IT1_T2_EESK_SF_NSG_IT3_T4_EENSG_IT7_SP_EET6_illll)
        /*008c*/ 	.word	0x000000a5


	//----- nvinfo : EIATTR_FRAME_SIZE
	.align		4
.L_34:
        /*0090*/ 	.byte	0x04, 0x11
        /*0092*/ 	.short	(.L_36 - .L_35)
	.align		4
.L_35:
        /*0094*/ 	.word	index@(_ZN7cutlass9reference6device6kernel11GemmComplexINS_6half_tENS_6layout8RowMajorES4_NS5_11ColumnMajorES4_S6_S4_S4_S4_NS_16NumericConverterIS4_S4_LNS_15FloatRoundStyleE2EEENS_12multiply_addIS4_S4_S4_EELi4ELi4EEEvNS_4gemm9GemmCoordET5_NS_9TensorRefIT_T0_EENS_16ComplexTransformENSG_IT1_T2_EESK_SF_NSG_IT3_T4_EENSG_IT7_SP_EET6_illll)
        /*0098*/ 	.word	0x00000000


	//----- nvinfo : EIATTR_REGCOUNT
	.align		4
.L_36:
        /*009c*/ 	.byte	0x04, 0x2f
        /*009e*/ 	.short	(.L_38 - .L_37)
	.align		4
.L_37:
        /*00a0*/ 	.word	index@(_ZN7cutlass9reference6device6kernel11GemmComplexINS_6half_tENS_6layout8RowMajorES4_NS5_11ColumnMajorES4_S6_S4_S4_S4_NS_16NumericConverterIS4_S4_LNS_15FloatRoundStyleE2EEENS_12multiply_addIS4_S4_S4_EELi4ELi16EEEvNS_4gemm9GemmCoordET5_NS_9TensorRefIT_T0_EENS_16ComplexTransformENSG_IT1_T2_EESK_SF_NSG_IT3_T4_EENSG_IT7_SP_EET6_illll)
        /*00a4*/ 	.word	0x000000ff


	//----- nvinfo : EIATTR_FRAME_SIZE
	.align		4
.L_38:
        /*00a8*/ 	.byte	0x04, 0x11
        /*00aa*/ 	.short	(.L_40 - .L_39)
	.align		4
.L_39:
        /*00ac*/ 	.word	index@(_ZN7cutlass9reference6device6kernel11GemmComplexINS_6half_tENS_6layout8RowMajorES4_NS5_11ColumnMajorES4_S6_S4_S4_S4_NS_16NumericConverterIS4_S4_LNS_15FloatRoundStyleE2EEENS_12multiply_addIS4_S4_S4_EELi4ELi16EEEvNS_4gemm9GemmCoordET5_NS_9TensorRefIT_T0_EENS_16ComplexTransformENSG_IT1_T2_EESK_SF_NSG_IT3_T4_EENSG_IT7_SP_EET6_illll)
        /*00b0*/ 	.word	0x00000070


	//----- nvinfo : EIATTR_REGCOUNT
	.align		4
.L_40:
        /*00b4*/ 	.byte	0x04, 0x2f
        /*00b6*/ 	.short	(.L_42 - .L_41)
	.align		4
.L_41:
        /*00b8*/ 	.word	index@(_ZN7cutlass9reference6device6kernel26TensorScaleBiasGemmBatchedINS_9TensorRefINS_6half_tENS_6layout8RowMajorEEES8_S5_S8_NS_16NumericConverterIS5_S5_LNS_15FloatRoundStyleE2EEELi4ELi4EEEvNS_4gemm9GemmCoordET_T0_T1_T2_SH_illll)
        /*00bc*/ 	.word	0x00000080


	//----- nvinfo : EIATTR_FRAME_SIZE
	.align		4
.L_42:
        /*00c0*/ 	.byte	0x04, 0x11
        /*00c2*/ 	.short	(.L_44 - .L_43)
	.align		4
.L_43:
        /*00c4*/ 	.word	index@(_ZN7cutlass9reference6device6kernel26TensorScaleBiasGemmBatchedINS_9TensorRefINS_6half_tENS_6layout8RowMajorEEES8_S5_S8_NS_16NumericConverterIS5_S5_LNS_15FloatRoundStyleE2EEELi4ELi4EEEvNS_4gemm9GemmCoordET_T0_T1_T2_SH_illll)
        /*00c8*/ 	.word	0x00000000


	//----- nvinfo : EIATTR_MIN_STACK_SIZE
	.align		4
.L_44:
        /*00cc*/ 	.byte	0x04, 0x12
        /*00ce*/ 	.short	(.L_46 - .L_45)
	.align		4
.L_45:
        /*00d0*/ 	.word	index@(_ZN7cutlass6KernelINS_4gemm6kernel7B2bGemmINS1_11threadblock15B2bMmaPipelinedINS1_9GemmShapeILi64ELi64ELi32EEENS_9transform11threadblock22PredicatedTileIteratorINS_11MatrixShapeILi64ELi32EEENS_6half_tENS_6layout8RowMajorELi1ENS8_29PitchLinearWarpRakedThreadMapINS_16PitchLinearShapeILi32ELi64EEELi64ENSH_ILi4ELi8EEELi8EEELi8ELb0ENSE_9NoPermuteEEENS9_19RegularTileIteratorISC_SD_NSE_37RowMajorTensorOpMultiplicandCrosswiseILi16ELi32EEELi0ESK_Li16EEENSA_INSB_ILi32ELi64EEESD_NSE_11ColumnMajorELi0ESK_Li8ELb0ESL_EENSN_ISR_SD_NSE_40ColumnMajorTensorOpMultiplicandCrosswiseILi16ELi32EEELi1ESK_Li16EEENS6_ILi64ELi128ELi32EEENS1_4warp27MmaTensorOpFragmentIteratorINSB_ILi32ELi8EEESR_Li32ESD_SD_SS_NS6_ILi16ELi8ELi8EEENS_8epilogue6thread21LinearCombinationReluISD_Li4ESD_SD_LNS13_9ScaleType4KindE2ELNS_15FloatRoundStyleE2EEEEENS9_14VectorIteratorINS9_30PredicatedVectorAccessIteratorINSB_ILi64ELi64EEENSB_ILi32ELi32EEESD_SF_Li2ELb0EEEEENS8_4warp22VectorFragmentIteratorINSB_ILi1ELi8EEESD_SF_S11_Li2EEENSA_INSB_ILi32ELi128EEESD_SS_Li0ENSG_INSH_ILi32ELi128EEELi64ESJ_Li8EEELi8ELb0ESL_EENSN_IS1K_SD_SV_Li1ES1M_Li16EEESD_SF_S18_NS4_9MmaPolicyINSY_11MmaTensorOpINS6_ILi32ELi64ELi32EEESD_SP_SD_SV_SD_SF_NSY_17MmaTensorOpPolicyINS_4arch3MmaIS11_Li32ESD_SF_SD_SS_SD_SF_NS1T_13OpMultiplyAddEEENSB_ILi1ELi1EEEEELi1ELb0EbEENSB_ILi0ELi0EEES20_Li1EEENS1P_INS1Q_INS6_ILi32ELi128ELi32EEESD_SP_SD_SV_SD_SF_S1Y_Li1ELb0EbEES20_S20_Li1EEENS_21NumericArrayConverterISD_SD_Li32ELS17_2ENS8_6thread14UnaryTransform8IdentityEEES29_NS25_ISD_SD_Li64ELS17_2ES28_EEbEENS12_11threadblock8EpilogueISX_S23_Li1ENS2C_22PredicatedTileIteratorINS2C_26OutputTileOptimalThreadMapINS2C_15OutputTileShapeILi128ELi8ELi2ELi1ELi1EEENS2G_ILi1ELi4ELi1ELi1ELi4EEELi64ELi8ELi16EEESD_Lb0ESL_Lb0EEENS12_4warp24FragmentIteratorTensorOpIS22_S11_SD_NS_5ArrayISD_Li4ELb0EEESF_EENS2L_20TileIteratorTensorOpIS22_S11_SD_SF_EENS2C_18SharedLoadIteratorINS2J_18CompactedThreadMapESD_Li16EEENS14_ISD_Li8ESD_SD_LS16_1ELS17_2EEENSB_ILi0ELi16EEELi1ELi1EEENS4_30GemmIdentityThreadblockSwizzleILi1EEEEEEEvNT_6ParamsE)
        /*00d4*/ 	.word	0x00000000


	//----- nvinfo : EIATTR_MIN_STACK_SIZE
	.align		4
.L_46:
        /*00d8*/ 	.byte	0x04, 0x12
        /*00da*/ 	.short	(.L_48 - .L_47)
	.align		4
.L_47:
        /*00dc*/ 	.word	index@(_ZN7cutlass6KernelINS_4gemm6kernel4GemmINS1_11threadblock12MmaPipelinedINS1_9GemmShapeILi64ELi128ELi32EEENS_9transform11threadblock22PredicatedTileIteratorINS_11MatrixShapeILi64ELi32EEENS_6half_tENS_6layout8RowMajorELi1ENS8_29PitchLinearWarpRakedThreadMapINS_16PitchLinearShapeILi32ELi64EEELi128ENSH_ILi4ELi8EEELi8EEELi8ELb0ENSE_9NoPermuteEEENS9_19RegularTileIteratorISC_SD_NSE_37RowMajorTensorOpMultiplicandCrosswiseILi16ELi32EEELi0ESK_Li16EEENSA_INSB_ILi32ELi128EEESD_NSE_11ColumnMajorELi0ENSG_INSH_ILi32ELi128EEELi128ESJ_Li8EEELi8ELb0ESL_EENSN_ISR_SD_NSE_40ColumnMajorTensorOpMultiplicandCrosswiseILi16ELi32EEELi1ESU_Li16EEESD_SF_NS4_9MmaPolicyINS1_4warp11MmaTensorOpINS6_ILi32ELi64ELi32EEESD_SP_SD_SX_SD_SF_NS10_17MmaTensorOpPolicyINS_4arch3MmaINS6_ILi16ELi8ELi8EEELi32ESD_SF_SD_SS_SD_SF_NS14_13OpMultiplyAddEEENSB_ILi1ELi1EEEEELi1ELb0EbEENSB_ILi0ELi0EEES1C_Li1EEENS_21NumericArrayConverterISD_SD_Li16ELNS_15FloatRoundStyleE2ENS8_6thread14UnaryTransform8IdentityEEENS1E_ISD_SD_Li32ELS1F_2ES1I_EEbEENS_8epilogue11threadblock8EpilogueIS7_S1B_Li1ENS1N_22PredicatedTileIteratorINS1N_26OutputTileOptimalThreadMapINS1N_15OutputTileShapeILi128ELi8ELi2ELi1ELi1EEENS1R_ILi1ELi4ELi1ELi1ELi4EEELi128ELi8ELi16EEESD_Lb0ESL_Lb0EEENS1M_4warp24FragmentIteratorTensorOpIS12_S16_SD_NS_5ArrayISD_Li4ELb0EEESF_EENS1W_20TileIteratorTensorOpIS12_S16_SD_SF_EENS1N_18SharedLoadIteratorINS1U_18CompactedThreadMapESD_Li16EEENS1M_6thread21LinearCombinationReluISD_Li8ESD_SD_LNS26_9ScaleType4KindE1ELS1F_2EEENSB_ILi0ELi16EEELi1ELi1EEENS4_30GemmIdentityThreadblockSwizzleILi1EEELb0EEEEEvNT_6ParamsE)
        /*00e0*/ 	.word	0x00000000


	//----- nvinfo : EIATTR_MIN_STACK_SIZE
	.align		4
.L_48:
        /*00e4*/ 	.byte	0x04, 0x12
        /*00e6*/ 	.short	(.L_50 - .L_49)
	.align		4
.L_49:
        /*00e8*/ 	.word	index@(_ZN7cutlass6KernelINS_4gemm6kernel4GemmINS1_11threadblock12MmaPipelinedINS1_9GemmShapeILi64ELi64ELi32EEENS_9transform11threadblock22PredicatedTileIteratorINS_11MatrixShapeILi64ELi32EEENS_6half_tENS_6layout8RowMajorELi1ENS8_29PitchLinearWarpRakedThreadMapINS_16PitchLinearShapeILi32ELi64EEELi128ENSH_ILi4ELi8EEELi8EEELi8ELb0ENSE_9NoPermuteEEENS9_19RegularTileIteratorISC_SD_NSE_37RowMajorTensorOpMultiplicandCrosswiseILi16ELi32EEELi0ESK_Li16EEENSA_INSB_ILi32ELi64EEESD_NSE_11ColumnMajorELi0ESK_Li8ELb0ESL_EENSN_ISR_SD_NSE_40ColumnMajorTensorOpMultiplicandCrosswiseILi16ELi32EEELi1ESK_Li16EEESD_SF_NS4_9MmaPolicyINS1_4warp11MmaTensorOpINS6_ILi32ELi32ELi32EEESD_SP_SD_SV_SD_SF_NSY_17MmaTensorOpPolicyINS_4arch3MmaINS6_ILi16ELi8ELi8EEELi32ESD_SF_SD_SS_SD_SF_NS12_13OpMultiplyAddEEENSB_ILi1ELi1EEEEELi1ELb0EbEENSB_ILi0ELi0EEES1A_Li1EEENS_21NumericArrayConverterISD_SD_Li16ELNS_15FloatRoundStyleE2ENS8_6thread14UnaryTransform8IdentityEEES1H_bEENS_8epilogue11threadblock8EpilogueIS7_S19_Li1ENS1K_22PredicatedTileIteratorINS1K_26OutputTileOptimalThreadMapINS1K_15OutputTileShapeILi64ELi8ELi2ELi1ELi1EEENS1O_ILi1ELi4ELi1ELi1ELi4EEELi128ELi8ELi16EEESD_Lb0ESL_Lb0EEENS1J_4warp24FragmentIteratorTensorOpIS10_S14_SD_NS_5ArrayISD_Li4ELb0EEESF_EENS1T_20TileIteratorTensorOpIS10_S14_SD_SF_EENS1K_18SharedLoadIteratorINS1R_18CompactedThreadMapESD_Li16EEENS1J_6thread21LinearCombinationReluISD_Li8ESD_SD_LNS23_9ScaleType4KindE1ELS1D_2EEENSB_ILi0ELi16EEELi1ELi1EEENS4_30GemmIdentityThreadblockSwizzleILi1EEELb0EEEEEvNT_6ParamsE)
        /*00ec*/ 	.word	0x00000000


	//----- nvinfo : EIATTR_MIN_STACK_SIZE
	.align		4
.L_50:
        /*00f0*/ 	.byte	0x04, 0x12
        /*00f2*/ 	.short	(.L_52 - .L_51)
	.align		4
.L_51:
        /*00f4*/ 	.word	index@(_ZN7cutlass9reference6device6kernel26TensorScaleBiasGemmBatchedINS_9TensorRefINS_6half_tENS_6layout8RowMajorEEES8_S5_S8_NS_16NumericConverterIS5_S5_LNS_15FloatRoundStyleE2EEELi4ELi4EEEvNS_4gemm9GemmCoordET_T0_T1_T2_SH_illll)
        /*00f8*/ 	.word	0x00000000


	//----- nvinfo : EIATTR_MIN_STACK_SIZE
	.align		4
.L_52:
        /*00fc*/ 	.byte	0x04, 0x12
        /*00fe*/ 	.short	(.L_54 - .L_53)
	.align		4
.L_53:
        /*0100*/ 	.word	index@(_ZN7cutlass9reference6device6kernel11GemmComplexINS_6half_tENS_6layout8RowMajorES4_NS5_11ColumnMajorES4_S6_S4_S4_S4_NS_16NumericConverterIS4_S4_LNS_15FloatRoundStyleE2EEENS_12multiply_addIS4_S4_S4_EELi4ELi16EEEvNS_4gemm9GemmCoordET5_NS_9TensorRefIT_T0_EENS_16ComplexTransformENSG_IT1_T2_EESK_SF_NSG_IT3_T4_EENSG_IT7_SP_EET6_illll)
        /*0104*/ 	.word	0x00000070


	//----- nvinfo : EIATTR_MIN_STACK_SIZE
	.align		4
.L_54:
        /*0108*/ 	.byte	0x04, 0x12
        /*010a*/ 	.short	(.L_56 - .L_55)
	.align		4
.L_55:
        /*010c*/ 	.word	index@(_ZN7cutlass9reference6device6kernel11GemmComplexINS_6half_tENS_6layout8RowMajorES4_NS5_11ColumnMajorES4_S6_S4_S4_S4_NS_16NumericConverterIS4_S4_LNS_15FloatRoundStyleE2EEENS_12multiply_addIS4_S4_S4_EELi4ELi4EEEvNS_4gemm9GemmCoordET5_NS_9TensorRefIT_T0_EENS_16ComplexTransformENSG_IT1_T2_EESK_SF_NSG_IT3_T4_EENSG_IT7_SP_EET6_illll)
        /*0110*/ 	.word	0x00000000


	//----- nvinfo : EIATTR_MIN_STACK_SIZE
	.align		4
.L_56:
        /*0114*/ 	.byte	0x04, 0x12
        /*0116*/ 	.short	(.L_58 - .L_57)
	.align		4
.L_57:
        /*0118*/ 	.word	index@(_ZN7cutlass9reference6device6kernel13TensorForEachINS1_6detail14TensorReLuFuncINS_6half_tENS_6layout8RowMajorEEELi2ENS9_6ParamsEEEvNS_5CoordIXT0_EilEET1_)
        /*011c*/ 	.word	0x00000000


	//----- nvinfo : EIATTR_MIN_STACK_SIZE
	.align		4
.L_58:
        /*0120*/ 	.byte	0x04, 0x12
        /*0122*/ 	.short	(.L_60 - .L_59)
	.align		4
.L_59:
        /*0124*/ 	.word	index@(_ZN7cutlass9reference6device6kernel4GemmINS_9TensorRefINS_6half_tENS_6layout8RowMajorEEENS4_IS5_NS6_11ColumnMajorEEES8_S5_S5_NS_11MatrixShapeILi4ELi4EEENS_12multiply_addIS5_S5_S5_EENS_16NumericConverterIS5_S5_LNS_15FloatRoundStyleE2EEEEEvNS_4gemm9GemmCoordET2_T_T0_SK_T1_SN_T3_)
        /*0128*/ 	.word	0x00000000
.L_60:


//--------------------- .nv.info._ZN7cutlass9reference6device6kernel26TensorScaleBiasGemmBatchedINS_9TensorRefINS_6half_tENS_6layout8RowMajorEEES8_S5_S8_NS_16NumericConverterIS5_S5_LNS_15FloatRoundStyleE2EEELi4ELi4EEEvNS_4gemm9GemmCoordET_T0_T1_T2_SH_illll --------------------------
	.section	.nv.info._ZN7cutlass9reference6device6kernel26TensorScaleBiasGemmBatchedINS_9TensorRefINS_6half_tENS_6layout8RowMajorEEES8_S5_S8_NS_16NumericConverterIS5_S5_LNS_15FloatRoundStyleE2EEELi4ELi4EEEvNS_4gemm9GemmCoordET_T0_T1_T2_SH_illll,"",@"SHT_CUDA_INFO"
	.sectionflags	@""
	.align	4


	//----- nvinfo : EIATTR_SW_WAR
	.align		4
        /*0000*/ 	.byte	0x04, 0x36
        /*0002*/ 	.short	(.L_62 - .L_61)
.L_61:
        /*0004*/ 	.word	0x00000001


	//----- nvinfo : EIATTR_CUDA_API_VERSION
	.align		4
.L_62:
        /*0008*/ 	.byte	0x04, 0x37
        /*000a*/ 	.short	(.L_64 - .L_63)
.L_63:
        /*000c*/ 	.word	0x00000082


	//----- nvinfo : EIATTR_PARAM_CBANK
	.align		4
.L_64:
        /*0010*/ 	.byte	0x04, 0x0a
        /*0012*/ 	.short	(.L_66 - .L_65)
	.align		4
.L_65:
        /*0014*/ 	.word	index@(.nv.constant0._ZN7cutlass9reference6device6kernel26TensorScaleBiasGemmBatchedINS_9TensorRefINS_6half_tENS_6layout8RowMajorEEES8_S5_S8_NS_16NumericConverterIS5_S5_LNS_15FloatRoundStyleE2EEELi4ELi4EEEvNS_4gemm9GemmCoordET_T0_T1_T2_SH_illll)
        /*0018*/ 	.short	0x0160
        /*001a*/ 	.short	0x0080


	//----- nvinfo : EIATTR_CBANK_PARAM_SIZE
	.align		4
.L_66:
        /*001c*/ 	.byte	0x03, 0x19
        /*001e*/ 	.short	0x0080


	//----- nvinfo : EIATTR_KPARAM_INFO
	.align		4
        /*0020*/ 	.byte	0x04, 0x17
        /*0022*/ 	.short	(.L_68 - .L_67)
.L_67:
        /*0024*/ 	.word	0x00000000
        /*0028*/ 	.short	0x000a
        /*002a*/ 	.short	0x0078
        /*002c*/ 	.byte	0x00, 0xf0, 0x21, 0x00


	//----- nvinfo : EIATTR_KPARAM_INFO
	.align		4
.L_68:
        /*0030*/ 	.byte	0x04, 0x17
        /*0032*/ 	.short	(.L_70 - .L_69)
.L_69:
        /*0034*/ 	.word	0x00000000
        /*0038*/ 	.short	0x0009
        /*003a*/ 	.short	0x0070
        /*003c*/ 	.byte	0x00, 0xf0, 0x21, 0x00


	//----- nvinfo : EIATTR_KPARAM_INFO
	.align		4
.L_70:
        /*0040*/ 	.byte	0x04, 0x17
        /*0042*/ 	.short	(.L_72 - .L_71)
.L_71:
        /*0044*/ 	.word	0x00000000
        /*0048*/ 	.short	0x0008
        /*004a*/ 	.short	0x0068
        /*004c*/ 	.byte	0x00, 0xf0, 0x21, 0x00


	//----- nvinfo : EIATTR_KPARAM_INFO
	.align		4
.L_72:
        /*0050*/ 	.byte	0x04, 0x17
        /*0052*/ 	.short	(.L_74 - .L_73)
.L_73:
        /*0054*/ 	.word	0x00000000
        /*0058*/ 	.short	0x0007
        /*005a*/ 	.short	0x0060
        /*005c*/ 	.byte	0x00, 0xf0, 0x21, 0x00


	//----- nvinfo : EIATTR_KPARAM_INFO
	.align		4
.L_74:
        /*0060*/ 	.byte	0x04, 0x17
        /*0062*/ 	.short	(.L_76 - .L_75)
.L_75:
        /*0064*/ 	.word	0x00000000
        /*0068*/ 	.short	0x0006
        /*006a*/ 	.short	0x0058
        /*006c*/ 	.byte	0x00, 0xf0, 0x11, 0x00


	//----- nvinfo : EIATTR_KPARAM_INFO
	.align		4
.L_76:
        /*0070*/ 	.byte	0x04, 0x17
        /*0072*/ 	.short	(.L_78 - .L_77)
.L_77:
        /*0074*/ 	.word	0x00000000
        /*0078*/ 	.short	0x0005
        /*007a*/ 	.short	0x0048
        /*007c*/ 	.byte	0x00, 0xf0, 0x41, 0x00


	//----- nvinfo : EIATTR_KPARAM_INFO
	.align		4
.L_78:
        /*0080*/ 	.byte	0x04, 0x17
        /*0082*/ 	.short	(.L_80 - .L_79)
.L_79:
        /*0084*/ 	.word	0x00000000
        /*0088*/ 	.short	0x0004
        /*008a*/ 	.short	0x0038
        /*008c*/ 	.byte	0x00, 0xf0, 0x41, 0x00


	//----- nvinfo : EIATTR_KPARAM_INFO
	.align		4
.L_80:
        /*0090*/ 	.byte	0x04, 0x17
        /*0092*/ 	.short	(.L_82 - .L_81)
.L_81:
        /*0094*/ 	.word	0x00000000
        /*0098*/ 	.short	0x0003
        /*009a*/ 	.short	0x0030
        /*009c*/ 	.byte	0x00, 0xf0, 0x09, 0x00


	//----- nvinfo : EIATTR_KPARAM_INFO
	.align		4
.L_82:
        /*00a0*/ 	.byte	0x04, 0x17
        /*00a2*/ 	.short	(.L_84 - .L_83)
.L_83:
        /*00a4*/ 	.word	0x00000000
        /*00a8*/ 	.short	0x0002
        /*00aa*/ 	.short	0x0020
        /*00ac*/ 	.byte	0x00, 0xf0, 0x41, 0x00


	//----- nvinfo : EIATTR_KPARAM_INFO
	.align		4
.L_84:
        /*00b0*/ 	.byte	0x04, 0x17
        /*00b2*/ 	.short	(.L_86 - .L_85)
.L_85:
        /*00b4*/ 	.word	0x00000000
        /*00b8*/ 	.short	0x0001
        /*00ba*/ 	.short	0x0010
        /*00bc*/ 	.byte	0x00, 0xf0, 0x41, 0x00


	//----- nvinfo : EIATTR_KPARAM_INFO
	.align		4
.L_86:
        /*00c0*/ 	.byte	0x04, 0x17
        /*00c2*/ 	.short	(.L_88 - .L_87)
.L_87:
        /*00c4*/ 	.word	0x00000000
        /*00c8*/ 	.short	0x0000
        /*00ca*/ 	.short	0x0000
        /*00cc*/ 	.byte	0x00, 0xf0, 0x31, 0x00


	//----- nvinfo : EIATTR_MAXREG_COUNT
	.align		4
.L_88:
        /*00d0*/ 	.byte	0x03, 0x1b
        /*00d2*/ 	.short	0x00ff


	//----- nvinfo : EIATTR_MERCURY_ISA_VERSION
	.align		4
        /*00d4*/ 	.byte	0x03, 0x5f
        /*00d6*/ 	.short	0x0000


	//----- nvinfo : EIATTR_EXIT_INSTR_OFFSETS
	.align		4
        /*00d8*/ 	.byte	0x04, 0x1c
        /*00da*/ 	.short	(.L_90 - .L_89)


	//   ....[0]....
.L_89:
        /*00dc*/ 	.word	0x00000260


	//   ....[1]....
        /*00e0*/ 	.word	0x00003a70


	//----- nvinfo : EIATTR_CTAIDZ_USED
	.align		4
.L_90:
        /*00e4*/ 	.byte	0x01, 0x04
	.zero		2


	//----- nvinfo : EIATTR_CRS_STACK_SIZE
	.align		4
        /*00e8*/ 	.byte	0x04, 0x1e
        /*00ea*/ 	.short	(.L_92 - .L_91)
.L_91:
        /*00ec*/ 	.word	0x00000000
.L_92:


//--------------------- .nv.info._ZN7cutlass9reference6device6kernel11GemmComplexINS_6half_tENS_6layout8RowMajorES4_NS5_11ColumnMajorES4_S6_S4_S4_S4_NS_16NumericConverterIS4_S4_LNS_15FloatRoundStyleE2EEENS_12multiply_addIS4_S4_S4_EELi4ELi16EEEvNS_4gemm9GemmCoordET5_NS_9TensorRefIT_T0_EENS_16ComplexTransformENSG_IT1_T2_EESK_SF_NSG_IT3_T4_EENSG_IT7_SP_EET6_illll --------------------------
	.section	.nv.info._ZN7cutlass9reference6device6kernel11GemmComplexINS_6half_tENS_6layout8RowMajorES4_NS5_11ColumnMajorES4_S6_S4_S4_S4_NS_16NumericConverterIS4_S4_LNS_15FloatRoundStyleE2EEENS_12multiply_addIS4_S4_S4_EELi4ELi16EEEvNS_4gemm9GemmCoordET5_NS_9TensorRefIT_T0_EENS_16ComplexTransformENSG_IT1_T2_EESK_SF_NSG_IT3_T4_EENSG_IT7_SP_EET6_illll,"",@"SHT_CUDA_INFO"
	.sectionflags	@""
	.align	4


	//----- nvinfo : EIATTR_SW_WAR
	.align		4
        /*0000*/ 	.byte	0x04, 0x36
        /*0002*/ 	.short	(.L_94 - .L_93)
.L_93:
        /*0004*/ 	.word	0x00000001


	//----- nvinfo : EIATTR_CUDA_API_VERSION
	.align		4
.L_94:
        /*0008*/ 	.byte	0x04, 0x37
        /*000a*/ 	.short	(.L_96 - .L_95)
.L_95:
        /*000c*/ 	.word	0x00000082


	//----- nvinfo : EIATTR_PARAM_CBANK
	.align		4
.L_96:
        /*0010*/ 	.byte	0x04, 0x0a
        /*0012*/ 	.short	(.L_98 - .L_97)
	.align		4
.L_97:
        /*0014*/ 	.word	index@(.nv.constant0._ZN7cutlass9reference6device6kernel11GemmComplexINS_6half_tENS_6layout8RowMajorES4_NS5_11ColumnMajorES4_S6_S4_S4_S4_NS_16NumericConverterIS4_S4_LNS_15FloatRoundStyleE2EEENS_12multiply_addIS4_S4_S4_EELi4ELi16EEEvNS_4gemm9GemmCoordET5_NS_9TensorRefIT_T0_EENS_16ComplexTransformENSG_IT1_T2_EESK_SF_NSG_IT3_T4_EENSG_IT7_SP_EET6_illll)
        /*0018*/ 	.short	0x0160
        /*001a*/ 	.short	0x0088


	//----- nvinfo : EIATTR_CBANK_PARAM_SIZE
	.align		4
.L_98:
        /*001c*/ 	.byte	0x03, 0x19
        /*001e*/ 	.short	0x0088


	//----- nvinfo : EIATTR_KPARAM_INFO
	.align		4
        /*0020*/ 	.byte	0x04, 0x17
        /*0022*/ 	.short	(.L_100 - .L_99)
.L_99:
        /*0024*/ 	.word	0x00000000
        /*0028*/ 	.short	0x000e
        /*002a*/ 	.short	0x0080
        /*002c*/ 	.byte	0x00, 0xf0, 0x21, 0x00


	//----- nvinfo : EIATTR_KPARAM_INFO
	.align		4
.L_100:
        /*0030*/ 	.byte	0x04, 0x17
        /*0032*/ 	.short	(.L_102 - .L_101)
.L_101:
        /*0034*/ 	.word	0x00000000
        /*0038*/ 	.short	0x000d
        /*003a*/ 	.short	0x0078
        /*003c*/ 	.byte	0x00, 0xf0, 0x21, 0x00


	//----- nvinfo : EIATTR_KPARAM_INFO
	.align		4
.L_102:
        /*0040*/ 	.byte	0x04, 0x17
        /*0042*/ 	.short	(.L_104 - .L_103)
.L_103:
        /*0044*/ 	.word	0x00000000
        /*0048*/ 	.short	0x000c
        /*004a*/ 	.short	0x0070
        /*004c*/ 	.byte	0x00, 0xf0, 0x21, 0x00


	//----- nvinfo : EIATTR_KPARAM_INFO
	.align		4
.L_104:
        /*0050*/ 	.byte	0x04, 0x17
        /*0052*/ 	.short	(.L_106 - .L_105)
.L_105:
        /*0054*/ 	.word	0x00000000
        /*0058*/ 	.short	0x000b
        /*005a*/ 	.short	0x0068
        /*005c*/ 	.byte	0x00, 0xf0, 0x21, 0x00


	//----- nvinfo : EIATTR_KPARAM_INFO
	.align		4
.L_106:
        /*0060*/ 	.byte	0x04, 0x17
        /*0062*/ 	.short	(.L_108 - .L_107)
.L_107:
        /*0064*/ 	.word	0x00000000
        /*0068*/ 	.short	0x000a
        /*006a*/ 	.short	0x0064
        /*006c*/ 	.byte	0x00, 0xf0, 0x11, 0x00


	//----- nvinfo : EIATTR_KPARAM_INFO
	.align		4
.L_108:
        /*0070*/ 	.byte	0x04, 0x17
        /*0072*/ 	.short	(.L_110 - .L_109)
.L_109:
        /*0074*/ 	.word	0x00000000
        /*0078*/ 	.short	0x0009
        /*007a*/ 	.short	0x0060
        /*007c*/ 	.byte	0x00, 0xf0, 0x09, 0x00


	//----- nvinfo : EIATTR_KPARAM_INFO
	.align		4
.L_110:
        /*0080*/ 	.byte	0x04, 0x17
        /*0082*/ 	.short	(.L_112 - .L_111)
.L_111:
        /*0084*/ 	.word	0x00000000
        /*0088*/ 	.short	0x0008
        /*008a*/ 	.short	0x0050
        /*008c*/ 	.byte	0x00, 0xf0, 0x41, 0x00


	//----- nvinfo : EIATTR_KPARAM_INFO
	.align		4
.L_112:
        /*0090*/ 	.byte	0x04, 0x17
        /*0092*/ 	.short	(.L_114 - .L_113)
.L_113:
        /*0094*/ 	.word	0x00000000
        /*0098*/ 	.short	0x0007
        /*009a*/ 	.short	0x0040
        /*009c*/ 	.byte	0x00, 0xf0, 0x41, 0x00


	//----- nvinfo : EIATTR_KPARAM_INFO
	.align		4
.L_114:
        /*00a0*/ 	.byte	0x04, 0x17
        /*00a2*/ 	.short	(.L_116 - .L_115)
.L_115:
        /*00a4*/ 	.word	0x00000000
        /*00a8*/ 	.short	0x0006
        /*00aa*/ 	.short	0x003c
        /*00ac*/ 	.byte	0x00, 0xf0, 0x09, 0x00


	//----- nvinfo : EIATTR_KPARAM_INFO
	.align		4
.L_116:
        /*00b0*/ 	.byte	0x04, 0x17
        /*00b2*/ 	.short	(.L_118 - .L_117)
.L_117:
        /*00b4*/ 	.word	0x00000000
        /*00b8*/ 	.short	0x0005
        /*00ba*/ 	.short	0x0038
        /*00bc*/ 	.byte	0x00, 0xf0, 0x11, 0x00


	//----- nvinfo : EIATTR_KPARAM_INFO
	.align		4
.L_118:
        /*00c0*/ 	.byte	0x04, 0x17
        /*00c2*/ 	.short	(.L_120 - .L_119)
.L_119:
        /*00c4*/ 	.word	0x00000000
        /*00c8*/ 	.short	0x0004
        /*00ca*/ 	.short	0x0028
        /*00cc*/ 	.byte	0x00, 0xf0, 0x41, 0x00


	//----- nvinfo : EIATTR_KPARAM_INFO
	.align		4
.L_120:
        /*00d0*/ 	.byte	0x04, 0x17
        /*00d2*/ 	.short	(.L_122 - .L_121)
.L_121:
        /*00d4*/ 	.word	0x00000000
        /*00d8*/ 	.short	0x0003
        /*00da*/ 	.short	0x0020
        /*00dc*/ 	.byte	0x00, 0xf0, 0x11, 0x00


	//----- nvinfo : EIATTR_KPARAM_INFO
	.align		4
.L_122:
        /*00e0*/ 	.byte	0x04, 0x17
        /*00e2*/ 	.short	(.L_124 - .L_123)
.L_123:
        /*00e4*/ 	.word	0x00000000
        /*00e8*/ 	.short	0x0002
        /*00ea*/ 	.short	0x0010
        /*00ec*/ 	.byte	0x00, 0xf0, 0x41, 0x00


	//----- nvinfo : EIATTR_KPARAM_INFO
	.align		4
.L_124:
        /*00f0*/ 	.byte	0x04, 0x17
        /*00f2*/ 	.short	(.L_126 - .L_125)
.L_125:
        /*00f4*/ 	.word	0x00000000
        /*00f8*/ 	.short	0x0001
        /*00fa*/ 	.short	0x000c
        /*00fc*/ 	.byte	0x00, 0xf0, 0x09, 0x00


	//----- nvinfo : EIATTR_KPARAM_INFO
	.align		4
.L_126:
        /*0100*/ 	.byte	0x04, 0x17
        /*0102*/ 	.short	(.L_128 - .L_127)
.L_127:
        /*0104*/ 	.word	0x00000000
        /*0108*/ 	.short	0x0000
        /*010a*/ 	.short	0x0000
        /*010c*/ 	.byte	0x00, 0xf0, 0x31, 0x00


	//----- nvinfo : EIATTR_MAXREG_COUNT
	.align		4
.L_128:
        /*0110*/ 	.byte	0x03, 0x1b
        /*0112*/ 	.short	0x00ff


	//----- nvinfo : EIATTR_ANNOTATIONS
	.align		4
        /*0114*/ 	.byte	0x04, 0x55
        /*0116*/ 	.short	(.L_130 - .L_129)


	//   ....[0]....
.L_129:
        /*0118*/ 	.word	0x00000001
        /*011c*/ 	.byte	0x30, 0x05, 0x00, 0x00, 0x01, 0x00, 0x00, 0x00, 0x70, 0x05, 0x00, 0x00, 0x01, 0x00, 0x00, 0x00
        /* <DEDUP_REMOVED lines=16> */
        /*022c*/ 	.byte	0xb0, 0x50, 0x00, 0x00, 0x01, 0x00, 0x00, 0x00, 0xe0, 0x50, 0x00, 0x00


	//----- nvinfo : EIATTR_MERCURY_ISA_VERSION
	.align		4
.L_130:
        /*0238*/ 	.byte	0x03, 0x5f
        /*023a*/ 	.short	0x0000


	//----- nvinfo : EIATTR_EXIT_INSTR_OFFSETS
	.align		4
        /*023c*/ 	.byte	0x04, 0x1c
        /*023e*/ 	.short	(.L_132 - .L_131)


	//   ....[0]....
.L_131:
        /*0240*/ 	.word	0x00000040


	//   ....[1]....
        /*0244*/ 	.word	0x000089e0


	//----- nvinfo : EIATTR_CTAIDZ_USED
	.align		4
.L_132:
        /*0248*/ 	.byte	0x01, 0x04
	.zero		2


	//----- nvinfo : EIATTR_CRS_STACK_SIZE
	.align		4
        /*024c*/ 	.byte	0x04, 0x1e
        /*024e*/ 	.short	(.L_134 - .L_133)
.L_133:
        /*0250*/ 	.word	0x00000000
.L_134:


//--------------------- .nv.info._ZN7cutlass9reference6device6kernel11GemmComplexINS_6half_tENS_6layout8RowMajorES4_NS5_11ColumnMajorES4_S6_S4_S4_S4_NS_16NumericConverterIS4_S4_LNS_15FloatRoundStyleE2EEENS_12multiply_addIS4_S4_S4_EELi4ELi4EEEvNS_4gemm9GemmCoordET5_NS_9TensorRefIT_T0_EENS_16ComplexTransformENSG_IT1_T2_EESK_SF_NSG_IT3_T4_EENSG_IT7_SP_EET6_illll --------------------------
	.section	.nv.info._ZN7cutlass9reference6device6kernel11GemmComplexINS_6half_tENS_6layout8RowMajorES4_NS5_11ColumnMajorES4_S6_S4_S4_S4_NS_16NumericConverterIS4_S4_LNS_15FloatRoundStyleE2EEENS_12multiply_addIS4_S4_S4_EELi4ELi4EEEvNS_4gemm9GemmCoordET5_NS_9TensorRefIT_T0_EENS_16ComplexTransformENSG_IT1_T2_EESK_SF_NSG_IT3_T4_EENSG_IT7_SP_EET6_illll,"",@"SHT_CUDA_INFO"
	.sectionflags	@""
	.align	4


	//----- nvinfo : EIATTR_SW_WAR
	.align		4
        /*0000*/ 	.byte	0x04, 0x36
        /*0002*/ 	.short	(.L_136 - .L_135)
.L_135:
        /*0004*/ 	.word	0x00000001


	//----- nvinfo : EIATTR_CUDA_API_VERSION
	.align		4
.L_136:
        /*0008*/ 	.byte	0x04, 0x37
        /*000a*/ 	.short	(.L_138 - .L_137)
.L_137:
        /*000c*/ 	.word	0x00000082


	//----- nvinfo : EIATTR_PARAM_CBANK
	.align		4
.L_138:
        /*0010*/ 	.byte	0x04, 0x0a
        /*0012*/ 	.short	(.L_140 - .L_139)
	.align		4
.L_139:
        /*0014*/ 	.word	index@(.nv.constant0._ZN7cutlass9reference6device6kernel11GemmComplexINS_6half_tENS_6layout8RowMajorES4_NS5_11ColumnMajorES4_S6_S4_S4_S4_NS_16NumericConverterIS4_S4_LNS_15FloatRoundStyleE2EEENS_12multiply_addIS4_S4_S4_EELi4ELi4EEEvNS_4gemm9GemmCoordET5_NS_9TensorRefIT_T0_EENS_16ComplexTransformENSG_IT1_T2_EESK_SF_NSG_IT3_T4_EENSG_IT7_SP_EET6_illll)
        /*0018*/ 	.short	0x0160
        /*001a*/ 	.short	0x0088


	//----- nvinfo : EIATTR_CBANK_PARAM_SIZE
	.align		4
.L_140:
        /*001c*/ 	.byte	0x03, 0x19
        /*001e*/ 	.short	0x0088


	//----- nvinfo : EIATTR_KPARAM_INFO
	.align		4
        /*0020*/ 	.byte	0x04, 0x17
        /*0022*/ 	.short	(.L_142 - .L_141)
.L_141:
        /*0024*/ 	.word	0x00000000
        /*0028*/ 	.short	0x000e
        /*002a*/ 	.short	0x0080
        /*002c*/ 	.byte	0x00, 0xf0, 0x21, 0x00


	//----- nvinfo : EIATTR_KPARAM_INFO
	.align		4
.L_142:
        /*0030*/ 	.byte	0x04, 0x17
        /*0032*/ 	.short	(.L_144 - .L_143)
.L_143:
        /*0034*/ 	.word	0x00000000
        /*0038*/ 	.short	0x000d
        /*003a*/ 	.short	0x0078
        /*003c*/ 	.byte	0x00, 0xf0, 0x21, 0x00


	//----- nvinfo : EIATTR_KPARAM_INFO
	.align		4
.L_144:
        /*0040*/ 	.byte	0x04, 0x17
        /*0042*/ 	.short	(.L_146 - .L_145)
.L_145:
        /*0044*/ 	.word	0x00000000
        /*0048*/ 	.short	0x000c
        /*004a*/ 	.short	0x0070
        /*004c*/ 	.byte	0x00, 0xf0, 0x21, 0x00


	//----- nvinfo : EIATTR_KPARAM_INFO
	.align		4
.L_146:
        /*0050*/ 	.byte	0x04, 0x17
        /*0052*/ 	.short	(.L_148 - .L_147)
.L_147:
        /*0054*/ 	.word	0x00000000
        /*0058*/ 	.short	0x000b
        /*005a*/ 	.short	0x0068
        /*005c*/ 	.byte	0x00, 0xf0, 0x21, 0x00


	//----- nvinfo : EIATTR_KPARAM_INFO
	.align		4
.L_148:
        /*0060*/ 	.byte	0x04, 0x17
        /*0062*/ 	.short	(.L_150 - .L_149)
.L_149:
        /*0064*/ 	.word	0x00000000
        /*0068*/ 	.short	0x000a
        /*006a*/ 	.short	0x0064
        /*006c*/ 	.byte	0x00, 0xf0, 0x11, 0x00


	//----- nvinfo : EIATTR_KPARAM_INFO
	.align		4
.L_150:
        /*0070*/ 	.byte	0x04, 0x17
        /*0072*/ 	.short	(.L_152 - .L_151)
.L_151:
        /*0074*/ 	.word	0x00000000
        /*0078*/ 	.short	0x0009
        /*007a*/ 	.short	0x0060
        /*007c*/ 	.byte	0x00, 0xf0, 0x09, 0x00


	//----- nvinfo : EIATTR_KPARAM_INFO
	.align		4
.L_152:
        /*0080*/ 	.byte	0x04, 0x17
        /*0082*/ 	.short	(.L_154 - .L_153)
.L_153:
        /*0084*/ 	.word	0x00000000
        /*0088*/ 	.short	0x0008
        /*008a*/ 	.short	0x0050
        /*008c*/ 	.byte	0x00, 0xf0, 0x41, 0x00


	//----- nvinfo : EIATTR_KPARAM_INFO
	.align		4
.L_154:
        /*0090*/ 	.byte	0x04, 0x17
        /*0092*/ 	.short	(.L_156 - .L_155)
.L_155:
        /*0094*/ 	.word	0x00000000
        /*0098*/ 	.short	0x0007
        /*009a*/ 	.short	0x0040
        /*009c*/ 	.byte	0x00, 0xf0, 0x41, 0x00


	//----- nvinfo : EIATTR_KPARAM_INFO
	.align		4
.L_156:
        /*00a0*/ 	.byte	0x04, 0x17
        /*00a2*/ 	.short	(.L_158 - .L_157)
.L_157:
        /*00a4*/ 	.word	0x00000000
        /*00a8*/ 	.short	0x0006
        /*00aa*/ 	.short	0x003c
        /*00ac*/ 	.byte	0x00, 0xf0, 0x09, 0x00


	//----- nvinfo : EIATTR_KPARAM_INFO
	.align		4
.L_158:
        /*00b0*/ 	.byte	0x04, 0x17
        /*00b2*/ 	.short	(.L_160 - .L_159)
.L_159:
        /*00b4*/ 	.word	0x00000000
        /*00b8*/ 	.short	0x0005
        /*00ba*/ 	.short	0x0038
        /*00bc*/ 	.byte	0x00, 0xf0, 0x11, 0x00


	//----- nvinfo : EIATTR_KPARAM_INFO
	.align		4
.L_160:
        /*00c0*/ 	.byte	0x04, 0x17
        /*00c2*/ 	.short	(.L_162 - .L_161)
.L_161:
        /*00c4*/ 	.word	0x00000000
        /*00c8*/ 	.short	0x0004
        /*00ca*/ 	.short	0x0028
        /*00cc*/ 	.byte	0x00, 0xf0, 0x41, 0x00


	//----- nvinfo : EIATTR_KPARAM_INFO
	.align		4
.L_162:
        /*00d0*/ 	.byte	0x04, 0x17
        /*00d2*/ 	.short	(.L_164 - .L_163)
.L_163:
        /*00d4*/ 	.word	0x00000000
        /*00d8*/ 	.short	0x0003
        /*00da*/ 	.short	0x0020
        /*00dc*/ 	.byte	0x00, 0xf0, 0x11, 0x00


	//----- nvinfo : EIATTR_KPARAM_INFO
	.align		4
.L_164:
        /*00e0*/ 	.byte	0x04, 0x17
        /*00e2*/ 	.short	(.L_166 - .L_165)
.L_165:
        /*00e4*/ 	.word	0x00000000
        /*00e8*/ 	.short	0x0002
        /*00ea*/ 	.short	0x0010
        /*00ec*/ 	.byte	0x00, 0xf0, 0x41, 0x00


	//----- nvinfo : EIATTR_KPARAM_INFO
	.align		4
.L_166:
        /*00f0*/ 	.byte	0x04, 0x17
        /*00f2*/ 	.short	(.L_168 - .L_167)
.L_167:
        /*00f4*/ 	.word	0x00000000
        /*00f8*/ 	.short	0x0001
        /*00fa*/ 	.short	0x000c
        /*00fc*/ 	.byte	0x00, 0xf0, 0x09, 0x00


	//----- nvinfo : EIATTR_KPARAM_INFO
	.align		4
.L_168:
        /*0100*/ 	.byte	0x04, 0x17
        /*0102*/ 	.short	(.L_170 - .L_169)
.L_169:
        /*0104*/ 	.word	0x00000000
        /*0108*/ 	.short	0x0000
        /*010a*/ 	.short	0x0000
        /*010c*/ 	.byte	0x00, 0xf0, 0x31, 0x00


	//----- nvinfo : EIATTR_MAXREG_COUNT
	.align		4
.L_170:
        /*0110*/ 	.byte	0x03, 0x1b
        /*0112*/ 	.short	0x00ff


	//----- nvinfo : EIATTR_MERCURY_ISA_VERSION
	.align		4
        /*0114*/ 	.byte	0x03, 0x5f
        /*0116*/ 	.short	0x0000


	//----- nvinfo : EIATTR_EXIT_INSTR_OFFSETS
	.align		4
        /*0118*/ 	.byte	0x04, 0x1c
        /*011a*/ 	.short	(.L_172 - .L_171)


	//   ....[0]....
.L_171:
        /*011c*/ 	.word	0x000001c0


	//   ....[1]....
        /*0120*/ 	.word	0x00002fa0


	//----- nvinfo : EIATTR_CTAIDZ_USED
	.align		4
.L_172:
        /*0124*/ 	.byte	0x01, 0x04
	.zero		2


	//----- nvinfo : EIATTR_CRS_STACK_SIZE
	.align		4
        /*0128*/ 	.byte	0x04, 0x1e
        /*012a*/ 	.short	(.L_174 - .L_173)
.L_173:
        /*012c*/ 	.word	0x00000000
.L_174:


//--------------------- .nv.info._ZN7cutlass9reference6device6kernel13TensorForEachINS1_6detail14TensorReLuFuncINS_6half_tENS_6layout8RowMajorEEELi2ENS9_6ParamsEEEvNS_5CoordIXT0_EilEET1_ --------------------------
	.section	.nv.info._ZN7cutlass9reference6device6kernel13TensorForEachINS1_6detail14TensorReLuFuncINS_6half_tENS_6layout8RowMajorEEELi2ENS9_6ParamsEEEvNS_5CoordIXT0_EilEET1_,"",@"SHT_CUDA_INFO"
	.sectionflags	@""
	.align	4


	//----- nvinfo : EIATTR_SW_WAR
	.align		4
        /*0000*/ 	.byte	0x04, 0x36
        /*0002*/ 	.short	(.L_176 - .L_175)
.L_175:
        /*0004*/ 	.word	0x00000001


	//----- nvinfo : EIATTR_CUDA_API_VERSION
	.align		4
.L_176:
        /*0008*/ 	.byte	0x04, 0x37
        /*000a*/ 	.short	(.L_178 - .L_177)
.L_177:
        /*000c*/ 	.word	0x00000082


	//----- nvinfo : EIATTR_PARAM_CBANK
	.align		4
.L_178:
        /*0010*/ 	.byte	0x04, 0x0a
        /*0012*/ 	.short	(.L_180 - .L_179)
	.align		4
.L_179:
        /*0014*/ 	.word	index@(.nv.constant0._ZN7cutlass9reference6device6kernel13TensorForEachINS1_6detail14TensorReLuFuncINS_6half_tENS_6layout8RowMajorEEELi2ENS9_6ParamsEEEvNS_5CoordIXT0_EilEET1_)
        /*0018*/ 	.short	0x0160
        /*001a*/ 	.short	0x0028


	//----- nvinfo : EIATTR_CBANK_PARAM_SIZE
	.align		4
.L_180:
        /*001c*/ 	.byte	0x03, 0x19
        /*001e*/ 	.short	0x0028


	//----- nvinfo : EIATTR_KPARAM_INFO
	.align		4
        /*0020*/ 	.byte	0x04, 0x17
        /*0022*/ 	.short	(.L_182 - .L_181)
.L_181:
        /*0024*/ 	.word	0x00000000
        /*0028*/ 	.short	0x0001
        /*002a*/ 	.short	0x0008
        /*002c*/ 	.byte	0x00, 0xf0, 0x81, 0x00


	//----- nvinfo : EIATTR_KPARAM_INFO
	.align		4
.L_182:
        /*0030*/ 	.byte	0x04, 0x17
        /*0032*/ 	.short	(.L_184 - .L_183)
.L_183:
        /*0034*/ 	.word	0x00000000
        /*0038*/ 	.short	0x0000
        /*003a*/ 	.short	0x0000
        /*003c*/ 	.byte	0x00, 0xf0, 0x21, 0x00


	//----- nvinfo : EIATTR_MAXREG_COUNT
	.align		4
.L_184:
        /*0040*/ 	.byte	0x03, 0x1b
        /*0042*/ 	.short	0x00ff


	//----- nvinfo : EIATTR_MERCURY_ISA_VERSION
	.align		4
        /*0044*/ 	.byte	0x03, 0x5f
        /*0046*/ 	.short	0x0000


	//----- nvinfo : EIATTR_EXIT_INSTR_OFFSETS
	.align		4
        /*0048*/ 	.byte	0x04, 0x1c
        /*004a*/ 	.short	(.L_186 - .L_185)


	//   ....[0]....
.L_185:
        /*004c*/ 	.word	0x00000090


	//   ....[1]....
        /*0050*/ 	.word	0x00000410


	//----- nvinfo : EIATTR_CRS_STACK_SIZE
	.align		4
.L_186:
        /*0054*/ 	.byte	0x04, 0x1e
        /*0056*/ 	.short	(.L_188 - .L_187)
.L_187:
        /*0058*/ 	.word	0x00000000
.L_188:


//--------------------- .nv.info._ZN7cutlass9reference6device6kernel4GemmINS_9TensorRefINS_6half_tENS_6layout8RowMajorEEENS4_IS5_NS6_11ColumnMajorEEES8_S5_S5_NS_11MatrixShapeILi4ELi4EEENS_12multiply_addIS5_S5_S5_EENS_16NumericConverterIS5_S5_LNS_15FloatRoundStyleE2EEEEEvNS_4gemm9GemmCoordET2_T_T0_SK_T1_SN_T3_ --------------------------
	.section	.nv.info._ZN7cutlass9reference6device6kernel4GemmINS_9TensorRefINS_6half_tENS_6layout8RowMajorEEENS4_IS5_NS6_11ColumnMajorEEES8_S5_S5_NS_11MatrixShapeILi4ELi4EEENS_12multiply_addIS5_S5_S5_EENS_16NumericConverterIS5_S5_LNS_15FloatRoundStyleE2EEEEEvNS_4gemm9GemmCoordET2_T_T0_SK_T1_SN_T3_,"",@"SHT_CUDA_INFO"
	.sectionflags	@""
	.align	4


	//----- nvinfo : EIATTR_SW_WAR
	.align		4
        /*0000*/ 	.byte	0x04, 0x36
        /*0002*/ 	.short	(.L_190 - .L_189)
.L_189:
        /*0004*/ 	.word	0x00000001


	//----- nvinfo : EIATTR_CUDA_API_VERSION
	.align		4
.L_190:
        /*0008*/ 	.byte	0x04, 0x37
        /*000a*/ 	.short	(.L_192 - .L_191)
.L_191:
        /*000c*/ 	.word	0x00000082


	//----- nvinfo : EIATTR_PARAM_CBANK
	.align		4
.L_192:
        /*0010*/ 	.byte	0x04, 0x0a
        /*0012*/ 	.short	(.L_194 - .L_193)
	.align		4
.L_193:
        /*0014*/ 	.word	index@(.nv.constant0._ZN7cutlass9reference6device6kernel4GemmINS_9TensorRefINS_6half_tENS_6layout8RowMajorEEENS4_IS5_NS6_11ColumnMajorEEES8_S5_S5_NS_11MatrixShapeILi4ELi4EEENS_12multiply_addIS5_S5_S5_EENS_16NumericConverterIS5_S5_LNS_15FloatRoundStyleE2EEEEEvNS_4gemm9GemmCoordET2_T_T0_SK_T1_SN_T3_)
        /*0018*/ 	.short	0x0160
        /*001a*/ 	.short	0x005a


	//----- nvinfo : EIATTR_CBANK_PARAM_SIZE
	.align		4
.L_194:
        /*001c*/ 	.byte	0x03, 0x19
        /*001e*/ 	.short	0x005a


	//----- nvinfo : EIATTR_KPARAM_INFO
	.align		4
        /*0020*/ 	.byte	0x04, 0x17
        /*0022*/ 	.short	(.L_196 - .L_195)
.L_195:
        /*0024*/ 	.word	0x00000000
        /*0028*/ 	.short	0x0007
        /*002a*/ 	.short	0x0058
        /*002c*/ 	.byte	0x00, 0xf0, 0x09, 0x00


	//----- nvinfo : EIATTR_KPARAM_INFO
	.align		4
.L_196:
        /*0030*/ 	.byte	0x04, 0x17
        /*0032*/ 	.short	(.L_198 - .L_197)
.L_197:
        /*0034*/ 	.word	0x00000000
        /*0038*/ 	.short	0x0006
        /*003a*/ 	.short	0x0048
        /*003c*/ 	.byte	0x00, 0xf0, 0x41, 0x00


	//----- nvinfo : EIATTR_KPARAM_INFO
	.align		4
.L_198:
        /*0040*/ 	.byte	0x04, 0x17
        /*0042*/ 	.short	(.L_200 - .L_199)
.L_199:
        /*0044*/ 	.word	0x00000000
        /*0048*/ 	.short	0x0005
        /*004a*/ 	.short	0x0038
        /*004c*/ 	.byte	0x00, 0xf0, 0x41, 0x00


	//----- nvinfo : EIATTR_KPARAM_INFO
	.align		4
.L_200:
        /*0050*/ 	.byte	0x04, 0x17
        /*0052*/ 	.short	(.L_202 - .L_201)
.L_201:
        /*0054*/ 	.word	0x00000000
        /*0058*/ 	.short	0x0004
        /*005a*/ 	.short	0x0030
        /*005c*/ 	.byte	0x00, 0xf0, 0x09, 0x00


	//----- nvinfo : EIATTR_KPARAM_INFO
	.align		4
.L_202:
        /*0060*/ 	.byte	0x04, 0x17
        /*0062*/ 	.short	(.L_204 - .L_203)
.L_203:
        /*0064*/ 	.word	0x00000000
        /*0068*/ 	.short	0x0003
        /*006a*/ 	.short	0x0020
        /*006c*/ 	.byte	0x00, 0xf0, 0x41, 0x00


	//----- nvinfo : EIATTR_KPARAM_INFO
	.align		4
.L_204:
        /*0070*/ 	.byte	0x04, 0x17
        /*0072*/ 	.short	(.L_206 - .L_205)
.L_205:
        /*0074*/ 	.word	0x00000000
        /*0078*/ 	.short	0x0002
        /*007a*/ 	.short	0x0010
        /*007c*/ 	.byte	0x00, 0xf0, 0x41, 0x00


	//----- nvinfo : EIATTR_KPARAM_INFO
	.align		4
.L_206:
        /*0080*/ 	.byte	0x04, 0x17
        /*0082*/ 	.short	(.L_208 - .L_207)
.L_207:
        /*0084*/ 	.word	0x00000000
        /*0088*/ 	.short	0x0001
        /*008a*/ 	.short	0x000c
        /*008c*/ 	.byte	0x00, 0xf0, 0x09, 0x00


	//----- nvinfo : EIATTR_KPARAM_INFO
	.align		4
.L_208:
        /*0090*/ 	.byte	0x04, 0x17
        /*0092*/ 	.short	(.L_210 - .L_209)
.L_209:
        /*0094*/ 	.word	0x00000000
        /*0098*/ 	.short	0x0000
        /*009a*/ 	.short	0x0000
        /*009c*/ 	.byte	0x00, 0xf0, 0x31, 0x00


	//----- nvinfo : EIATTR_MAXREG_COUNT
	.align		4
.L_210:
        /*00a0*/ 	.byte	0x03, 0x1b
        /*00a2*/ 	.short	0x00ff


	//----- nvinfo : EIATTR_MERCURY_ISA_VERSION
	.align		4
        /*00a4*/ 	.byte	0x03, 0x5f
        /*00a6*/ 	.short	0x0000


	//----- nvinfo : EIATTR_EXIT_INSTR_OFFSETS
	.align		4
        /*00a8*/ 	.byte	0x04, 0x1c
        /*00aa*/ 	.short	(.L_212 - .L_211)


	//   ....[0]....
.L_211:
        /*00ac*/ 	.word	0x00001b20


	//   ....[1]....
        /*00b0*/ 	.word	0x00001b70


	//----- nvinfo : EIATTR_CRS_STACK_SIZE
	.align		4
.L_212:
        /*00b4*/ 	.byte	0x04, 0x1e
        /*00b6*/ 	.short	(.L_214 - .L_213)
.L_213:
        /*00b8*/ 	.word	0x00000000
.L_214:


//--------------------- .nv.info._ZN7cutlass6KernelINS_4gemm6kernel7B2bGemmINS1_11threadblock15B2bMmaPipelinedINS1_9GemmShapeILi64ELi64ELi32EEENS_9transform11threadblock22PredicatedTileIteratorINS_11MatrixShapeILi64ELi32EEENS_6half_tENS_6layout8RowMajorELi1ENS8_29PitchLinearWarpRakedThreadMapINS_16PitchLinearShapeILi32ELi64EEELi64ENSH_ILi4ELi8EEELi8EEELi8ELb0ENSE_9NoPermuteEEENS9_19RegularTileIteratorISC_SD_NSE_37RowMajorTensorOpMultiplicandCrosswiseILi16ELi32EEELi0ESK_Li16EEENSA_INSB_ILi32ELi64EEESD_NSE_11ColumnMajorELi0ESK_Li8ELb0ESL_EENSN_ISR_SD_NSE_40ColumnMajorTensorOpMultiplicandCrosswiseILi16ELi32EEELi1ESK_Li16EEENS6_ILi64ELi128ELi32EEENS1_4warp27MmaTensorOpFragmentIteratorINSB_ILi32ELi8EEESR_Li32ESD_SD_SS_NS6_ILi16ELi8ELi8EEENS_8epilogue6thread21LinearCombinationReluISD_Li4ESD_SD_LNS13_9ScaleType4KindE2ELNS_15FloatRoundStyleE2EEEEENS9_14VectorIteratorINS9_30PredicatedVectorAccessIteratorINSB_ILi64ELi64EEENSB_ILi32ELi32EEESD_SF_Li2ELb0EEEEENS8_4warp22VectorFragmentIteratorINSB_ILi1ELi8EEESD_SF_S11_Li2EEENSA_INSB_ILi32ELi128EEESD_SS_Li0ENSG_INSH_ILi32ELi128EEELi64ESJ_Li8EEELi8ELb0ESL_EENSN_IS1K_SD_SV_Li1ES1M_Li16EEESD_SF_S18_NS4_9MmaPolicyINSY_11MmaTensorOpINS6_ILi32ELi64ELi32EEESD_SP_SD_SV_SD_SF_NSY_17MmaTensorOpPolicyINS_4arch3MmaIS11_Li32ESD_SF_SD_SS_SD_SF_NS1T_13OpMultiplyAddEEENSB_ILi1ELi1EEEEELi1ELb0EbEENSB_ILi0ELi0EEES20_Li1EEENS1P_INS1Q_INS6_ILi32ELi128ELi32EEESD_SP_SD_SV_SD_SF_S1Y_Li1ELb0EbEES20_S20_Li1EEENS_21NumericArrayConverterISD_SD_Li32ELS17_2ENS8_6thread14UnaryTransform8IdentityEEES29_NS25_ISD_SD_Li64ELS17_2ES28_EEbEENS12_11threadblock8EpilogueISX_S23_Li1ENS2C_22PredicatedTileIteratorINS2C_26OutputTileOptimalThreadMapINS2C_15OutputTileShapeILi128ELi8ELi2ELi1ELi1EEENS2G_ILi1ELi4ELi1ELi1ELi4EEELi64ELi8ELi16EEESD_Lb0ESL_Lb0EEENS12_4warp24FragmentIteratorTensorOpIS22_S11_SD_NS_5ArrayISD_Li4ELb0EEESF_EENS2L_20TileIteratorTensorOpIS22_S11_SD_SF_EENS2C_18SharedLoadIteratorINS2J_18CompactedThreadMapESD_Li16EEENS14_ISD_Li8ESD_SD_LS16_1ELS17_2EEENSB_ILi0ELi16EEELi1ELi1EEENS4_30GemmIdentityThreadblockSwizzleILi1EEEEEEEvNT_6ParamsE --------------------------
	.section	.nv.info._ZN7cutlass6KernelINS_4gemm6kernel7B2bGemmINS1_11threadblock15B2bMmaPipelinedINS1_9GemmShapeILi64ELi64ELi32EEENS_9transform11threadblock22PredicatedTileIteratorINS_11MatrixShapeILi64ELi32EEENS_6half_tENS_6layout8RowMajorELi1ENS8_29PitchLinearWarpRakedThreadMapINS_16PitchLinearShapeILi32ELi64EEELi64ENSH_ILi4ELi8EEELi8EEELi8ELb0ENSE_9NoPermuteEEENS9_19RegularTileIteratorISC_SD_NSE_37RowMajorTensorOpMultiplicandCrosswiseILi16ELi32EEELi0ESK_Li16EEENSA_INSB_ILi32ELi64EEESD_NSE_11ColumnMajorELi0ESK_Li8ELb0ESL_EENSN_ISR_SD_NSE_40ColumnMajorTensorOpMultiplicandCrosswiseILi16ELi32EEELi1ESK_Li16EEENS6_ILi64ELi128ELi32EEENS1_4warp27MmaTensorOpFragmentIteratorINSB_ILi32ELi8EEESR_Li32ESD_SD_SS_NS6_ILi16ELi8ELi8EEENS_8epilogue6thread21LinearCombinationReluISD_Li4ESD_SD_LNS13_9ScaleType4KindE2ELNS_15FloatRoundStyleE2EEEEENS9_14VectorIteratorINS9_30PredicatedVectorAccessIteratorINSB_ILi64ELi64EEENSB_ILi32ELi32EEESD_SF_Li2ELb0EEEEENS8_4warp22VectorFragmentIteratorINSB_ILi1ELi8EEESD_SF_S11_Li2EEENSA_INSB_ILi32ELi128EEESD_SS_Li0ENSG_INSH_ILi32ELi128EEELi64ESJ_Li8EEELi8ELb0ESL_EENSN_IS1K_SD_SV_Li1ES1M_Li16EEESD_SF_S18_NS4_9MmaPolicyINSY_11MmaTensorOpINS6_ILi32ELi64ELi32EEESD_SP_SD_SV_SD_SF_NSY_17MmaTensorOpPolicyINS_4arch3MmaIS11_Li32ESD_SF_SD_SS_SD_SF_NS1T_13OpMultiplyAddEEENSB_ILi1ELi1EEEEELi1ELb0EbEENSB_ILi0ELi0EEES20_Li1EEENS1P_INS1Q_INS6_ILi32ELi128ELi32EEESD_SP_SD_SV_SD_SF_S1Y_Li1ELb0EbEES20_S20_Li1EEENS_21NumericArrayConverterISD_SD_Li32ELS17_2ENS8_6thread14UnaryTransform8IdentityEEES29_NS25_ISD_SD_Li64ELS17_2ES28_EEbEENS12_11threadblock8EpilogueISX_S23_Li1ENS2C_22PredicatedTileIteratorINS2C_26OutputTileOptimalThreadMapINS2C_15OutputTileShapeILi128ELi8ELi2ELi1ELi1EEENS2G_ILi1ELi4ELi1ELi1ELi4EEELi64ELi8ELi16EEESD_Lb0ESL_Lb0EEENS12_4warp24FragmentIteratorTensorOpIS22_S11_SD_NS_5ArrayISD_Li4ELb0EEESF_EENS2L_20TileIteratorTensorOpIS22_S11_SD_SF_EENS2C_18SharedLoadIteratorINS2J_18CompactedThreadMapESD_Li16EEENS14_ISD_Li8ESD_SD_LS16_1ELS17_2EEENSB_ILi0ELi16EEELi1ELi1EEENS4_30GemmIdentityThreadblockSwizzleILi1EEEEEEEvNT_6ParamsE,"",@"SHT_CUDA_INFO"
	.sectionflags	@""
	.align	4


	//----- nvinfo : EIATTR_SW_WAR
	.align		4
        /*0000*/ 	.byte	0x04, 0x36
        /*0002*/ 	.short	(.L_216 - .L_215)
.L_215:
        /*0004*/ 	.word	0x00000001


	//----- nvinfo : EIATTR_CUDA_API_VERSION
	.align		4
.L_216:
        /*0008*/ 	.byte	0x04, 0x37
        /*000a*/ 	.short	(.L_218 - .L_217)
.L_217:
        /*000c*/ 	.word	0x00000082


	//----- nvinfo : EIATTR_PARAM_CBANK
	.align		4
.L_218:
        /*0010*/ 	.byte	0x04, 0x0a
        /*0012*/ 	.short	(.L_220 - .L_219)
	.align		4
.L_219:
        /*0014*/ 	.word	index@(.nv.constant0._ZN7cutlass6KernelINS_4gemm6kernel7B2bGemmINS1_11threadblock15B2bMmaPipelinedINS1_9GemmShapeILi64ELi64ELi32EEENS_9transform11threadblock22PredicatedTileIteratorINS_11MatrixShapeILi64ELi32EEENS_6half_tENS_6layout8RowMajorELi1ENS8_29PitchLinearWarpRakedThreadMapINS_16PitchLinearShapeILi32ELi64EEELi64ENSH_ILi4ELi8EEELi8EEELi8ELb0ENSE_9NoPermuteEEENS9_19RegularTileIteratorISC_SD_NSE_37RowMajorTensorOpMultiplicandCrosswiseILi16ELi32EEELi0ESK_Li16EEENSA_INSB_ILi32ELi64EEESD_NSE_11ColumnMajorELi0ESK_Li8ELb0ESL_EENSN_ISR_SD_NSE_40ColumnMajorTensorOpMultiplicandCrosswiseILi16ELi32EEELi1ESK_Li16EEENS6_ILi64ELi128ELi32EEENS1_4warp27MmaTensorOpFragmentIteratorINSB_ILi32ELi8EEESR_Li32ESD_SD_SS_NS6_ILi16ELi8ELi8EEENS_8epilogue6thread21LinearCombinationReluISD_Li4ESD_SD_LNS13_9ScaleType4KindE2ELNS_15FloatRoundStyleE2EEEEENS9_14VectorIteratorINS9_30PredicatedVectorAccessIteratorINSB_ILi64ELi64EEENSB_ILi32ELi32EEESD_SF_Li2ELb0EEEEENS8_4warp22VectorFragmentIteratorINSB_ILi1ELi8EEESD_SF_S11_Li2EEENSA_INSB_ILi32ELi128EEESD_SS_Li0ENSG_INSH_ILi32ELi128EEELi64ESJ_Li8EEELi8ELb0ESL_EENSN_IS1K_SD_SV_Li1ES1M_Li16EEESD_SF_S18_NS4_9MmaPolicyINSY_11MmaTensorOpINS6_ILi32ELi64ELi32EEESD_SP_SD_SV_SD_SF_NSY_17MmaTensorOpPolicyINS_4arch3MmaIS11_Li32ESD_SF_SD_SS_SD_SF_NS1T_13OpMultiplyAddEEENSB_ILi1ELi1EEEEELi1ELb0EbEENSB_ILi0ELi0EEES20_Li1EEENS1P_INS1Q_INS6_ILi32ELi128ELi32EEESD_SP_SD_SV_SD_SF_S1Y_Li1ELb0EbEES20_S20_Li1EEENS_21NumericArrayConverterISD_SD_Li32ELS17_2ENS8_6thread14UnaryTransform8IdentityEEES29_NS25_ISD_SD_Li64ELS17_2ES28_EEbEENS12_11threadblock8EpilogueISX_S23_Li1ENS2C_22PredicatedTileIteratorINS2C_26OutputTileOptimalThreadMapINS2C_15OutputTileShapeILi128ELi8ELi2ELi1ELi1EEENS2G_ILi1ELi4ELi1ELi1ELi4EEELi64ELi8ELi16EEESD_Lb0ESL_Lb0EEENS12_4warp24FragmentIteratorTensorOpIS22_S11_SD_NS_5ArrayISD_Li4ELb0EEESF_EENS2L_20TileIteratorTensorOpIS22_S11_SD_SF_EENS2C_18SharedLoadIteratorINS2J_18CompactedThreadMapESD_Li16EEENS14_ISD_Li8ESD_SD_LS16_1ELS17_2EEENSB_ILi0ELi16EEELi1ELi1EEENS4_30GemmIdentityThreadblockSwizzleILi1EEEEEEEvNT_6ParamsE)
        /*0018*/ 	.short	0x0160
        /*001a*/ 	.short	0x0250


	//----- nvinfo : EIATTR_CBANK_PARAM_SIZE
	.align		4
.L_220:
        /*001c*/ 	.byte	0x03, 0x19
        /*001e*/ 	.short	0x0250


	//----- nvinfo : EIATTR_KPARAM_INFO
	.align		4
        /*0020*/ 	.byte	0x04, 0x17
        /*0022*/ 	.short	(.L_222 - .L_221)
.L_221:
        /*0024*/ 	.word	0x00000000
        /*0028*/ 	.short	0x0000
        /*002a*/ 	.short	0x0000
        /*002c*/ 	.byte	0x00, 0xf0, 0x41, 0x09


	//----- nvinfo : EIATTR_MAXREG_COUNT
	.align		4
.L_222:
        /*0030*/ 	.byte	0x03, 0x1b
        /*0032*/ 	.short	0x00ff


	//----- nvinfo : EIATTR_NUM_BARRIERS
	.align		4
        /*0034*/ 	.byte	0x02, 0x4c
        /*0036*/ 	.byte	0x01
	.zero		1


	//----- nvinfo : EIATTR_MERCURY_ISA_VERSION
	.align		4
        /*0038*/ 	.byte	0x03, 0x5f
        /*003a*/ 	.short	0x0000


	//----- nvinfo : EIATTR_INT_WARP_WIDE_INSTR_OFFSETS
	.align		4
        /*003c*/ 	.byte	0x04, 0x31
        /*003e*/ 	.short	(.L_224 - .L_223)


	//   ....[0]....
.L_223:
        /*0040*/ 	.word	0x000055b0


	//   ....[1]....
        /*0044*/ 	.word	0x000055d0


	//----- nvinfo : EIATTR_COOP_GROUP_MASK_REGIDS
	.align		4
.L_224:
        /*0048*/ 	.byte	0x04, 0x29
        /*004a*/ 	.short	(.L_226 - .L_225)


	//   ....[0]....
.L_225:
        /*004c*/ 	.word	0xffffffff


	//----- nvinfo : EIATTR_COOP_GROUP_INSTR_OFFSETS
	.align		4
.L_226:
        /*0050*/ 	.byte	0x04, 0x28
        /*0052*/ 	.short	(.L_228 - .L_227)


	//   ....[0]....
.L_227:
        /*0054*/ 	.word	0x00000c10


	//----- nvinfo : EIATTR_EXIT_INSTR_OFFSETS
	.align		4
.L_228:
        /*0058*/ 	.byte	0x04, 0x1c
        /*005a*/ 	.short	(.L_230 - .L_229)


	//   ....[0]....
.L_229:
        /*005c*/ 	.word	0x000000f0


	//   ....[1]....
        /*0060*/ 	.word	0x000082f0


	//   ....[2]....
        /*0064*/ 	.word	0x00008350


	//   ....[3]....
        /*0068*/ 	.word	0x000083c0


	//----- nvinfo : EIATTR_CTAIDZ_USED
	.align		4
.L_230:
        /*006c*/ 	.byte	0x01, 0x04
	.zero		2


	//----- nvinfo : EIATTR_CRS_STACK_SIZE
	.align		4
        /*0070*/ 	.byte	0x04, 0x1e
        /*0072*/ 	.short	(.L_232 - .L_231)
.L_231:
        /*0074*/ 	.word	0x00000000
.L_232:


//--------------------- .nv.info._ZN7cutlass6KernelINS_4gemm6kernel4GemmINS1_11threadblock12MmaPipelinedINS1_9GemmShapeILi64ELi128ELi32EEENS_9transform11threadblock22PredicatedTileIteratorINS_11MatrixShapeILi64ELi32EEENS_6half_tENS_6layout8RowMajorELi1ENS8_29PitchLinearWarpRakedThreadMapINS_16PitchLinearShapeILi32ELi64EEELi128ENSH_ILi4ELi8EEELi8EEELi8ELb0ENSE_9NoPermuteEEENS9_19RegularTileIteratorISC_SD_NSE_37RowMajorTensorOpMultiplicandCrosswiseILi16ELi32EEELi0ESK_Li16EEENSA_INSB_ILi32ELi128EEESD_NSE_11ColumnMajorELi0ENSG_INSH_ILi32ELi128EEELi128ESJ_Li8EEELi8ELb0ESL_EENSN_ISR_SD_NSE_40ColumnMajorTensorOpMultiplicandCrosswiseILi16ELi32EEELi1ESU_Li16EEESD_SF_NS4_9MmaPolicyINS1_4warp11MmaTensorOpINS6_ILi32ELi64ELi32EEESD_SP_SD_SX_SD_SF_NS10_17MmaTensorOpPolicyINS_4arch3MmaINS6_ILi16ELi8ELi8EEELi32ESD_SF_SD_SS_SD_SF_NS14_13OpMultiplyAddEEENSB_ILi1ELi1EEEEELi1ELb0EbEENSB_ILi0ELi0EEES1C_Li1EEENS_21NumericArrayConverterISD_SD_Li16ELNS_15FloatRoundStyleE2ENS8_6thread14UnaryTransform8IdentityEEENS1E_ISD_SD_Li32ELS1F_2ES1I_EEbEENS_8epilogue11threadblock8EpilogueIS7_S1B_Li1ENS1N_22PredicatedTileIteratorINS1N_26OutputTileOptimalThreadMapINS1N_15OutputTileShapeILi128ELi8ELi2ELi1ELi1EEENS1R_ILi1ELi4ELi1ELi1ELi4EEELi128ELi8ELi16EEESD_Lb0ESL_Lb0EEENS1M_4warp24FragmentIteratorTensorOpIS12_S16_SD_NS_5ArrayISD_Li4ELb0EEESF_EENS1W_20TileIteratorTensorOpIS12_S16_SD_SF_EENS1N_18SharedLoadIteratorINS1U_18CompactedThreadMapESD_Li16EEENS1M_6thread21LinearCombinationReluISD_Li8ESD_SD_LNS26_9ScaleType4KindE1ELS1F_2EEENSB_ILi0ELi16EEELi1ELi1EEENS4_30GemmIdentityThreadblockSwizzleILi1EEELb0EEEEEvNT_6ParamsE --------------------------
	.section	.nv.info._ZN7cutlass6KernelINS_4gemm6kernel4GemmINS1_11threadblock12MmaPipelinedINS1_9GemmShapeILi64ELi128ELi32EEENS_9transform11threadblock22PredicatedTileIteratorINS_11MatrixShapeILi64ELi32EEENS_6half_tENS_6layout8RowMajorELi1ENS8_29PitchLinearWarpRakedThreadMapINS_16PitchLinearShapeILi32ELi64EEELi128ENSH_ILi4ELi8EEELi8EEELi8ELb0ENSE_9NoPermuteEEENS9_19RegularTileIteratorISC_SD_NSE_37RowMajorTensorOpMultiplicandCrosswiseILi16ELi32EEELi0ESK_Li16EEENSA_INSB_ILi32ELi128EEESD_NSE_11ColumnMajorELi0ENSG_INSH_ILi32ELi128EEELi128ESJ_Li8EEELi8ELb0ESL_EENSN_ISR_SD_NSE_40ColumnMajorTensorOpMultiplicandCrosswiseILi16ELi32EEELi1ESU_Li16EEESD_SF_NS4_9MmaPolicyINS1_4warp11MmaTensorOpINS6_ILi32ELi64ELi32EEESD_SP_SD_SX_SD_SF_NS10_17MmaTensorOpPolicyINS_4arch3MmaINS6_ILi16ELi8ELi8EEELi32ESD_SF_SD_SS_SD_SF_NS14_13OpMultiplyAddEEENSB_ILi1ELi1EEEEELi1ELb0EbEENSB_ILi0ELi0EEES1C_Li1EEENS_21NumericArrayConverterISD_SD_Li16ELNS_15FloatRoundStyleE2ENS8_6thread14UnaryTransform8IdentityEEENS1E_ISD_SD_Li32ELS1F_2ES1I_EEbEENS_8epilogue11threadblock8EpilogueIS7_S1B_Li1ENS1N_22PredicatedTileIteratorINS1N_26OutputTileOptimalThreadMapINS1N_15OutputTileShapeILi128ELi8ELi2ELi1ELi1EEENS1R_ILi1ELi4ELi1ELi1ELi4EEELi128ELi8ELi16EEESD_Lb0ESL_Lb0EEENS1M_4warp24FragmentIteratorTensorOpIS12_S16_SD_NS_5ArrayISD_Li4ELb0EEESF_EENS1W_20TileIteratorTensorOpIS12_S16_SD_SF_EENS1N_18SharedLoadIteratorINS1U_18CompactedThreadMapESD_Li16EEENS1M_6thread21LinearCombinationReluISD_Li8ESD_SD_LNS26_9ScaleType4KindE1ELS1F_2EEENSB_ILi0ELi16EEELi1ELi1EEENS4_30GemmIdentityThreadblockSwizzleILi1EEELb0EEEEEvNT_6ParamsE,"",@"SHT_CUDA_INFO"
	.sectionflags	@""
	.align	4


	//----- nvinfo : EIATTR_SW_WAR
	.align		4
        /*0000*/ 	.byte	0x04, 0x36
        /*0002*/ 	.short	(.L_234 - .L_233)
.L_233:
        /*0004*/ 	.word	0x00000001


	//----- nvinfo : EIATTR_CUDA_API_VERSION
	.align		4
.L_234:
        /*0008*/ 	.byte	0x04, 0x37
        /*000a*/ 	.short	(.L_236 - .L_235)
.L_235:
        /*000c*/ 	.word	0x00000082


	//----- nvinfo : EIATTR_PARAM_CBANK
	.align		4
.L_236:
        /*0010*/ 	.byte	0x04, 0x0a
        /*0012*/ 	.short	(.L_238 - .L_237)
	.align		4
.L_237:
        /*0014*/ 	.word	index@(.nv.constant0._ZN7cutlass6KernelINS_4gemm6kernel4GemmINS1_11threadblock12MmaPipelinedINS1_9GemmShapeILi64ELi128ELi32EEENS_9transform11threadblock22PredicatedTileIteratorINS_11MatrixShapeILi64ELi32EEENS_6half_tENS_6layout8RowMajorELi1ENS8_29PitchLinearWarpRakedThreadMapINS_16PitchLinearShapeILi32ELi64EEELi128ENSH_ILi4ELi8EEELi8EEELi8ELb0ENSE_9NoPermuteEEENS9_19RegularTileIteratorISC_SD_NSE_37RowMajorTensorOpMultiplicandCrosswiseILi16ELi32EEELi0ESK_Li16EEENSA_INSB_ILi32ELi128EEESD_NSE_11ColumnMajorELi0ENSG_INSH_ILi32ELi128EEELi128ESJ_Li8EEELi8ELb0ESL_EENSN_ISR_SD_NSE_40ColumnMajorTensorOpMultiplicandCrosswiseILi16ELi32EEELi1ESU_Li16EEESD_SF_NS4_9MmaPolicyINS1_4warp11MmaTensorOpINS6_ILi32ELi64ELi32EEESD_SP_SD_SX_SD_SF_NS10_17MmaTensorOpPolicyINS_4arch3MmaINS6_ILi16ELi8ELi8EEELi32ESD_SF_SD_SS_SD_SF_NS14_13OpMultiplyAddEEENSB_ILi1ELi1EEEEELi1ELb0EbEENSB_ILi0ELi0EEES1C_Li1EEENS_21NumericArrayConverterISD_SD_Li16ELNS_15FloatRoundStyleE2ENS8_6thread14UnaryTransform8IdentityEEENS1E_ISD_SD_Li32ELS1F_2ES1I_EEbEENS_8epilogue11threadblock8EpilogueIS7_S1B_Li1ENS1N_22PredicatedTileIteratorINS1N_26OutputTileOptimalThreadMapINS1N_15OutputTileShapeILi128ELi8ELi2ELi1ELi1EEENS1R_ILi1ELi4ELi1ELi1ELi4EEELi128ELi8ELi16EEESD_Lb0ESL_Lb0EEENS1M_4warp24FragmentIteratorTensorOpIS12_S16_SD_NS_5ArrayISD_Li4ELb0EEESF_EENS1W_20TileIteratorTensorOpIS12_S16_SD_SF_EENS1N_18SharedLoadIteratorINS1U_18CompactedThreadMapESD_Li16EEENS1M_6thread21LinearCombinationReluISD_Li8ESD_SD_LNS26_9ScaleType4KindE1ELS1F_2EEENSB_ILi0ELi16EEELi1ELi1EEENS4_30GemmIdentityThreadblockSwizzleILi1EEELb0EEEEEvNT_6ParamsE)
        /*0018*/ 	.short	0x0160
        /*001a*/ 	.short	0x0160


	//----- nvinfo : EIATTR_CBANK_PARAM_SIZE
	.align		4
.L_238:
        /*001c*/ 	.byte	0x03, 0x19
        /*001e*/ 	.short	0x0160


	//----- nvinfo : EIATTR_KPARAM_INFO
	.align		4
        /*0020*/ 	.byte	0x04, 0x17
        /*0022*/ 	.short	(.L_240 - .L_239)
.L_239:
        /*0024*/ 	.word	0x00000000
        /*0028*/ 	.short	0x0000
        /*002a*/ 	.short	0x0000
        /*002c*/ 	.byte	0x00, 0xf0, 0x81, 0x05


	//----- nvinfo : EIATTR_MAXREG_COUNT
	.align		4
.L_240:
        /*0030*/ 	.byte	0x03, 0x1b
        /*0032*/ 	.short	0x00ff


	//----- nvinfo : EIATTR_NUM_BARRIERS
	.align		4
        /*0034*/ 	.byte	0x02, 0x4c
        /*0036*/ 	.byte	0x01
	.zero		1


	//----- nvinfo : EIATTR_MERCURY_ISA_VERSION
	.align		4
        /*0038*/ 	.byte	0x03, 0x5f
        /*003a*/ 	.short	0x0000


	//----- nvinfo : EIATTR_COOP_GROUP_MASK_REGIDS
	.align		4
        /*003c*/ 	.byte	0x04, 0x29
        /*003e*/ 	.short	(.L_242 - .L_241)


	//   ....[0]....
.L_241:
        /*0040*/ 	.word	0xffffffff


	//----- nvinfo : EIATTR_COOP_GROUP_INSTR_OFFSETS
	.align		4
.L_242:
        /*0044*/ 	.byte	0x04, 0x28
        /*0046*/ 	.short	(.L_244 - .L_243)


	//   ....[0]....
.L_243:
        /*0048*/ 	.word	0x00000650


	//----- nvinfo : EIATTR_EXIT_INSTR_OFFSETS
	.align		4
.L_244:
        /*004c*/ 	.byte	0x04, 0x1c
        /*004e*/ 	.short	(.L_246 - .L_245)


	//   ....[0]....
.L_245:
        /*0050*/ 	.word	0x000000b0


	//   ....[1]....
        /*0054*/ 	.word	0x000035d0


	//   ....[2]....
        /*0058*/ 	.word	0x00003600


	//----- nvinfo : EIATTR_CTAIDZ_USED
	.align		4
.L_246:
        /*005c*/ 	.byte	0x01, 0x04
	.zero		2


//--------------------- .nv.info._ZN7cutlass6KernelINS_4gemm6kernel4GemmINS1_11threadblock12MmaPipelinedINS1_9GemmShapeILi64ELi64ELi32EEENS_9transform11threadblock22PredicatedTileIteratorINS_11MatrixShapeILi64ELi32EEENS_6half_tENS_6layout8RowMajorELi1ENS8_29PitchLinearWarpRakedThreadMapINS_16PitchLinearShapeILi32ELi64EEELi128ENSH_ILi4ELi8EEELi8EEELi8ELb0ENSE_9NoPermuteEEENS9_19RegularTileIteratorISC_SD_NSE_37RowMajorTensorOpMultiplicandCrosswiseILi16ELi32EEELi0ESK_Li16EEENSA_INSB_ILi32ELi64EEESD_NSE_11ColumnMajorELi0ESK_Li8ELb0ESL_EENSN_ISR_SD_NSE_40ColumnMajorTensorOpMultiplicandCrosswiseILi16ELi32EEELi1ESK_Li16EEESD_SF_NS4_9MmaPolicyINS1_4warp11MmaTensorOpINS6_ILi32ELi32ELi32EEESD_SP_SD_SV_SD_SF_NSY_17MmaTensorOpPolicyINS_4arch3MmaINS6_ILi16ELi8ELi8EEELi32ESD_SF_SD_SS_SD_SF_NS12_13OpMultiplyAddEEENSB_ILi1ELi1EEEEELi1ELb0EbEENSB_ILi0ELi0EEES1A_Li1EEENS_21NumericArrayConverterISD_SD_Li16ELNS_15FloatRoundStyleE2ENS8_6thread14UnaryTransform8IdentityEEES1H_bEENS_8epilogue11threadblock8EpilogueIS7_S19_Li1ENS1K_22PredicatedTileIteratorINS1K_26OutputTileOptimalThreadMapINS1K_15OutputTileShapeILi64ELi8ELi2ELi1ELi1EEENS1O_ILi1ELi4ELi1ELi1ELi4EEELi128ELi8ELi16EEESD_Lb0ESL_Lb0EEENS1J_4warp24FragmentIteratorTensorOpIS10_S14_SD_NS_5ArrayISD_Li4ELb0EEESF_EENS1T_20TileIteratorTensorOpIS10_S14_SD_SF_EENS1K_18SharedLoadIteratorINS1R_18CompactedThreadMapESD_Li16EEENS1J_6thread21LinearCombinationReluISD_Li8ESD_SD_LNS23_9ScaleType4KindE1ELS1D_2EEENSB_ILi0ELi16EEELi1ELi1EEENS4_30GemmIdentityThreadblockSwizzleILi1EEELb0EEEEEvNT_6ParamsE --------------------------
	.section	.nv.info._ZN7cutlass6KernelINS_4gemm6kernel4GemmINS1_11threadblock12MmaPipelinedINS1_9GemmShapeILi64ELi64ELi32EEENS_9transform11threadblock22PredicatedTileIteratorINS_11MatrixShapeILi64ELi32EEENS_6half_tENS_6layout8RowMajorELi1ENS8_29PitchLinearWarpRakedThreadMapINS_16PitchLinearShapeILi32ELi64EEELi128ENSH_ILi4ELi8EEELi8EEELi8ELb0ENSE_9NoPermuteEEENS9_19RegularTileIteratorISC_SD_NSE_37RowMajorTensorOpMultiplicandCrosswiseILi16ELi32EEELi0ESK_Li16EEENSA_INSB_ILi32ELi64EEESD_NSE_11ColumnMajorELi0ESK_Li8ELb0ESL_EENSN_ISR_SD_NSE_40ColumnMajorTensorOpMultiplicandCrosswiseILi16ELi32EEELi1ESK_Li16EEESD_SF_NS4_9MmaPolicyINS1_4warp11MmaTensorOpINS6_ILi32ELi32ELi32EEESD_SP_SD_SV_SD_SF_NSY_17MmaTensorOpPolicyINS_4arch3MmaINS6_ILi16ELi8ELi8EEELi32ESD_SF_SD_SS_SD_SF_NS12_13OpMultiplyAddEEENSB_ILi1ELi1EEEEELi1ELb0EbEENSB_ILi0ELi0EEES1A_Li1EEENS_21NumericArrayConverterISD_SD_Li16ELNS_15FloatRoundStyleE2ENS8_6thread14UnaryTransform8IdentityEEES1H_bEENS_8epilogue11threadblock8EpilogueIS7_S19_Li1ENS1K_22PredicatedTileIteratorINS1K_26OutputTileOptimalThreadMapINS1K_15OutputTileShapeILi64ELi8ELi2ELi1ELi1EEENS1O_ILi1ELi4ELi1ELi1ELi4EEELi128ELi8ELi16EEESD_Lb0ESL_Lb0EEENS1J_4warp24FragmentIteratorTensorOpIS10_S14_SD_NS_5ArrayISD_Li4ELb0EEESF_EENS1T_20TileIteratorTensorOpIS10_S14_SD_SF_EENS1K_18SharedLoadIteratorINS1R_18CompactedThreadMapESD_Li16EEENS1J_6thread21LinearCombinationReluISD_Li8ESD_SD_LNS23_9ScaleType4KindE1ELS1D_2EEENSB_ILi0ELi16EEELi1ELi1EEENS4_30GemmIdentityThreadblockSwizzleILi1EEELb0EEEEEvNT_6ParamsE,"",@"SHT_CUDA_INFO"
	.sectionflags	@""
	.align	4


	//----- nvinfo : EIATTR_SW_WAR
	.align		4
        /*0000*/ 	.byte	0x04, 0x36
        /*0002*/ 	.short	(.L_248 - .L_247)
.L_247:
        /*0004*/ 	.word	0x00000001


	//----- nvinfo : EIATTR_CUDA_API_VERSION
	.align		4
.L_248:
        /*0008*/ 	.byte	0x04, 0x37
        /*000a*/ 	.short	(.L_250 - .L_249)
.L_249:
        /*000c*/ 	.word	0x00000082


	//----- nvinfo : EIATTR_PARAM_CBANK
	.align		4
.L_250:
        /*0010*/ 	.byte	0x04, 0x0a
        /*0012*/ 	.short	(.L_252 - .L_251)
	.align		4
.L_251:
        /*0014*/ 	.word	index@(.nv.constant0._ZN7cutlass6KernelINS_4gemm6kernel4GemmINS1_11threadblock12MmaPipelinedINS1_9GemmShapeILi64ELi64ELi32EEENS_9transform11threadblock22PredicatedTileIteratorINS_11MatrixShapeILi64ELi32EEENS_6half_tENS_6layout8RowMajorELi1ENS8_29PitchLinearWarpRakedThreadMapINS_16PitchLinearShapeILi32ELi64EEELi128ENSH_ILi4ELi8EEELi8EEELi8ELb0ENSE_9NoPermuteEEENS9_19RegularTileIteratorISC_SD_NSE_37RowMajorTensorOpMultiplicandCrosswiseILi16ELi32EEELi0ESK_Li16EEENSA_INSB_ILi32ELi64EEESD_NSE_11ColumnMajorELi0ESK_Li8ELb0ESL_EENSN_ISR_SD_NSE_40ColumnMajorTensorOpMultiplicandCrosswiseILi16ELi32EEELi1ESK_Li16EEESD_SF_NS4_9MmaPolicyINS1_4warp11MmaTensorOpINS6_ILi32ELi32ELi32EEESD_SP_SD_SV_SD_SF_NSY_17MmaTensorOpPolicyINS_4arch3MmaINS6_ILi16ELi8ELi8EEELi32ESD_SF_SD_SS_SD_SF_NS12_13OpMultiplyAddEEENSB_ILi1ELi1EEEEELi1ELb0EbEENSB_ILi0ELi0EEES1A_Li1EEENS_21NumericArrayConverterISD_SD_Li16ELNS_15FloatRoundStyleE2ENS8_6thread14UnaryTransform8IdentityEEES1H_bEENS_8epilogue11threadblock8EpilogueIS7_S19_Li1ENS1K_22PredicatedTileIteratorINS1K_26OutputTileOptimalThreadMapINS1K_15OutputTileShapeILi64ELi8ELi2ELi1ELi1EEENS1O_ILi1ELi4ELi1ELi1ELi4EEELi128ELi8ELi16EEESD_Lb0ESL_Lb0EEENS1J_4warp24FragmentIteratorTensorOpIS10_S14_SD_NS_5ArrayISD_Li4ELb0EEESF_EENS1T_20TileIteratorTensorOpIS10_S14_SD_SF_EENS1K_18SharedLoadIteratorINS1R_18CompactedThreadMapESD_Li16EEENS1J_6thread21LinearCombinationReluISD_Li8ESD_SD_LNS23_9ScaleType4KindE1ELS1D_2EEENSB_ILi0ELi16EEELi1ELi1EEENS4_30GemmIdentityThreadblockSwizzleILi1EEELb0EEEEEvNT_6ParamsE)
        /*0018*/ 	.short	0x0160
        /*001a*/ 	.short	0x0160


	//----- nvinfo : EIATTR_CBANK_PARAM_SIZE
	.align		4
.L_252:
        /*001c*/ 	.byte	0x03, 0x19
        /*001e*/ 	.short	0x0160


	//----- nvinfo : EIATTR_KPARAM_INFO
	.align		4
        /*0020*/ 	.byte	0x04, 0x17
        /*0022*/ 	.short	(.L_254 - .L_253)
.L_253:
        /*0024*/ 	.word	0x00000000
        /*0028*/ 	.short	0x0000
        /*002a*/ 	.short	0x0000
        /*002c*/ 	.byte	0x00, 0xf0, 0x81, 0x05


	//----- nvinfo : EIATTR_MAXREG_COUNT
	.align		4
.L_254:
        /*0030*/ 	.byte	0x03, 0x1b
        /*0032*/ 	.short	0x00ff


	//----- nvinfo : EIATTR_NUM_BARRIERS
	.align		4
        /*0034*/ 	.byte	0x02, 0x4c
        /*0036*/ 	.byte	0x01
	.zero		1


	//----- nvinfo : EIATTR_MERCURY_ISA_VERSION
	.align		4
        /*0038*/ 	.byte	0x03, 0x5f
        /*003a*/ 	.short	0x0000


	//----- nvinfo : EIATTR_COOP_GROUP_MASK_REGIDS
	.align		4
        /*003c*/ 	.byte	0x04, 0x29
        /*003e*/ 	.short	(.L_256 - .L_255)


	//   ....[0]....
.L_255:
        /*0040*/ 	.word	0xffffffff


	//----- nvinfo : EIATTR_COOP_GROUP_INSTR_OFFSETS
	.align		4
.L_256:
        /*0044*/ 	.byte	0x04, 0x28
        /*0046*/ 	.short	(.L_258 - .L_257)


	//   ....[0]....
.L_257:
        /*0048*/ 	.word	0x00000580


	//----- nvinfo : EIATTR_EXIT_INSTR_OFFSETS
	.align		4
.L_258:
        /*004c*/ 	.byte	0x04, 0x1c
        /*004e*/ 	.short	(.L_260 - .L_259)


	//   ....[0]....
.L_259:
        /*0050*/ 	.word	0x000000b0


	//   ....[1]....
        /*0054*/ 	.word	0x000022d0


	//   ....[2]....
        /*0058*/ 	.word	0x00002300


	//----- nvinfo : EIATTR_CTAIDZ_USED
	.align		4
.L_260:
        /*005c*/ 	.byte	0x01, 0x04
	.zero		2


//--------------------- .nv.callgraph             --------------------------
	.section	.nv.callgraph,"",@"SHT_CUDA_CALLGRAPH"
	.align	4
	.sectionentsize	8
	.align		4
        /*0000*/ 	.word	0x00000000
	.align		4
        /*0004*/ 	.word	0xffffffff
	.align		4
        /*0008*/ 	.word	0x00000000
	.align		4
        /*000c*/ 	.word	0xfffffffe
	.align		4
        /*0010*/ 	.word	0x00000000
	.align		4
        /*0014*/ 	.word	0xfffffffd
	.align		4
        /*0018*/ 	.word	0x00000000
	.align		4
        /*001c*/ 	.word	0xfffffffc


//--------------------- .nv.rel.action            --------------------------
	.section	.nv.rel.action,"",@"SHT_CUDA_RELOCINFO"
	.align	8
	.sectionentsize	8
        /*0000*/ 	.byte	0x73, 0x00, 0x00, 0x00, 0x00, 0x00, 0x00, 0x00, 0x00, 0x00, 0x00, 0x11, 0x25, 0x00, 0x05, 0x36


//--------------------- .nv.constant4             --------------------------
	.section	.nv.constant4,"a",@progbits
	.align	8
	.align		8
.nv.constant4:
        /*0000*/ 	.dword	_ZN34_INTERNAL_a2e70ec2_4_k_cu_371cd5504cuda3std3__45__cpo5beginE
	.align		8
        /*0008*/ 	.dword	_ZN34_INTERNAL_a2e70ec2_4_k_cu_371cd5504cuda3std3__45__cpo3endE
	.align		8
        /*0010*/ 	.dword	_ZN34_INTERNAL_a2e70ec2_4_k_cu_371cd5504cuda3std3__45__cpo6cbeginE
	.align		8
        /*0018*/ 	.dword	_ZN34_INTERNAL_a2e70ec2_4_k_cu_371cd5504cuda3std3__45__cpo4cendE
	.align		8
        /*0020*/ 	.dword	_ZN34_INTERNAL_a2e70ec2_4_k_cu_371cd5504cuda3std3__436_GLOBAL__N__a2e70ec2_4_k_cu_371cd5506ignoreE
	.align		8
        /*0028*/ 	.dword	_ZN34_INTERNAL_a2e70ec2_4_k_cu_371cd5504cuda3std3__419piecewise_constructE
	.align		8
        /*0030*/ 	.dword	_ZN34_INTERNAL_a2e70ec2_4_k_cu_371cd5504cuda3std3__48in_placeE
	.align		8
        /*0038*/ 	.dword	_ZN34_INTERNAL_a2e70ec2_4_k_cu_371cd5504cuda3std6ranges3__45__cpo4swapE
	.align		8
        /*0040*/ 	.dword	_ZN34_INTERNAL_a2e70ec2_4_k_cu_371cd5504cuda3std6ranges3__45__cpo9iter_moveE
	.align		8
        /*0048*/ 	.dword	_ZN34_INTERNAL_a2e70ec2_4_k_cu_371cd5504cute7productE
	.align		8
        /*0050*/ 	.dword	_ZN34_INTERNAL_a2e70ec2_4_k_cu_371cd5504cute1_E


//--------------------- .nv.constant0._ZN7cutlass9reference6device6kernel26TensorScaleBiasGemmBatchedINS_9TensorRefINS_6half_tENS_6layout8RowMajorEEES8_S5_S8_NS_16NumericConverterIS5_S5_LNS_15FloatRoundStyleE2EEELi4ELi4EEEvNS_4gemm9GemmCoordET_T0_T1_T2_SH_illll --------------------------
	.section	.nv.constant0._ZN7cutlass9reference6device6kernel26TensorScaleBiasGemmBatchedINS_9TensorRefINS_6half_tENS_6layout8RowMajorEEES8_S5_S8_NS_16NumericConverterIS5_S5_LNS_15FloatRoundStyleE2EEELi4ELi4EEEvNS_4gemm9GemmCoordET_T0_T1_T2_SH_illll,"a",@progbits
	.sectionflags	@""
	.align	4
.nv.constant0._ZN7cutlass9reference6device6kernel26TensorScaleBiasGemmBatchedINS_9TensorRefINS_6half_tENS_6layout8RowMajorEEES8_S5_S8_NS_16NumericConverterIS5_S5_LNS_15FloatRoundStyleE2EEELi4ELi4EEEvNS_4gemm9GemmCoordET_T0_T1_T2_SH_illll:
	.zero		480


//--------------------- .nv.constant0._ZN7cutlass9reference6device6kernel11GemmComplexINS_6half_tENS_6layout8RowMajorES4_NS5_11ColumnMajorES4_S6_S4_S4_S4_NS_16NumericConverterIS4_S4_LNS_15FloatRoundStyleE2EEENS_12multiply_addIS4_S4_S4_EELi4ELi16EEEvNS_4gemm9GemmCoordET5_NS_9TensorRefIT_T0_EENS_16ComplexTransformENSG_IT1_T2_EESK_SF_NSG_IT3_T4_EENSG_IT7_SP_EET6_illll --------------------------
	.section	.nv.constant0._ZN7cutlass9reference6device6kernel11GemmComplexINS_6half_tENS_6layout8RowMajorES4_NS5_11ColumnMajorES4_S6_S4_S4_S4_NS_16NumericConverterIS4_S4_LNS_15FloatRoundStyleE2EEENS_12multiply_addIS4_S4_S4_EELi4ELi16EEEvNS_4gemm9GemmCoordET5_NS_9TensorRefIT_T0_EENS_16ComplexTransformENSG_IT1_T2_EESK_SF_NSG_IT3_T4_EENSG_IT7_SP_EET6_illll,"a",@progbits
	.sectionflags	@""
	.align	4
.nv.constant0._ZN7cutlass9reference6device6kernel11GemmComplexINS_6half_tENS_6layout8RowMajorES4_NS5_11ColumnMajorES4_S6_S4_S4_S4_NS_16NumericConverterIS4_S4_LNS_15FloatRoundStyleE2EEENS_12multiply_addIS4_S4_S4_EELi4ELi16EEEvNS_4gemm9GemmCoordET5_NS_9TensorRefIT_T0_EENS_16ComplexTransformENSG_IT1_T2_EESK_SF_NSG_IT3_T4_EENSG_IT7_SP_EET6_illll:
	.zero		488


//--------------------- .nv.constant0._ZN7cutlass9reference6device6kernel11GemmComplexINS_6half_tENS_6layout8RowMajorES4_NS5_11ColumnMajorES4_S6_S4_S4_S4_NS_16NumericConverterIS4_S4_LNS_15FloatRoundStyleE2EEENS_12multiply_addIS4_S4_S4_EELi4ELi4EEEvNS_4gemm9GemmCoordET5_NS_9TensorRefIT_T0_EENS_16ComplexTransformENSG_IT1_T2_EESK_SF_NSG_IT3_T4_EENSG_IT7_SP_EET6_illll --------------------------
	.section	.nv.constant0._ZN7cutlass9reference6device6kernel11GemmComplexINS_6half_tENS_6layout8RowMajorES4_NS5_11ColumnMajorES4_S6_S4_S4_S4_NS_16NumericConverterIS4_S4_LNS_15FloatRoundStyleE2EEENS_12multiply_addIS4_S4_S4_EELi4ELi4EEEvNS_4gemm9GemmCoordET5_NS_9TensorRefIT_T0_EENS_16ComplexTransformENSG_IT1_T2_EESK_SF_NSG_IT3_T4_EENSG_IT7_SP_EET6_illll,"a",@progbits
	.sectionflags	@""
	.align	4
.nv.constant0._ZN7cutlass9reference6device6kernel11GemmComplexINS_6half_tENS_6layout8RowMajorES4_NS5_11ColumnMajorES4_S6_S4_S4_S4_NS_16NumericConverterIS4_S4_LNS_15FloatRoundStyleE2EEENS_12multiply_addIS4_S4_S4_EELi4ELi4EEEvNS_4gemm9GemmCoordET5_NS_9TensorRefIT_T0_EENS_16ComplexTransformENSG_IT1_T2_EESK_SF_NSG_IT3_T4_EENSG_IT7_SP_EET6_illll:
	.zero		488


//--------------------- .nv.constant0._ZN7cutlass9reference6device6kernel13TensorForEachINS1_6detail14TensorReLuFuncINS_6half_tENS_6layout8RowMajorEEELi2ENS9_6ParamsEEEvNS_5CoordIXT0_EilEET1_ --------------------------
	.section	.nv.constant0._ZN7cutlass9reference6device6kernel13TensorForEachINS1_6detail14TensorReLuFuncINS_6half_tENS_6layout8RowMajorEEELi2ENS9_6ParamsEEEvNS_5CoordIXT0_EilEET1_,"a",@progbits
	.sectionflags	@""
	.align	4
.nv.constant0._ZN7cutlass9reference6device6kernel13TensorForEachINS1_6detail14TensorReLuFuncINS_6half_tENS_6layout8RowMajorEEELi2ENS9_6ParamsEEEvNS_5CoordIXT0_EilEET1_:
	.zero		392


//--------------------- .nv.constant0._ZN7cutlass9reference6device6kernel4GemmINS_9TensorRefINS_6half_tENS_6layout8RowMajorEEENS4_IS5_NS6_11ColumnMajorEEES8_S5_S5_NS_11MatrixShapeILi4ELi4EEENS_12multiply_addIS5_S5_S5_EENS_16NumericConverterIS5_S5_LNS_15FloatRoundStyleE2EEEEEvNS_4gemm9GemmCoordET2_T_T0_SK_T1_SN_T3_ --------------------------
	.section	.nv.constant0._ZN7cutlass9reference6device6kernel4GemmINS_9TensorRefINS_6half_tENS_6layout8RowMajorEEENS4_IS5_NS6_11ColumnMajorEEES8_S5_S5_NS_11MatrixShapeILi4ELi4EEENS_12multiply_addIS5_S5_S5_EENS_16NumericConverterIS5_S5_LNS_15FloatRoundStyleE2EEEEEvNS_4gemm9GemmCoordET2_T_T0_SK_T1_SN_T3_,"a",@progbits
	.sectionflags	@""
	.align	4
.nv.constant0._ZN7cutlass9reference6device6kernel4GemmINS_9TensorRefINS_6half_tENS_6layout8RowMajorEEENS4_IS5_NS6_11ColumnMajorEEES8_S5_S5_NS_11MatrixShapeILi4ELi4EEENS_12multiply_addIS5_S5_S5_EENS_16NumericConverterIS5_S5_LNS_15FloatRoundStyleE2EEEEEvNS_4gemm9GemmCoordET2_T_T0_SK_T1_SN_T3_:
	.zero		442


//--------------------- .nv.constant0._ZN7cutlass6KernelINS_4gemm6kernel7B2bGemmINS1_11threadblock15B2bMmaPipelinedINS1_9GemmShapeILi64ELi64ELi32EEENS_9transform11threadblock22PredicatedTileIteratorINS_11MatrixShapeILi64ELi32EEENS_6half_tENS_6layout8RowMajorELi1ENS8_29PitchLinearWarpRakedThreadMapINS_16PitchLinearShapeILi32ELi64EEELi64ENSH_ILi4ELi8EEELi8EEELi8ELb0ENSE_9NoPermuteEEENS9_19RegularTileIteratorISC_SD_NSE_37RowMajorTensorOpMultiplicandCrosswiseILi16ELi32EEELi0ESK_Li16EEENSA_INSB_ILi32ELi64EEESD_NSE_11ColumnMajorELi0ESK_Li8ELb0ESL_EENSN_ISR_SD_NSE_40ColumnMajorTensorOpMultiplicandCrosswiseILi16ELi32EEELi1ESK_Li16EEENS6_ILi64ELi128ELi32EEENS1_4warp27MmaTensorOpFragmentIteratorINSB_ILi32ELi8EEESR_Li32ESD_SD_SS_NS6_ILi16ELi8ELi8EEENS_8epilogue6thread21LinearCombinationReluISD_Li4ESD_SD_LNS13_9ScaleType4KindE2ELNS_15FloatRoundStyleE2EEEEENS9_14VectorIteratorINS9_30PredicatedVectorAccessIteratorINSB_ILi64ELi64EEENSB_ILi32ELi32EEESD_SF_Li2ELb0EEEEENS8_4warp22VectorFragmentIteratorINSB_ILi1ELi8EEESD_SF_S11_Li2EEENSA_INSB_ILi32ELi128EEESD_SS_Li0ENSG_INSH_ILi32ELi128EEELi64ESJ_Li8EEELi8ELb0ESL_EENSN_IS1K_SD_SV_Li1ES1M_Li16EEESD_SF_S18_NS4_9MmaPolicyINSY_11MmaTensorOpINS6_ILi32ELi64ELi32EEESD_SP_SD_SV_SD_SF_NSY_17MmaTensorOpPolicyINS_4arch3MmaIS11_Li32ESD_SF_SD_SS_SD_SF_NS1T_13OpMultiplyAddEEENSB_ILi1ELi1EEEEELi1ELb0EbEENSB_ILi0ELi0EEES20_Li1EEENS1P_INS1Q_INS6_ILi32ELi128ELi32EEESD_SP_SD_SV_SD_SF_S1Y_Li1ELb0EbEES20_S20_Li1EEENS_21NumericArrayConverterISD_SD_Li32ELS17_2ENS8_6thread14UnaryTransform8IdentityEEES29_NS25_ISD_SD_Li64ELS17_2ES28_EEbEENS12_11threadblock8EpilogueISX_S23_Li1ENS2C_22PredicatedTileIteratorINS2C_26OutputTileOptimalThreadMapINS2C_15OutputTileShapeILi128ELi8ELi2ELi1ELi1EEENS2G_ILi1ELi4ELi1ELi1ELi4EEELi64ELi8ELi16EEESD_Lb0ESL_Lb0EEENS12_4warp24FragmentIteratorTensorOpIS22_S11_SD_NS_5ArrayISD_Li4ELb0EEESF_EENS2L_20TileIteratorTensorOpIS22_S11_SD_SF_EENS2C_18SharedLoadIteratorINS2J_18CompactedThreadMapESD_Li16EEENS14_ISD_Li8ESD_SD_LS16_1ELS17_2EEENSB_ILi0ELi16EEELi1ELi1EEENS4_30GemmIdentityThreadblockSwizzleILi1EEEEEEEvNT_6ParamsE --------------------------
	.section	.nv.constant0._ZN7cutlass6KernelINS_4gemm6kernel7B2bGemmINS1_11threadblock15B2bMmaPipelinedINS1_9GemmShapeILi64ELi64ELi32EEENS_9transform11threadblock22PredicatedTileIteratorINS_11MatrixShapeILi64ELi32EEENS_6half_tENS_6layout8RowMajorELi1ENS8_29PitchLinearWarpRakedThreadMapINS_16PitchLinearShapeILi32ELi64EEELi64ENSH_ILi4ELi8EEELi8EEELi8ELb0ENSE_9NoPermuteEEENS9_19RegularTileIteratorISC_SD_NSE_37RowMajorTensorOpMultiplicandCrosswiseILi16ELi32EEELi0ESK_Li16EEENSA_INSB_ILi32ELi64EEESD_NSE_11ColumnMajorELi0ESK_Li8ELb0ESL_EENSN_ISR_SD_NSE_40ColumnMajorTensorOpMultiplicandCrosswiseILi16ELi32EEELi1ESK_Li16EEENS6_ILi64ELi128ELi32EEENS1_4warp27MmaTensorOpFragmentIteratorINSB_ILi32ELi8EEESR_Li32ESD_SD_SS_NS6_ILi16ELi8ELi8EEENS_8epilogue6thread21LinearCombinationReluISD_Li4ESD_SD_LNS13_9ScaleType4KindE2ELNS_15FloatRoundStyleE2EEEEENS9_14VectorIteratorINS9_30PredicatedVectorAccessIteratorINSB_ILi64ELi64EEENSB_ILi32ELi32EEESD_SF_Li2ELb0EEEEENS8_4warp22VectorFragmentIteratorINSB_ILi1ELi8EEESD_SF_S11_Li2EEENSA_INSB_ILi32ELi128EEESD_SS_Li0ENSG_INSH_ILi32ELi128EEELi64ESJ_Li8EEELi8ELb0ESL_EENSN_IS1K_SD_SV_Li1ES1M_Li16EEESD_SF_S18_NS4_9MmaPolicyINSY_11MmaTensorOpINS6_ILi32ELi64ELi32EEESD_SP_SD_SV_SD_SF_NSY_17MmaTensorOpPolicyINS_4arch3MmaIS11_Li32ESD_SF_SD_SS_SD_SF_NS1T_13OpMultiplyAddEEENSB_ILi1ELi1EEEEELi1ELb0EbEENSB_ILi0ELi0EEES20_Li1EEENS1P_INS1Q_INS6_ILi32ELi128ELi32EEESD_SP_SD_SV_SD_SF_S1Y_Li1ELb0EbEES20_S20_Li1EEENS_21NumericArrayConverterISD_SD_Li32ELS17_2ENS8_6thread14UnaryTransform8IdentityEEES29_NS25_ISD_SD_Li64ELS17_2ES28_EEbEENS12_11threadblock8EpilogueISX_S23_Li1ENS2C_22PredicatedTileIteratorINS2C_26OutputTileOptimalThreadMapINS2C_15OutputTileShapeILi128ELi8ELi2ELi1ELi1EEENS2G_ILi1ELi4ELi1ELi1ELi4EEELi64ELi8ELi16EEESD_Lb0ESL_Lb0EEENS12_4warp24FragmentIteratorTensorOpIS22_S11_SD_NS_5ArrayISD_Li4ELb0EEESF_EENS2L_20TileIteratorTensorOpIS22_S11_SD_SF_EENS2C_18SharedLoadIteratorINS2J_18CompactedThreadMapESD_Li16EEENS14_ISD_Li8ESD_SD_LS16_1ELS17_2EEENSB_ILi0ELi16EEELi1ELi1EEENS4_30GemmIdentityThreadblockSwizzleILi1EEEEEEEvNT_6ParamsE,"a",@progbits
	.sectionflags	@""
	.align	4
.nv.constant0._ZN7cutlass6KernelINS_4gemm6kernel7B2bGemmINS1_11threadblock15B2bMmaPipelinedINS1_9GemmShapeILi64ELi64ELi32EEENS_9transform11threadblock22PredicatedTileIteratorINS_11MatrixShapeILi64ELi32EEENS_6half_tENS_6layout8RowMajorELi1ENS8_29PitchLinearWarpRakedThreadMapINS_16PitchLinearShapeILi32ELi64EEELi64ENSH_ILi4ELi8EEELi8EEELi8ELb0ENSE_9NoPermuteEEENS9_19RegularTileIteratorISC_SD_NSE_37RowMajorTensorOpMultiplicandCrosswiseILi16ELi32EEELi0ESK_Li16EEENSA_INSB_ILi32ELi64EEESD_NSE_11ColumnMajorELi0ESK_Li8ELb0ESL_EENSN_ISR_SD_NSE_40ColumnMajorTensorOpMultiplicandCrosswiseILi16ELi32EEELi1ESK_Li16EEENS6_ILi64ELi128ELi32EEENS1_4warp27MmaTensorOpFragmentIteratorINSB_ILi32ELi8EEESR_Li32ESD_SD_SS_NS6_ILi16ELi8ELi8EEENS_8epilogue6thread21LinearCombinationReluISD_Li4ESD_SD_LNS13_9ScaleType4KindE2ELNS_15FloatRoundStyleE2EEEEENS9_14VectorIteratorINS9_30PredicatedVectorAccessIteratorINSB_ILi64ELi64EEENSB_ILi32ELi32EEESD_SF_Li2ELb0EEEEENS8_4warp22VectorFragmentIteratorINSB_ILi1ELi8EEESD_SF_S11_Li2EEENSA_INSB_ILi32ELi128EEESD_SS_Li0ENSG_INSH_ILi32ELi128EEELi64ESJ_Li8EEELi8ELb0ESL_EENSN_IS1K_SD_SV_Li1ES1M_Li16EEESD_SF_S18_NS4_9MmaPolicyINSY_11MmaTensorOpINS6_ILi32ELi64ELi32EEESD_SP_SD_SV_SD_SF_NSY_17MmaTensorOpPolicyINS_4arch3MmaIS11_Li32ESD_SF_SD_SS_SD_SF_NS1T_13OpMultiplyAddEEENSB_ILi1ELi1EEEEELi1ELb0EbEENSB_ILi0ELi0EEES20_Li1EEENS1P_INS1Q_INS6_ILi32ELi128ELi32EEESD_SP_SD_SV_SD_SF_S1Y_Li1ELb0EbEES20_S20_Li1EEENS_21NumericArrayConverterISD_SD_Li32ELS17_2ENS8_6thread14UnaryTransform8IdentityEEES29_NS25_ISD_SD_Li64ELS17_2ES28_EEbEENS12_11threadblock8EpilogueISX_S23_Li1ENS2C_22PredicatedTileIteratorINS2C_26OutputTileOptimalThreadMapINS2C_15OutputTileShapeILi128ELi8ELi2ELi1ELi1EEENS2G_ILi1ELi4ELi1ELi1ELi4EEELi64ELi8ELi16EEESD_Lb0ESL_Lb0EEENS12_4warp24FragmentIteratorTensorOpIS22_S11_SD_NS_5ArrayISD_Li4ELb0EEESF_EENS2L_20TileIteratorTensorOpIS22_S11_SD_SF_EENS2C_18SharedLoadIteratorINS2J_18CompactedThreadMapESD_Li16EEENS14_ISD_Li8ESD_SD_LS16_1ELS17_2EEENSB_ILi0ELi16EEELi1ELi1EEENS4_30GemmIdentityThreadblockSwizzleILi1EEEEEEEvNT_6ParamsE:
	.zero		944


//--------------------- .nv.constant0._ZN7cutlass6KernelINS_4gemm6kernel4GemmINS1_11threadblock12MmaPipelinedINS1_9GemmShapeILi64ELi128ELi32EEENS_9transform11threadblock22PredicatedTileIteratorINS_11MatrixShapeILi64ELi32EEENS_6half_tENS_6layout8RowMajorELi1ENS8_29PitchLinearWarpRakedThreadMapINS_16PitchLinearShapeILi32ELi64EEELi128ENSH_ILi4ELi8EEELi8EEELi8ELb0ENSE_9NoPermuteEEENS9_19RegularTileIteratorISC_SD_NSE_37RowMajorTensorOpMultiplicandCrosswiseILi16ELi32EEELi0ESK_Li16EEENSA_INSB_ILi32ELi128EEESD_NSE_11ColumnMajorELi0ENSG_INSH_ILi32ELi128EEELi128ESJ_Li8EEELi8ELb0ESL_EENSN_ISR_SD_NSE_40ColumnMajorTensorOpMultiplicandCrosswiseILi16ELi32EEELi1ESU_Li16EEESD_SF_NS4_9MmaPolicyINS1_4warp11MmaTensorOpINS6_ILi32ELi64ELi32EEESD_SP_SD_SX_SD_SF_NS10_17MmaTensorOpPolicyINS_4arch3MmaINS6_ILi16ELi8ELi8EEELi32ESD_SF_SD_SS_SD_SF_NS14_13OpMultiplyAddEEENSB_ILi1ELi1EEEEELi1ELb0EbEENSB_ILi0ELi0EEES1C_Li1EEENS_21NumericArrayConverterISD_SD_Li16ELNS_15FloatRoundStyleE2ENS8_6thread14UnaryTransform8IdentityEEENS1E_ISD_SD_Li32ELS1F_2ES1I_EEbEENS_8epilogue11threadblock8EpilogueIS7_S1B_Li1ENS1N_22PredicatedTileIteratorINS1N_26OutputTileOptimalThreadMapINS1N_15OutputTileShapeILi128ELi8ELi2ELi1ELi1EEENS1R_ILi1ELi4ELi1ELi1ELi4EEELi128ELi8ELi16EEESD_Lb0ESL_Lb0EEENS1M_4warp24FragmentIteratorTensorOpIS12_S16_SD_NS_5ArrayISD_Li4ELb0EEESF_EENS1W_20TileIteratorTensorOpIS12_S16_SD_SF_EENS1N_18SharedLoadIteratorINS1U_18CompactedThreadMapESD_Li16EEENS1M_6thread21LinearCombinationReluISD_Li8ESD_SD_LNS26_9ScaleType4KindE1ELS1F_2EEENSB_ILi0ELi16EEELi1ELi1EEENS4_30GemmIdentityThreadblockSwizzleILi1EEELb0EEEEEvNT_6ParamsE --------------------------
	.section	.nv.constant0._ZN7cutlass6KernelINS_4gemm6kernel4GemmINS1_11threadblock12MmaPipelinedINS1_9GemmShapeILi64ELi128ELi32EEENS_9transform11threadblock22PredicatedTileIteratorINS_11MatrixShapeILi64ELi32EEENS_6half_tENS_6layout8RowMajorELi1ENS8_29PitchLinearWarpRakedThreadMapINS_16PitchLinearShapeILi32ELi64EEELi128ENSH_ILi4ELi8EEELi8EEELi8ELb0ENSE_9NoPermuteEEENS9_19RegularTileIteratorISC_SD_NSE_37RowMajorTensorOpMultiplicandCrosswiseILi16ELi32EEELi0ESK_Li16EEENSA_INSB_ILi32ELi128EEESD_NSE_11ColumnMajorELi0ENSG_INSH_ILi32ELi128EEELi128ESJ_Li8EEELi8ELb0ESL_EENSN_ISR_SD_NSE_40ColumnMajorTensorOpMultiplicandCrosswiseILi16ELi32EEELi1ESU_Li16EEESD_SF_NS4_9MmaPolicyINS1_4warp11MmaTensorOpINS6_ILi32ELi64ELi32EEESD_SP_SD_SX_SD_SF_NS10_17MmaTensorOpPolicyINS_4arch3MmaINS6_ILi16ELi8ELi8EEELi32ESD_SF_SD_SS_SD_SF_NS14_13OpMultiplyAddEEENSB_ILi1ELi1EEEEELi1ELb0EbEENSB_ILi0ELi0EEES1C_Li1EEENS_21NumericArrayConverterISD_SD_Li16ELNS_15FloatRoundStyleE2ENS8_6thread14UnaryTransform8IdentityEEENS1E_ISD_SD_Li32ELS1F_2ES1I_EEbEENS_8epilogue11threadblock8EpilogueIS7_S1B_Li1ENS1N_22PredicatedTileIteratorINS1N_26OutputTileOptimalThreadMapINS1N_15OutputTileShapeILi128ELi8ELi2ELi1ELi1EEENS1R_ILi1ELi4ELi1ELi1ELi4EEELi128ELi8ELi16EEESD_Lb0ESL_Lb0EEENS1M_4warp24FragmentIteratorTensorOpIS12_S16_SD_NS_5ArrayISD_Li4ELb0EEESF_EENS1W_20TileIteratorTensorOpIS12_S16_SD_SF_EENS1N_18SharedLoadIteratorINS1U_18CompactedThreadMapESD_Li16EEENS1M_6thread21LinearCombinationReluISD_Li8ESD_SD_LNS26_9ScaleType4KindE1ELS1F_2EEENSB_ILi0ELi16EEELi1ELi1EEENS4_30GemmIdentityThreadblockSwizzleILi1EEELb0EEEEEvNT_6ParamsE,"a",@progbits
	.sectionflags	@""
	.align	4
.nv.constant0._ZN7cutlass6KernelINS_4gemm6kernel4GemmINS1_11threadblock12MmaPipelinedINS1_9GemmShapeILi64ELi128ELi32EEENS_9transform11threadblock22PredicatedTileIteratorINS_11MatrixShapeILi64ELi32EEENS_6half_tENS_6layout8RowMajorELi1ENS8_29PitchLinearWarpRakedThreadMapINS_16PitchLinearShapeILi32ELi64EEELi128ENSH_ILi4ELi8EEELi8EEELi8ELb0ENSE_9NoPermuteEEENS9_19RegularTileIteratorISC_SD_NSE_37RowMajorTensorOpMultiplicandCrosswiseILi16ELi32EEELi0ESK_Li16EEENSA_INSB_ILi32ELi128EEESD_NSE_11ColumnMajorELi0ENSG_INSH_ILi32ELi128EEELi128ESJ_Li8EEELi8ELb0ESL_EENSN_ISR_SD_NSE_40ColumnMajorTensorOpMultiplicandCrosswiseILi16ELi32EEELi1ESU_Li16EEESD_SF_NS4_9MmaPolicyINS1_4warp11MmaTensorOpINS6_ILi32ELi64ELi32EEESD_SP_SD_SX_SD_SF_NS10_17MmaTensorOpPolicyINS_4arch3MmaINS6_ILi16ELi8ELi8EEELi32ESD_SF_SD_SS_SD_SF_NS14_13OpMultiplyAddEEENSB_ILi1ELi1EEEEELi1ELb0EbEENSB_ILi0ELi0EEES1C_Li1EEENS_21NumericArrayConverterISD_SD_Li16ELNS_15FloatRoundStyleE2ENS8_6thread14UnaryTransform8IdentityEEENS1E_ISD_SD_Li32ELS1F_2ES1I_EEbEENS_8epilogue11threadblock8EpilogueIS7_S1B_Li1ENS1N_22PredicatedTileIteratorINS1N_26OutputTileOptimalThreadMapINS1N_15OutputTileShapeILi128ELi8ELi2ELi1ELi1EEENS1R_ILi1ELi4ELi1ELi1ELi4EEELi128ELi8ELi16EEESD_Lb0ESL_Lb0EEENS1M_4warp24FragmentIteratorTensorOpIS12_S16_SD_NS_5ArrayISD_Li4ELb0EEESF_EENS1W_20TileIteratorTensorOpIS12_S16_SD_SF_EENS1N_18SharedLoadIteratorINS1U_18CompactedThreadMapESD_Li16EEENS1M_6thread21LinearCombinationReluISD_Li8ESD_SD_LNS26_9ScaleType4KindE1ELS1F_2EEENSB_ILi0ELi16EEELi1ELi1EEENS4_30GemmIdentityThreadblockSwizzleILi1EEELb0EEEEEvNT_6ParamsE:
	.zero		704


//--------------------- .nv.constant0._ZN7cutlass6KernelINS_4gemm6kernel4GemmINS1_11threadblock12MmaPipelinedINS1_9GemmShapeILi64ELi64ELi32EEENS_9transform11threadblock22PredicatedTileIteratorINS_11MatrixShapeILi64ELi32EEENS_6half_tENS_6layout8RowMajorELi1ENS8_29PitchLinearWarpRakedThreadMapINS_16PitchLinearShapeILi32ELi64EEELi128ENSH_ILi4ELi8EEELi8EEELi8ELb0ENSE_9NoPermuteEEENS9_19RegularTileIteratorISC_SD_NSE_37RowMajorTensorOpMultiplicandCrosswiseILi16ELi32EEELi0ESK_Li16EEENSA_INSB_ILi32ELi64EEESD_NSE_11ColumnMajorELi0ESK_Li8ELb0ESL_EENSN_ISR_SD_NSE_40ColumnMajorTensorOpMultiplicandCrosswiseILi16ELi32EEELi1ESK_Li16EEESD_SF_NS4_9MmaPolicyINS1_4warp11MmaTensorOpINS6_ILi32ELi32ELi32EEESD_SP_SD_SV_SD_SF_NSY_17MmaTensorOpPolicyINS_4arch3MmaINS6_ILi16ELi8ELi8EEELi32ESD_SF_SD_SS_SD_SF_NS12_13OpMultiplyAddEEENSB_ILi1ELi1EEEEELi1ELb0EbEENSB_ILi0ELi0EEES1A_Li1EEENS_21NumericArrayConverterISD_SD_Li16ELNS_15FloatRoundStyleE2ENS8_6thread14UnaryTransform8IdentityEEES1H_bEENS_8epilogue11threadblock8EpilogueIS7_S19_Li1ENS1K_22PredicatedTileIteratorINS1K_26OutputTileOptimalThreadMapINS1K_15OutputTileShapeILi64ELi8ELi2ELi1ELi1EEENS1O_ILi1ELi4ELi1ELi1ELi4EEELi128ELi8ELi16EEESD_Lb0ESL_Lb0EEENS1J_4warp24FragmentIteratorTensorOpIS10_S14_SD_NS_5ArrayISD_Li4ELb0EEESF_EENS1T_20TileIteratorTensorOpIS10_S14_SD_SF_EENS1K_18SharedLoadIteratorINS1R_18CompactedThreadMapESD_Li16EEENS1J_6thread21LinearCombinationReluISD_Li8ESD_SD_LNS23_9ScaleType4KindE1ELS1D_2EEENSB_ILi0ELi16EEELi1ELi1EEENS4_30GemmIdentityThreadblockSwizzleILi1EEELb0EEEEEvNT_6ParamsE --------------------------
	.section	.nv.constant0._ZN7cutlass6KernelINS_4gemm6kernel4GemmINS1_11threadblock12MmaPipelinedINS1_9GemmShapeILi64ELi64ELi32EEENS_9transform11threadblock22PredicatedTileIteratorINS_11MatrixShapeILi64ELi32EEENS_6half_tENS_6layout8RowMajorELi1ENS8_29PitchLinearWarpRakedThreadMapINS_16PitchLinearShapeILi32ELi64EEELi128ENSH_ILi4ELi8EEELi8EEELi8ELb0ENSE_9NoPermuteEEENS9_19RegularTileIteratorISC_SD_NSE_37RowMajorTensorOpMultiplicandCrosswiseILi16ELi32EEELi0ESK_Li16EEENSA_INSB_ILi32ELi64EEESD_NSE_11ColumnMajorELi0ESK_Li8ELb0ESL_EENSN_ISR_SD_NSE_40ColumnMajorTensorOpMultiplicandCrosswiseILi16ELi32EEELi1ESK_Li16EEESD_SF_NS4_9MmaPolicyINS1_4warp11MmaTensorOpINS6_ILi32ELi32ELi32EEESD_SP_SD_SV_SD_SF_NSY_17MmaTensorOpPolicyINS_4arch3MmaINS6_ILi16ELi8ELi8EEELi32ESD_SF_SD_SS_SD_SF_NS12_13OpMultiplyAddEEENSB_ILi1ELi1EEEEELi1ELb0EbEENSB_ILi0ELi0EEES1A_Li1EEENS_21NumericArrayConverterISD_SD_Li16ELNS_15FloatRoundStyleE2ENS8_6thread14UnaryTransform8IdentityEEES1H_bEENS_8epilogue11threadblock8EpilogueIS7_S19_Li1ENS1K_22PredicatedTileIteratorINS1K_26OutputTileOptimalThreadMapINS1K_15OutputTileShapeILi64ELi8ELi2ELi1ELi1EEENS1O_ILi1ELi4ELi1ELi1ELi4EEELi128ELi8ELi16EEESD_Lb0ESL_Lb0EEENS1J_4warp24FragmentIteratorTensorOpIS10_S14_SD_NS_5ArrayISD_Li4ELb0EEESF_EENS1T_20TileIteratorTensorOpIS10_S14_SD_SF_EENS1K_18SharedLoadIteratorINS1R_18CompactedThreadMapESD_Li16EEENS1J_6thread21LinearCombinationReluISD_Li8ESD_SD_LNS23_9ScaleType4KindE1ELS1D_2EEENSB_ILi0ELi16EEELi1ELi1EEENS4_30GemmIdentityThreadblockSwizzleILi1EEELb0EEEEEvNT_6ParamsE,"a",@progbits
	.sectionflags	@""
	.align	4
.nv.constant0._ZN7cutlass6KernelINS_4gemm6kernel4GemmINS1_11threadblock12MmaPipelinedINS1_9GemmShapeILi64ELi64ELi32EEENS_9transform11threadblock22PredicatedTileIteratorINS_11MatrixShapeILi64ELi32EEENS_6half_tENS_6layout8RowMajorELi1ENS8_29PitchLinearWarpRakedThreadMapINS_16PitchLinearShapeILi32ELi64EEELi128ENSH_ILi4ELi8EEELi8EEELi8ELb0ENSE_9NoPermuteEEENS9_19RegularTileIteratorISC_SD_NSE_37RowMajorTensorOpMultiplicandCrosswiseILi16ELi32EEELi0ESK_Li16EEENSA_INSB_ILi32ELi64EEESD_NSE_11ColumnMajorELi0ESK_Li8ELb0ESL_EENSN_ISR_SD_NSE_40ColumnMajorTensorOpMultiplicandCrosswiseILi16ELi32EEELi1ESK_Li16EEESD_SF_NS4_9MmaPolicyINS1_4warp11MmaTensorOpINS6_ILi32ELi32ELi32EEESD_SP_SD_SV_SD_SF_NSY_17MmaTensorOpPolicyINS_4arch3MmaINS6_ILi16ELi8ELi8EEELi32ESD_SF_SD_SS_SD_SF_NS12_13OpMultiplyAddEEENSB_ILi1ELi1EEEEELi1ELb0EbEENSB_ILi0ELi0EEES1A_Li1EEENS_21NumericArrayConverterISD_SD_Li16ELNS_15FloatRoundStyleE2ENS8_6thread14UnaryTransform8IdentityEEES1H_bEENS_8epilogue11threadblock8EpilogueIS7_S19_Li1ENS1K_22PredicatedTileIteratorINS1K_26OutputTileOptimalThreadMapINS1K_15OutputTileShapeILi64ELi8ELi2ELi1ELi1EEENS1O_ILi1ELi4ELi1ELi1ELi4EEELi128ELi8ELi16EEESD_Lb0ESL_Lb0EEENS1J_4warp24FragmentIteratorTensorOpIS10_S14_SD_NS_5ArrayISD_Li4ELb0EEESF_EENS1T_20TileIteratorTensorOpIS10_S14_SD_SF_EENS1K_18SharedLoadIteratorINS1R_18CompactedThreadMapESD_Li16EEENS1J_6thread21LinearCombinationReluISD_Li8ESD_SD_LNS23_9ScaleType4KindE1ELS1D_2EEENSB_ILi0ELi16EEELi1ELi1EEENS4_30GemmIdentityThreadblockSwizzleILi1EEELb0EEEEEvNT_6ParamsE:
	.zero		704


//--------------------- .text._ZN7cutlass9reference6device6kernel26TensorScaleBiasGemmBatchedINS_9TensorRefINS_6half_tENS_6layout8RowMajorEEES8_S5_S8_NS_16NumericConverterIS5_S5_LNS_15FloatRoundStyleE2EEELi4ELi4EEEvNS_4gemm9GemmCoordET_T0_T1_T2_SH_illll --------------------------
	.section	.text._ZN7cutlass9reference6device6kernel26TensorScaleBiasGemmBatchedINS_9TensorRefINS_6half_tENS_6layout8RowMajorEEES8_S5_S8_NS_16NumericConverterIS5_S5_LNS_15FloatRoundStyleE2EEELi4ELi4EEEvNS_4gemm9GemmCoordET_T0_T1_T2_SH_illll,"ax",@progbits
	.sectioninfo	@"SHI_REGISTERS=128"
	.align	128
        .global         _ZN7cutlass9reference6device6kernel26TensorScaleBiasGemmBatchedINS_9TensorRefINS_6half_tENS_6layout8RowMajorEEES8_S5_S8_NS_16NumericConverterIS5_S5_LNS_15FloatRoundStyleE2EEELi4ELi4EEEvNS_4gemm9GemmCoordET_T0_T1_T2_SH_illll
        .type           _ZN7cutlass9reference6device6kernel26TensorScaleBiasGemmBatchedINS_9TensorRefINS_6half_tENS_6layout8RowMajorEEES8_S5_S8_NS_16NumericConverterIS5_S5_LNS_15FloatRoundStyleE2EEELi4ELi4EEEvNS_4gemm9GemmCoordET_T0_T1_T2_SH_illll,@function
        .size           _ZN7cutlass9reference6device6kernel26TensorScaleBiasGemmBatchedINS_9TensorRefINS_6half_tENS_6layout8RowMajorEEES8_S5_S8_NS_16NumericConverterIS5_S5_LNS_15FloatRoundStyleE2EEELi4ELi4EEEvNS_4gemm9GemmCoordET_T0_T1_T2_SH_illll,(.L_x_246 - _ZN7cutlass9reference6device6kernel26TensorScaleBiasGemmBatchedINS_9TensorRefINS_6half_tENS_6layout8RowMajorEEES8_S5_S8_NS_16NumericConverterIS5_S5_LNS_15FloatRoundStyleE2EEELi4ELi4EEEvNS_4gemm9GemmCoordET_T0_T1_T2_SH_illll)
        .other          _ZN7cutlass9reference6device6kernel26TensorScaleBiasGemmBatchedINS_9TensorRefINS_6half_tENS_6layout8RowMajorEEES8_S5_S8_NS_16NumericConverterIS5_S5_LNS_15FloatRoundStyleE2EEELi4ELi4EEEvNS_4gemm9GemmCoordET_T0_T1_T2_SH_illll,@"STO_CUDA_ENTRY STV_DEFAULT"
_ZN7cutlass9reference6device6kernel26TensorScaleBiasGemmBatchedINS_9TensorRefINS_6half_tENS_6layout8RowMajorEEES8_S5_S8_NS_16NumericConverterIS5_S5_LNS_15FloatRoundStyleE2EEELi4ELi4EEEvNS_4gemm9GemmCoordET_T0_T1_T2_SH_illll:
.text._ZN7cutlass9reference6device6kernel26TensorScaleBiasGemmBatchedINS_9TensorRefINS_6half_tENS_6layout8RowMajorEEES8_S5_S8_NS_16NumericConverterIS5_S5_LNS_15FloatRoundStyleE2EEELi4ELi4EEEvNS_4gemm9GemmCoordET_T0_T1_T2_SH_illll:
[----:B------:R-:W-:Y:S02]  /*0000*/  IMAD.MOV.U32 R1, RZ, RZ, c[0x0][0x28] ;  /* 0x00000a00ff017624 */ /* 0x000fe400078e00ff */
[----:B------:R-:W0:Y:S01]  /*0010*/  S2UR UR12, SR_CTAID.Z ;  /* 0x00000000000c79c3 */ /* 0x000e220000002700 */
[----:B------:R-:W-:Y:S02]  /*0020*/  ULDC.64 UR8, c[0x0][0x1c0] ;  /* 0x0000700000087ab9 */ /* 0x000fe40000000a00 */
[----:B------:R-:W-:Y:S02]  /*0030*/  ULDC.64 UR14, c[0x0][0x1c8] ;  /* 0x00007200000e7ab9 */ /* 0x000fe40000000a00 */
[----:B------:R-:W-:Y:S02]  /*0040*/  ULDC.64 UR16, c[0x0][0x1d0] ;  /* 0x0000740000107ab9 */ /* 0x000fe40000000a00 */
[----:B0-----:R-:W-:Y:S02]  /*0050*/  USHF.R.S32.HI UR10, URZ, 0x1f, UR12 ;  /* 0x0000001f3f0a7899 */ /* 0x001fe4000801140c */
[----:B------:R-:W-:Y:S02]  /*0060*/  UIMAD.WIDE.U32 UR4, UR12, UR8, URZ ;  /* 0x000000080c0472a5 */ /* 0x000fe4000f8e003f */
[----:B------:R-:W-:-:S02]  /*0070*/  UIMAD UR6, UR10, UR8, URZ ;  /* 0x000000080a0672a4 */ /* 0x000fc4000f8e023f */
[----:B------:R-:W-:Y:S02]  /*0080*/  UIMAD UR8, UR10, UR14, URZ ;  /* 0x0000000e0a0872a4 */ /* 0x000fe4000f8e023f */
[----:B------:R-:W-:Y:S02]  /*0090*/  UIMAD UR26, UR12, UR9, UR6 ;  /* 0x000000090c1a72a4 */ /* 0x000fe4000f8e0206 */
[----:B------:R-:W-:Y:S02]  /*00a0*/  UIMAD.WIDE.U32 UR6, UR12, UR14, URZ ;  /* 0x0000000e0c0672a5 */ /* 0x000fe4000f8e003f */
[----:B------:R-:W-:Y:S02]  /*00b0*/  UIMAD UR24, UR12, UR15, UR8 ;  /* 0x0000000f0c1872a4 */ /* 0x000fe4000f8e0208 */
[----:B------:R-:W-:Y:S02]  /*00c0*/  UIADD3 UR26, UR5, UR26, URZ ;  /* 0x0000001a051a7290 */ /* 0x000fe4000fffe03f */
[----:B------:R-:W-:-:S02]  /*00d0*/  ULDC.64 UR14, c[0x0][0x170] ;  /* 0x00005c00000e7ab9 */ /* 0x000fc40000000a00 */
[----:B------:R-:W-:Y:S02]  /*00e0*/  ULEA UR13, UP0, UR4, UR14, 0x1 ;  /* 0x0000000e040d7291 */ /* 0x000fe4000f80083f */
[----:B------:R-:W-:Y:S02]  /*00f0*/  UIMAD UR11, UR10, UR16, URZ ;  /* 0x000000100a0b72a4 */ /* 0x000fe4000f8e023f */
[----:B------:R-:W-:Y:S02]  /*0100*/  ULEA.HI.X UR26, UR4, UR15, UR26, 0x1, UP0 ;  /* 0x0000000f041a7291 */ /* 0x000fe400080f0c1a */
[----:B------:R-:W-:Y:S02]  /*0110*/  UIMAD.WIDE.U32 UR8, UR12, UR16, URZ ;  /* 0x000000100c0872a5 */ /* 0x000fe4000f8e003f */
[----:B------:R-:W-:Y:S02]  /*0120*/  ULDC UR15, c[0x0][0x1b8] ;  /* 0x00006e00000f7ab9 */ /* 0x000fe40000000800 */
[----:B------:R-:W-:-:S02]  /*0130*/  UISETP.GE.AND UP0, UPT, UR12, UR15, UPT ;  /* 0x0000000f0c00728c */ /* 0x000fc4000bf06270 */
[----:B------:R-:W-:Y:S02]  /*0140*/  UIMAD UR20, UR12, UR17, UR11 ;  /* 0x000000110c1472a4 */ /* 0x000fe4000f8e020b */
[----:B------:R-:W-:Y:S02]  /*0150*/  ULDC.64 UR4, c[0x0][0x180] ;  /* 0x0000600000047ab9 */ /* 0x000fe40000000a00 */
[----:B------:R-:W-:Y:S01]  /*0160*/  ULDC.64 UR16, c[0x0][0x1d8] ;  /* 0x0000760000107ab9 */ /* 0x000fe20000000a00 */
[----:B------:R-:W-:Y:S01]  /*0170*/  PLOP3.LUT P0, PT, PT, PT, UP0, 0x80, 0x0 ;  /* 0x000000000000781c */ /* 0x000fe20003f0f008 */
[----:B------:R-:W-:Y:S02]  /*0180*/  UIMAD UR14, UR10, UR16, URZ ;  /* 0x000000100a0e72a4 */ /* 0x000fe4000f8e023f */
[----:B------:R-:W-:Y:S02]  /*0190*/  UIMAD.WIDE.U32 UR10, UR12, UR16, URZ ;  /* 0x000000100c0a72a5 */ /* 0x000fe4000f8e003f */
[----:B------:R-:W-:-:S02]  /*01a0*/  UIMAD UR14, UR12, UR17, UR14 ;  /* 0x000000110c0e72a4 */ /* 0x000fc4000f8e020e */
[----:B------:R-:W-:Y:S02]  /*01b0*/  ULEA UR23, UP1, UR6, UR4, 0x1 ;  /* 0x0000000406177291 */ /* 0x000fe4000f82083f */
[----:B------:R-:W-:Y:S02]  /*01c0*/  UIADD3 UR24, UR7, UR24, URZ ;  /* 0x0000001807187290 */ /* 0x000fe4000fffe03f */
[----:B------:R-:W-:Y:S02]  /*01d0*/  UIADD3 UR20, UR9, UR20, URZ ;  /* 0x0000001409147290 */ /* 0x000fe4000fffe03f */
[----:B------:R-:W-:Y:S02]  /*01e0*/  UIADD3 UR27, UR11, UR14, URZ ;  /* 0x0000000e0b1b7290 */ /* 0x000fe4000fffe03f */
[----:B------:R-:W-:Y:S02]  /*01f0*/  ULEA.HI.X UR24, UR6, UR5, UR24, 0x1, UP1 ;  /* 0x0000000506187291 */ /* 0x000fe400088f0c18 */
[----:B------:R-:W-:-:S02]  /*0200*/  ULDC.64 UR16, c[0x0][0x1a8] ;  /* 0x00006a0000107ab9 */ /* 0x000fc40000000a00 */
[----:B------:R-:W-:Y:S02]  /*0210*/  ULDC.64 UR6, c[0x0][0x198] ;  /* 0x0000660000067ab9 */ /* 0x000fe40000000a00 */
[----:B------:R-:W-:Y:S02]  /*0220*/  ULEA UR19, UP1, UR8, UR6, 0x1 ;  /* 0x0000000608137291 */ /* 0x000fe4000f82083f */
[----:B------:R-:W-:Y:S02]  /*0230*/  ULEA UR18, UP0, UR10, UR16, 0x1 ;  /* 0x000000100a127291 */ /* 0x000fe4000f80083f */
[----:B------:R-:W-:Y:S02]  /*0240*/  USHF.L.U64.HI UR20, UR8, 0x1, UR20 ;  /* 0x0000000108147899 */ /* 0x000fe40008010214 */
[----:B------:R-:W-:Y:S01]  /*0250*/  USHF.L.U64.HI UR27, UR10, 0x1, UR27 ;  /* 0x000000010a1b7899 */ /* 0x000fe2000801021b */
[----:B------:R-:W-:Y:S11]  /*0260*/  @P0 EXIT ;  /* 0x000000000000094d */ /* 0x000ff60003800000 */
[----:B------:R-:W0:Y:S01]  /*0270*/  S2R R90, SR_TID.Y ;  /* 0x00000000005a7919 */ /* 0x000e220000002200 */
[----:B------:R-:W-:Y:S01]  /*0280*/  LOP3.LUT R0, R0, 0xfffffffb, RZ, 0xc0, !PT ;  /* 0xfffffffb00007812 */ /* 0x000fe200078ec0ff */
[----:B------:R-:W-:-:S02]  /*0290*/  ULDC UR14, c[0x0][0x14] ;  /* 0x00000500000e7ab9 */ /* 0x000fc40000000800 */
[----:B------:R-:W0:Y:S01]  /*02a0*/  S2R R5, SR_CTAID.Y ;  /* 0x0000000000057919 */ /* 0x000e220000002600 */
[----:B------:R-:W-:Y:S02]  /*02b0*/  ULDC.64 UR8, c[0x0][0x1c0] ;  /* 0x0000700000087ab9 */ /* 0x000fe40000000a00 */
[----:B------:R-:W-:Y:S01]  /*02c0*/  UIMAD.WIDE.U32 UR4, UR14, UR8, URZ ;  /* 0x000000080e0472a5 */ /* 0x000fe2000f8e003f */
[----:B------:R-:W1:Y:S01]  /*02d0*/  S2R R2, SR_TID.X ;  /* 0x0000000000027919 */ /* 0x000e620000002100 */
[----:B------:R-:W-:Y:S02]  /*02e0*/  ULDC.64 UR28, c[0x0][0x1c8] ;  /* 0x00007200001c7ab9 */ /* 0x000fe40000000a00 */
[----:B------:R-:W-:Y:S01]  /*02f0*/  ULDC.64 UR30, c[0x0][0x1d0] ;  /* 0x00007400001e7ab9 */ /* 0x000fe20000000a00 */
[----:B------:R-:W1:Y:S01]  /*0300*/  S2R R3, SR_CTAID.X ;  /* 0x0000000000037919 */ /* 0x000e620000002500 */
[----:B------:R-:W-:Y:S02]  /*0310*/  UIADD3.X UR20, UR20, UR7, URZ, UP1, !UPT ;  /* 0x0000000714147290 */ /* 0x000fe40008ffe43f */
[----:B------:R-:W-:-:S02]  /*0320*/  UIADD3.X UR27, UR27, UR17, URZ, UP0, !UPT ;  /* 0x000000111b1b7290 */ /* 0x000fc400087fe43f */
[----:B------:R-:W-:Y:S02]  /*0330*/  ULDC.64 UR32, c[0x0][0x1d8] ;  /* 0x0000760000207ab9 */ /* 0x000fe40000000a00 */
[----:B------:R-:W-:Y:S02]  /*0340*/  UIMAD UR17, UR14, UR9, UR5 ;  /* 0x000000090e1172a4 */ /* 0x000fe4000f8e0205 */
[----:B------:R-:W-:Y:S02]  /*0350*/  UIMAD.WIDE.U32 UR6, UR14, UR28, URZ ;  /* 0x0000001c0e0672a5 */ /* 0x000fe4000f8e003f */
[----:B------:R-:W-:Y:S02]  /*0360*/  UIMAD.WIDE.U32 UR10, UR14, UR30, URZ ;  /* 0x0000001e0e0a72a5 */ /* 0x000fe4000f8e003f */
[----:B------:R-:W-:Y:S02]  /*0370*/  UIMAD.WIDE.U32 UR8, UR14, UR32, URZ ;  /* 0x000000200e0872a5 */ /* 0x000fe4000f8e003f */
[----:B------:R-:W-:Y:S01]  /*0380*/  UIMAD UR16, UR14, UR29, UR7 ;  /* 0x0000001d0e1072a4 */ /* 0x000fe2000f8e0207 */
[----:B0-----:R-:W-:Y:S01]  /*0390*/  IMAD R90, R5, c[0x0][0x4], R90 ;  /* 0x00000100055a7a24 */ /* 0x001fe200078e025a */
[----:B------:R-:W-:-:S02]  /*03a0*/  UIMAD UR15, UR14, UR31, UR11 ;  /* 0x0000001f0e0f72a4 */ /* 0x000fc4000f8e020b */
[----:B------:R-:W-:Y:S01]  /*03b0*/  UIMAD UR14, UR14, UR33, UR9 ;  /* 0x000000210e0e72a4 */ /* 0x000fe2000f8e0209 */
[----:B------:R-:W-:Y:S01]  /*03c0*/  IMAD.SHL.U32 R90, R90, 0x4, RZ ;  /* 0x000000045a5a7824 */ /* 0x000fe200078e00ff */
[----:B------:R-:W-:Y:S02]  /*03d0*/  USHF.L.U32 UR29, UR10, 0x1, URZ ;  /* 0x000000010a1d7899 */ /* 0x000fe4000800063f */
[----:B------:R-:W-:Y:S01]  /*03e0*/  USHF.L.U32 UR28, UR8, 0x1, URZ ;  /* 0x00000001081c7899 */ /* 0x000fe2000800063f */
[----:B-1----:R-:W-:Y:S01]  /*03f0*/  IMAD R2, R3, c[0x0][0x0], R2 ;  /* 0x0000000003027a24 */ /* 0x002fe200078e0202 */
[C---:B------:R-:W-:Y:S01]  /*0400*/  ISETP.GE.AND P0, PT, R90.reuse, c[0x0][0x164], PT ;  /* 0x000059005a007a0c */ /* 0x040fe20003f06270 */
[----:B------:R-:W-:Y:S01]  /*0410*/  UMOV UR25, UR13 ;  /* 0x0000000d00197c82 */ /* 0x000fe20008000000 */
[----:B------:R-:W-:Y:S01]  /*0420*/  IADD3 R88, R90, 0x1, RZ ;  /* 0x000000015a587810 */ /* 0x000fe20007ffe0ff */
[----:B------:R-:W-:Y:S01]  /*0430*/  IMAD.SHL.U32 R33, R2, 0x4, RZ ;  /* 0x0000000402217824 */ /* 0x000fe200078e00ff */
[C---:B------:R-:W-:Y:S01]  /*0440*/  IADD3 R86, R90.reuse, 0x2, RZ ;  /* 0x000000025a567810 */ /* 0x040fe20007ffe0ff */
[----:B------:R-:W-:Y:S01]  /*0450*/  USHF.L.U64.HI UR10, UR10, 0x1, UR15 ;  /* 0x000000010a0a7899 */ /* 0x000fe2000801020f */
[----:B------:R-:W-:Y:S01]  /*0460*/  IADD3 R84, R90, 0x3, RZ ;  /* 0x000000035a547810 */ /* 0x000fe20007ffe0ff */
[----:B------:R-:W-:Y:S01]  /*0470*/  USHF.L.U64.HI UR8, UR8, 0x1, UR14 ;  /* 0x0000000108087899 */ /* 0x000fe2000801020e */
[C---:B------:R-:W-:Y:S01]  /*0480*/  ISETP.LT.AND P3, PT, R33.reuse, c[0x0][0x160], !P0 ;  /* 0x0000580021007a0c */ /* 0x040fe20004761270 */
[----:B------:R-:W-:Y:S01]  /*0490*/  UMOV UR21, UR19 ;  /* 0x0000001300157c82 */ /* 0x000fe20008000000 */
[C---:B------:R-:W-:Y:S01]  /*04a0*/  IADD3 R29, R33.reuse, 0x1, RZ ;  /* 0x00000001211d7810 */ /* 0x040fe20007ffe0ff */
[----:B------:R-:W-:Y:S01]  /*04b0*/  UMOV UR13, UR18 ;  /* 0x00000012000d7c82 */ /* 0x000fe20008000000 */
[----:B------:R-:W-:Y:S01]  /*04c0*/  IADD3 R25, R33, 0x2, RZ ;  /* 0x0000000221197810 */ /* 0x000fe20007ffe0ff */
[----:B------:R-:W-:Y:S01]  /*04d0*/  UMOV UR22, UR20 ;  /* 0x0000001400167c82 */ /* 0x000fe20008000000 */
[----:B------:R-:W-:Y:S01]  /*04e0*/  ISETP.LT.AND P2, PT, R29, c[0x0][0x160], !P0 ;  /* 0x000058001d007a0c */ /* 0x000fe20004741270 */
[----:B------:R-:W-:Y:S01]  /*04f0*/  USHF.L.U64.HI UR11, UR4, 0x1, UR17 ;  /* 0x00000001040b7899 */ /* 0x000fe20008010211 */
[----:B------:R-:W-:Y:S01]  /*0500*/  ISETP.LT.AND P1, PT, R25, c[0x0][0x160], !P0 ;  /* 0x0000580019007a0c */ /* 0x000fe20004721270 */
[----:B------:R-:W-:Y:S01]  /*0510*/  USHF.L.U64.HI UR9, UR6, 0x1, UR16 ;  /* 0x0000000106097899 */ /* 0x000fe20008010210 */
[----:B------:R-:W-:Y:S01]  /*0520*/  IADD3 R21, R33, 0x3, RZ ;  /* 0x0000000321157810 */ /* 0x000fe20007ffe0ff */
[----:B------:R-:W-:Y:S01]  /*0530*/  UMOV UR15, UR27 ;  /* 0x0000001b000f7c82 */ /* 0x000fe20008000000 */
[----:B------:R-:W-:Y:S01]  /*0540*/  @P3 LOP3.LUT R0, R0, 0x4, RZ, 0xfc, !PT ;  /* 0x0000000400003812 */ /* 0x000fe200078efcff */
[----:B------:R-:W-:Y:S01]  /*0550*/  UMOV UR14, UR27 ;  /* 0x0000001b000e7c82 */ /* 0x000fe20008000000 */
[----:B------:R-:W-:-:S02]  /*0560*/  ISETP.LT.AND P0, PT, R21, c[0x0][0x160], !P0 ;  /* 0x0000580015007a0c */ /* 0x000fc40004701270 */
[----:B------:R-:W-:Y:S02]  /*0570*/  LOP3.LUT R0, R0, 0xfffffffd, RZ, 0xc0, !PT ;  /* 0xfffffffd00007812 */ /* 0x000fe400078ec0ff */
[----:B------:R-:W-:Y:S02]  /*0580*/  SHF.R.S32.HI R2, RZ, 0x1f, R33 ;  /* 0x0000001fff027819 */ /* 0x000fe40000011421 */
[----:B------:R-:W-:Y:S02]  /*0590*/  @P2 LOP3.LUT R0, R0, 0x2, RZ, 0xfc, !PT ;  /* 0x0000000200002812 */ /* 0x000fe400078efcff */
[----:B------:R-:W-:Y:S01]  /*05a0*/  ISETP.GE.AND P2, PT, R88, c[0x0][0x164], PT ;  /* 0x0000590058007a0c */ /* 0x000fe20003f46270 */
[----:B------:R-:W-:Y:S01]  /*05b0*/  IMAD R8, R2, c[0x0][0x188], RZ ;  /* 0x0000620002087a24 */ /* 0x000fe200078e02ff */
[----:B------:R-:W-:Y:S01]  /*05c0*/  LOP3.LUT R0, R0, 0xfffffbff, RZ, 0xc0, !PT ;  /* 0xfffffbff00007812 */ /* 0x000fe200078ec0ff */
[----:B------:R-:W-:Y:S01]  /*05d0*/  IMAD R6, R2, c[0x0][0x178], RZ ;  /* 0x00005e0002067a24 */ /* 0x000fe200078e02ff */
[----:B------:R-:W-:Y:S01]  /*05e0*/  ISETP.LT.AND P3, PT, R25, c[0x0][0x160], !P2 ;  /* 0x0000580019007a0c */ /* 0x000fe20005761270 */
[C---:B------:R-:W-:Y:S01]  /*05f0*/  IMAD R9, R33.reuse, c[0x0][0x18c], R8 ;  /* 0x0000630021097a24 */ /* 0x040fe200078e0208 */
[----:B------:R-:W-:Y:S01]  /*0600*/  @P1 LOP3.LUT R0, R0, 0x400, RZ, 0xfc, !PT ;  /* 0x0000040000001812 */ /* 0x000fe200078efcff */
[----:B------:R-:W-:Y:S01]  /*0610*/  IMAD R7, R33, c[0x0][0x17c], R6 ;  /* 0x00005f0021077a24 */ /* 0x000fe200078e0206 */
[----:B------:R-:W-:-:S02]  /*0620*/  SHF.R.S32.HI R3, RZ, 0x1f, R25 ;  /* 0x0000001fff037819 */ /* 0x000fc40000011419 */
[----:B------:R-:W-:Y:S02]  /*0630*/  LOP3.LUT R0, R0, 0xfffffdff, RZ, 0xc0, !PT ;  /* 0xfffffdff00007812 */ /* 0x000fe400078ec0ff */
[----:B------:R-:W-:Y:S01]  /*0640*/  ISETP.GE.AND P4, PT, R86, c[0x0][0x164], PT ;  /* 0x0000590056007a0c */ /* 0x000fe20003f86270 */
[C---:B------:R-:W-:Y:S01]  /*0650*/  IMAD R8, R3.reuse, c[0x0][0x178], RZ ;  /* 0x00005e0003087a24 */ /* 0x040fe200078e02ff */
[----:B------:R-:W-:Y:S01]  /*0660*/  @P0 LOP3.LUT R0, R0, 0x200, RZ, 0xfc, !PT ;  /* 0x0000020000000812 */ /* 0x000fe200078efcff */
[----:B------:R-:W-:Y:S01]  /*0670*/  IMAD R10, R3, c[0x0][0x188], RZ ;  /* 0x00006200030a7a24 */ /* 0x000fe200078e02ff */
[----:B------:R-:W-:Y:S01]  /*0680*/  ISETP.LT.AND P0, PT, R33, c[0x0][0x160], !P2 ;  /* 0x0000580021007a0c */ /* 0x000fe20005701270 */
[C---:B------:R-:W-:Y:S01]  /*0690*/  IMAD R111, R25.reuse, c[0x0][0x17c], R8 ;  /* 0x00005f00196f7a24 */ /* 0x040fe200078e0208 */
[----:B------:R-:W-:Y:S01]  /*06a0*/  LOP3.LUT R0, R0, 0xfffffeff, RZ, 0xc0, !PT ;  /* 0xfffffeff00007812 */ /* 0x000fe200078ec0ff */
[----:B------:R-:W-:Y:S01]  /*06b0*/  IMAD R119, R25, c[0x0][0x18c], R10 ;  /* 0x0000630019777a24 */ /* 0x000fe200078e020a */
[----:B------:R-:W-:-:S02]  /*06c0*/  P2R R3, PR, RZ, 0x1 ;  /* 0x00000001ff037803 */ /* 0x000fc40000000000 */
[----:B------:R-:W-:Y:S02]  /*06d0*/  ISETP.LT.AND P0, PT, R21, c[0x0][0x160], !P2 ;  /* 0x0000580015007a0c */ /* 0x000fe40005701270 */
[----:B------:R-:W-:Y:S02]  /*06e0*/  @P3 LOP3.LUT R0, R0, 0x100, RZ, 0xfc, !PT ;  /* 0x0000010000003812 */ /* 0x000fe400078efcff */
[----:B------:R-:W-:Y:S02]  /*06f0*/  ISETP.LT.AND P5, PT, R25, c[0x0][0x160], !P4 ;  /* 0x0000580019007a0c */ /* 0x000fe400067a1270 */
[----:B------:R-:W-:Y:S02]  /*0700*/  LOP3.LUT R0, R0, 0xffffff7f, RZ, 0xc0, !PT ;  /* 0xffffff7f00007812 */ /* 0x000fe400078ec0ff */
[----:B------:R-:W-:Y:S02]  /*0710*/  ISETP.GE.AND P6, PT, R84, c[0x0][0x164], PT ;  /* 0x0000590054007a0c */ /* 0x000fe40003fc6270 */
[----:B------:R-:W-:-:S02]  /*0720*/  SHF.R.S32.HI R2, RZ, 0x1f, R29 ;  /* 0x0000001fff027819 */ /* 0x000fc4000001141d */
[----:B------:R-:W-:Y:S02]  /*0730*/  @P0 LOP3.LUT R0, R0, 0x80, RZ, 0xfc, !PT ;  /* 0x0000008000000812 */ /* 0x000fe400078efcff */
[----:B------:R-:W-:Y:S01]  /*0740*/  ISETP.LT.AND P0, PT, R21, c[0x0][0x160], !P4 ;  /* 0x0000580015007a0c */ /* 0x000fe20006701270 */
[----:B------:R-:W-:Y:S01]  /*0750*/  IMAD R6, R2, c[0x0][0x178], RZ ;  /* 0x00005e0002067a24 */ /* 0x000fe200078e02ff */
[----:B------:R-:W-:Y:S01]  /*0760*/  LOP3.LUT R0, R0, 0xffffffbf, RZ, 0xc0, !PT ;  /* 0xffffffbf00007812 */ /* 0x000fe200078ec0ff */
[----:B------:R-:W-:Y:S01]  /*0770*/  IMAD R2, R2, c[0x0][0x188], RZ ;  /* 0x0000620002027a24 */ /* 0x000fe200078e02ff */
[----:B------:R-:W-:Y:S01]  /*0780*/  SHF.R.S32.HI R4, RZ, 0x1f, R21 ;  /* 0x0000001fff047819 */ /* 0x000fe20000011415 */
[C---:B------:R-:W-:Y:S01]  /*0790*/  IMAD R13, R29.reuse, c[0x0][0x17c], R6 ;  /* 0x00005f001d0d7a24 */ /* 0x040fe200078e0206 */
[----:B------:R-:W-:Y:S01]  /*07a0*/  @P5 LOP3.LUT R0, R0, 0x40, RZ, 0xfc, !PT ;  /* 0x0000004000005812 */ /* 0x000fe200078efcff */
[C---:B------:R-:W-:Y:S01]  /*07b0*/  IMAD R17, R29.reuse, c[0x0][0x18c], R2 ;  /* 0x000063001d117a24 */ /* 0x040fe200078e0202 */
[----:B------:R-:W-:Y:S01]  /*07c0*/  ISETP.LT.AND P1, PT, R29, c[0x0][0x160], !P2 ;  /* 0x000058001d007a0c */ /* 0x000fe20005721270 */
[----:B------:R-:W-:Y:S01]  /*07d0*/  IMAD R12, R4, c[0x0][0x178], RZ ;  /* 0x00005e00040c7a24 */ /* 0x000fe200078e02ff */
[----:B------:R-:W-:Y:S01]  /*07e0*/  LOP3.LUT R0, R0, 0xffffffdf, RZ, 0xc0, !PT ;  /* 0xffffffdf00007812 */ /* 0x000fe200078ec0ff */
[----:B------:R-:W-:Y:S01]  /*07f0*/  IMAD R4, R4, c[0x0][0x188], RZ ;  /* 0x0000620004047a24 */ /* 0x000fe200078e02ff */
[----:B------:R-:W-:Y:S01]  /*0800*/  ISETP.LT.AND P2, PT, R33, c[0x0][0x160], !P4 ;  /* 0x0000580021007a0c */ /* 0x000fe20006741270 */
[C---:B------:R-:W-:Y:S01]  /*0810*/  IMAD R93, R21.reuse, c[0x0][0x17c], R12 ;  /* 0x00005f00155d7a24 */ /* 0x040fe200078e020c */
[----:B------:R-:W-:Y:S01]  /*0820*/  @P0 LOP3.LUT R0, R0, 0x20, RZ, 0xfc, !PT ;  /* 0x0000002000000812 */ /* 0x000fe200078efcff */
[----:B------:R-:W-:Y:S01]  /*0830*/  IMAD R95, R21, c[0x0][0x18c], R4 ;  /* 0x00006300155f7a24 */ /* 0x000fe200078e0204 */
[----:B------:R-:W-:-:S02]  /*0840*/  ISETP.LT.AND P0, PT, R25, c[0x0][0x160], !P6 ;  /* 0x0000580019007a0c */ /* 0x000fc40007701270 */
[----:B------:R-:W-:Y:S02]  /*0850*/  ISETP.LT.AND P3, PT, R29, c[0x0][0x160], !P4 ;  /* 0x000058001d007a0c */ /* 0x000fe40006761270 */
[----:B------:R-:W-:Y:S02]  /*0860*/  ISETP.LT.AND P4, PT, R33, c[0x0][0x160], !P6 ;  /* 0x0000580021007a0c */ /* 0x000fe40007781270 */
[----:B------:R-:W-:Y:S02]  /*0870*/  ISETP.LT.AND P5, PT, R29, c[0x0][0x160], !P6 ;  /* 0x000058001d007a0c */ /* 0x000fe400077a1270 */
[----:B------:R-:W-:Y:S02]  /*0880*/  LOP3.LUT R0, R0, 0xffffffef, RZ, 0xc0, !PT ;  /* 0xffffffef00007812 */ /* 0x000fe400078ec0ff */
[----:B------:R-:W-:Y:S02]  /*0890*/  ISETP.LT.AND P6, PT, R21, c[0x0][0x160], !P6 ;  /* 0x0000580015007a0c */ /* 0x000fe400077c1270 */
[----:B------:R-:W-:-:S02]  /*08a0*/  SHF.R.S32.HI R91, RZ, 0x1f, R90 ;  /* 0x0000001fff5b7819 */ /* 0x000fc4000001145a */
[----:B------:R-:W-:Y:S02]  /*08b0*/  SHF.R.S32.HI R89, RZ, 0x1f, R88 ;  /* 0x0000001fff597819 */ /* 0x000fe40000011458 */
[----:B------:R-:W-:Y:S01]  /*08c0*/  SHF.R.S32.HI R87, RZ, 0x1f, R86 ;  /* 0x0000001fff577819 */ /* 0x000fe20000011456 */
[C---:B------:R-:W-:Y:S01]  /*08d0*/  IMAD.WIDE.U32 R82, R33.reuse, c[0x0][0x178], R90 ;  /* 0x00005e0021527a25 */ /* 0x040fe200078e005a */
[----:B------:R-:W-:Y:S02]  /*08e0*/  SHF.R.S32.HI R85, RZ, 0x1f, R84 ;  /* 0x0000001fff557819 */ /* 0x000fe40000011454 */
[----:B------:R-:W-:Y:S01]  /*08f0*/  @P0 LOP3.LUT R0, R0, 0x10, RZ, 0xfc, !PT ;  /* 0x0000001000000812 */ /* 0x000fe200078efcff */
[----:B------:R-:W-:Y:S01]  /*0900*/  IMAD.WIDE.U32 R66, R33, c[0x0][0x178], R88 ;  /* 0x00005e0021427a25 */ /* 0x000fe200078e0058 */
[----:B------:R-:W-:Y:S02]  /*0910*/  ISETP.NE.AND P0, PT, R3, RZ, PT ;  /* 0x000000ff0300720c */ /* 0x000fe40003f05270 */
[----:B------:R-:W-:Y:S01]  /*0920*/  LOP3.LUT R0, R0, 0xfffffff7, RZ, 0xc0, !PT ;  /* 0xfffffff700007812 */ /* 0x000fe200078ec0ff */
[----:B------:R-:W-:-:S03]  /*0930*/  IMAD.WIDE.U32 R50, R33, c[0x0][0x178], R86 ;  /* 0x00005e0021327a25 */ /* 0x000fc600078e0056 */
[----:B------:R-:W-:Y:S01]  /*0940*/  @P6 LOP3.LUT R0, R0, 0x8, RZ, 0xfc, !PT ;  /* 0x0000000800006812 */ /* 0x000fe200078efcff */
[----:B------:R-:W-:-:S04]  /*0950*/  IMAD.WIDE.U32 R34, R33, c[0x0][0x178], R84 ;  /* 0x00005e0021227a25 */ /* 0x000fc800078e0054 */
        /* <DEDUP_REMOVED lines=28> */
[----:B------:R-:W-:Y:S02]  /*0b20*/  IMAD.IADD R2, R83, 0x1, R7 ;  /* 0x0000000153027824 */ /* 0x000fe400078e0207 */
[C---:B------:R-:W-:Y:S02]  /*0b30*/  IMAD.IADD R4, R7.reuse, 0x1, R67 ;  /* 0x0000000107047824 */ /* 0x040fe400078e0243 */
[C---:B------:R-:W-:Y:S02]  /*0b40*/  IMAD.IADD R5, R7.reuse, 0x1, R51 ;  /* 0x0000000107057824 */ /* 0x040fe400078e0233 */
[----:B------:R-:W-:Y:S02]  /*0b50*/  IMAD.IADD R6, R7, 0x1, R35 ;  /* 0x0000000107067824 */ /* 0x000fe400078e0223 */
[----:B------:R-:W-:Y:S02]  /*0b60*/  IMAD.IADD R3, R81, 0x1, R9 ;  /* 0x0000000151037824 */ /* 0x000fe400078e0209 */
[----:B------:R-:W-:-:S02]  /*0b70*/  IMAD.IADD R7, R9, 0x1, R65 ;  /* 0x0000000109077824 */ /* 0x000fc400078e0241 */
[----:B------:R-:W-:Y:S02]  /*0b80*/  IMAD.IADD R8, R9, 0x1, R49 ;  /* 0x0000000109087824 */ /* 0x000fe400078e0231 */
[----:B------:R-:W-:Y:S02]  /*0b90*/  IMAD.IADD R10, R79, 0x1, R13 ;  /* 0x000000014f0a7824 */ /* 0x000fe400078e020d */
        /* <DEDUP_REMOVED lines=12> */
[----:B------:R-:W-:Y:S02]  /*0c60*/  IMAD.IADD R13, R13, 0x1, R31 ;  /* 0x000000010d0d7824 */ /* 0x000fe400078e021f */
[----:B------:R-:W-:Y:S02]  /*0c70*/  IMAD.IADD R17, R17, 0x1, R29 ;  /* 0x0000000111117824 */ /* 0x000fe400078e021d */
[----:B------:R-:W-:Y:S02]  /*0c80*/  IMAD.IADD R111, R111, 0x1, R27 ;  /* 0x000000016f6f7824 */ /* 0x000fe400078e021b */
[----:B------:R-:W-:-:S02]  /*0c90*/  IMAD.IADD R119, R119, 0x1, R25 ;  /* 0x0000000177777824 */ /* 0x000fc400078e0219 */
[----:B------:R-:W-:Y:S02]  /*0ca0*/  IMAD.IADD R121, R71, 0x1, R93 ;  /* 0x0000000147797824 */ /* 0x000fe400078e025d */
[C---:B------:R-:W-:Y:S02]  /*0cb0*/  IMAD.IADD R123, R93.reuse, 0x1, R55 ;  /* 0x000000015d7b7824 */ /* 0x040fe400078e0237 */
[C---:B------:R-:W-:Y:S02]  /*0cc0*/  IMAD.IADD R125, R93.reuse, 0x1, R39 ;  /* 0x000000015d7d7824 */ /* 0x040fe400078e0227 */
[----:B------:R-:W-:Y:S02]  /*0cd0*/  IMAD.IADD R108, R93, 0x1, R23 ;  /* 0x000000015d6c7824 */ /* 0x000fe400078e0217 */
[----:B------:R-:W-:Y:S02]  /*0ce0*/  IMAD.IADD R110, R69, 0x1, R95 ;  /* 0x00000001456e7824 */ /* 0x000fe400078e025f */
[----:B------:R-:W-:-:S02]  /*0cf0*/  IMAD.IADD R112, R95, 0x1, R53 ;  /* 0x000000015f707824 */ /* 0x000fc400078e0235 */
[C---:B------:R-:W-:Y:S02]  /*0d00*/  IMAD.IADD R114, R95.reuse, 0x1, R37 ;  /* 0x000000015f727824 */ /* 0x040fe400078e0225 */
[----:B------:R-:W-:Y:S02]  /*0d10*/  IMAD.IADD R116, R95, 0x1, R21 ;  /* 0x000000015f747824 */ /* 0x000fe400078e0215 */
.L_x_51:
[----:B------:R-:W-:Y:S01]  /*0d20*/  ISETP.NE.U32.AND P6, PT, RZ, UR19, PT ;  /* 0x00000013ff007c0c */ /* 0x000fe2000bfc5070 */
[----:B------:R-:W-:Y:S01]  /*0d30*/  BMOV.32.CLEAR RZ, B0 ;  /* 0x0000000000ff7355 */ /* 0x000fe20000100000 */
[----:B------:R-:W-:Y:S02]  /*0d40*/  BSSY B0, `(.L_x_0) ;  /* 0x00002bf000007945 */ /* 0x000fe40003800000 */
[----:B------:R-:W-:-:S12]  /*0d50*/  ISETP.NE.AND.EX P6, PT, RZ, UR20, PT, P6 ;  /* 0x00000014ff007c0c */ /* 0x000fd8000bfc5360 */
[----:B0-----:R-:W-:Y:S05]  /*0d60*/  @!P6 BRA `(.L_x_1) ;  /* 0x000015200000e947 */ /* 0x001fea0003800000 */
[C---:B------:R-:W-:Y:S01]  /*0d70*/  LEA R94, P6, R88.reuse, UR21, 0x1 ;  /* 0x00000015585e7c11 */ /* 0x040fe2000f8c08ff */
[----:B------:R-:W-:Y:S01]  /*0d80*/  BMOV.32.CLEAR RZ, B1 ;  /* 0x0000000001ff7355 */ /* 0x000fe20000100000 */
[----:B------:R-:W-:Y:S02]  /*0d90*/  BSSY B1, `(.L_x_2) ;  /* 0x0000016000017945 */ /* 0x000fe40003800000 */
[----:B------:R-:W-:Y:S02]  /*0da0*/  LEA.HI.X R95, R88, UR22, R89, 0x1, P6 ;  /* 0x00000016585f7c11 */ /* 0x000fe4000b0f0c59 */
[----:B------:R-:W-:-:S12]  /*0db0*/  LOP3.LUT P6, RZ, R0, 0x4, RZ, 0xc0, !PT ;  /* 0x0000000400ff7812 */ /* 0x000fd800078cc0ff */
[----:B------:R-:W-:Y:S05]  /*0dc0*/  @!P6 BRA `(.L_x_3) ;  /* 0x000001200000e947 */ /* 0x000fea0003800000 */
[C---:B------:R-:W-:Y:S02]  /*0dd0*/  LEA R98, P6, R90.reuse, UR21, 0x1 ;  /* 0x000000155a627c11 */ /* 0x040fe4000f8c08ff */
[----:B------:R-:W-:Y:S02]  /*0de0*/  P2R R92, PR, RZ, 0x1 ;  /* 0x00000001ff5c7803 */ /* 0x000fe40000000000 */
[----:B------:R-:W-:Y:S02]  /*0df0*/  LEA.HI.X R99, R90, UR22, R91, 0x1, P6 ;  /* 0x000000165a637c11 */ /* 0x000fe4000b0f0c5b */
[C---:B------:R-:W-:Y:S02]  /*0e00*/  LEA R96, P6, R82.reuse, UR25, 0x1 ;  /* 0x0000001952607c11 */ /* 0x040fe4000f8c08ff */
[----:B------:R-:W-:Y:S02]  /*0e10*/  PRMT R102, RZ, 0x7610, R102 ;  /* 0x00007610ff667816 */ /* 0x000fe40000000066 */
[----:B------:R-:W-:-:S02]  /*0e20*/  LEA.HI.X R97, R82, UR26, R2, 0x1, P6 ;  /* 0x0000001a52617c11 */ /* 0x000fc4000b0f0c02 */
[----:B------:R-:W-:Y:S01]  /*0e30*/  ISETP.NE.U32.AND P6, PT, RZ, UR13, PT ;  /* 0x0000000dff007c0c */ /* 0x000fe2000bfc5070 */
[----:B------:R-:W2:Y:S03]  /*0e40*/  LDG.E.U16.SYS R98, [R98] ;  /* 0x0000000062627381 */ /* 0x000ea600001ee500 */
[----:B------:R-:W-:Y:S02]  /*0e50*/  ISETP.NE.AND.EX P6, PT, RZ, UR14, PT, P6 ;  /* 0x0000000eff007c0c */ /* 0x000fe4000bfc5360 */
[----:B------:R-:W2:Y:S10]  /*0e60*/  LDG.E.U16.SYS R97, [R96] ;  /* 0x0000000060617381 */ /* 0x000eb400001ee500 */
[----:B------:R-:W-:-:S04]  /*0e70*/  @P6 LEA R100, P0, R90, UR18, 0x1 ;  /* 0x000000125a646c11 */ /* 0x000fc8000f8008ff */
[----:B------:R-:W-:-:S08]  /*0e80*/  @P6 LEA.HI.X R101, R90, UR15, R91, 0x1, P0 ;  /* 0x0000000f5a656c11 */ /* 0x000fd000080f0c5b */
[----:B------:R-:W2:Y:S01]  /*0e90*/  @P6 LDG.E.U16.SYS R102, [R100] ;  /* 0x0000000064666381 */ /* 0x000ea200001ee500 */
[----:B------:R-:W-:Y:S02]  /*0ea0*/  ISETP.NE.AND P0, PT, R92, RZ, PT ;  /* 0x000000ff5c00720c */ /* 0x000fe40003f05270 */
[----:B------:R-:W-:-:S04]  /*0eb0*/  LEA R92, P6, R80, UR23, 0x1 ;  /* 0x00000017505c7c11 */ /* 0x000fc8000f8c08ff */
[----:B------:R-:W-:Y:S01]  /*0ec0*/  LEA.HI.X R93, R80, UR24, R3, 0x1, P6 ;  /* 0x00000018505d7c11 */ /* 0x000fe2000b0f0c03 */
[----:B--2---:R-:W-:-:S08]  /*0ed0*/  HFMA2 R97, R98.H0_H0, R97.H0_H0, R102.H0_H0 ;  /* 0x2000006162617231 */ /* 0x004fd00000040866 */
[----:B------:R0:W-:Y:S02]  /*0ee0*/  STG.E.U16.SYS [R92], R97 ;  /* 0x000000615c007386 */ /* 0x0001e4000010e500 */
.L_x_3:
[----:B------:R-:W-:Y:S05]  /*0ef0*/  BSYNC B1 ;  /* 0x0000000000017941 */ /* 0x000fea0003800000 */
.L_x_2:
[----:B------:R-:W-:Y:S01]  /*0f00*/  LOP3.LUT P6, RZ, R0, 0x2, RZ, 0xc0, !PT ;  /* 0x0000000200ff7812 */ /* 0x000fe200078cc0ff */
[----:B------:R-:W-:Y:S01]  /*0f10*/  BMOV.32.CLEAR RZ, B1 ;  /* 0x0000000001ff7355 */ /* 0x000fe20000100000 */
[----:B------:R-:W-:Y:S10]  /*0f20*/  BSSY B1, `(.L_x_4) ;  /* 0x0000014000017945 */ /* 0x000ff40003800000 */
[----:B------:R-:W-:Y:S05]  /*0f30*/  @!P6 BRA `(.L_x_5) ;  /* 0x000001200000e947 */ /* 0x000fea0003800000 */
[----:B------:R-:W-:Y:S02]  /*0f40*/  LEA R96, P6, R90, UR21, 0x1 ;  /* 0x000000155a607c11 */ /* 0x000fe4000f8c08ff */
[----:B------:R-:W-:-:S02]  /*0f50*/  P2R R100, PR, RZ, 0x1 ;  /* 0x00000001ff647803 */ /* 0x000fc40000000000 */
[----:B0-----:R-:W-:Y:S02]  /*0f60*/  LEA.HI.X R97, R90, UR22, R91, 0x1, P6 ;  /* 0x000000165a617c11 */ /* 0x001fe4000b0f0c5b */
[C---:B------:R-:W-:Y:S02]  /*0f70*/  LEA R98, P6, R78.reuse, UR25, 0x1 ;  /* 0x000000194e627c11 */ /* 0x040fe4000f8c08ff */
[----:B------:R-:W-:Y:S02]  /*0f80*/  PRMT R102, RZ, 0x7610, R102 ;  /* 0x00007610ff667816 */ /* 0x000fe40000000066 */
[----:B------:R-:W-:Y:S02]  /*0f90*/  LEA.HI.X R99, R78, UR26, R10, 0x1, P6 ;  /* 0x0000001a4e637c11 */ /* 0x000fe4000b0f0c0a */
[----:B------:R-:W-:Y:S01]  /*0fa0*/  ISETP.NE.U32.AND P6, PT, RZ, UR13, PT ;  /* 0x0000000dff007c0c */ /* 0x000fe2000bfc5070 */
[----:B------:R-:W2:Y:S03]  /*0fb0*/  LDG.E.U16.SYS R96, [R96] ;  /* 0x0000000060607381 */ /* 0x000ea600001ee500 */
[----:B------:R-:W-:-:S02]  /*0fc0*/  ISETP.NE.AND.EX P6, PT, RZ, UR14, PT, P6 ;  /* 0x0000000eff007c0c */ /* 0x000fc4000bfc5360 */
        /* <DEDUP_REMOVED lines=9> */
.L_x_5:
[----:B------:R-:W-:Y:S05]  /*1060*/  BSYNC B1 ;  /* 0x0000000000017941 */ /* 0x000fea0003800000 */
.L_x_4:
[----:B------:R-:W-:Y:S01]  /*1070*/  LOP3.LUT P6, RZ, R0, 0x400, RZ, 0xc0, !PT ;  /* 0x0000040000ff7812 */ /* 0x000fe200078cc0ff */
[----:B------:R-:W-:Y:S01]  /*1080*/  BMOV.32.CLEAR RZ, B1 ;  /* 0x0000000001ff7355 */ /* 0x000fe20000100000 */
[----:B------:R-:W-:Y:S10]  /*1090*/  BSSY B1, `(.L_x_6) ;  /* 0x0000014000017945 */ /* 0x000ff40003800000 */
[----:B------:R-:W-:Y:S05]  /*10a0*/  @!P6 BRA `(.L_x_7) ;  /* 0x000001200000e947 */ /* 0x000fea0003800000 */
[----:B------:R-:W-:Y:S02]  /*10b0*/  LEA R96, P6, R90, UR21, 0x1 ;  /* 0x000000155a607c11 */ /* 0x000fe4000f8c08ff */
[----:B0-----:R-:W-:-:S02]  /*10c0*/  P2R R100, PR, RZ, 0x1 ;  /* 0x00000001ff647803 */ /* 0x001fc40000000000 */
[----:B------:R-:W-:Y:S02]  /*10d0*/  LEA.HI.X R97, R90, UR22, R91, 0x1, P6 ;  /* 0x000000165a617c11 */ /* 0x000fe4000b0f0c5b */
        /* <DEDUP_REMOVED lines=15> */
.L_x_7:
[----:B------:R-:W-:Y:S05]  /*11d0*/  BSYNC B1 ;  /* 0x0000000000017941 */ /* 0x000fea0003800000 */
.L_x_6:
        /* <DEDUP_REMOVED lines=22> */
.L_x_9:
[----:B------:R-:W-:Y:S05]  /*1340*/  BSYNC B1 ;  /* 0x0000000000017941 */ /* 0x000fea0003800000 */
.L_x_8:
[----:B------:R-:W-:Y:S01]  /*1350*/  BMOV.32.CLEAR RZ, B1 ;  /* 0x0000000001ff7355 */ /* 0x000fe20000100000 */
[----:B------:R-:W-:Y:S01]  /*1360*/  BSSY B1, `(.L_x_10) ;  /* 0x0000012000017945 */ /* 0x000fe20003800000 */
[----:B------:R-:W-:Y:S05]  /*1370*/  @!P0 BRA `(.L_x_11) ;  /* 0x0000010000008947 */ /* 0x000fea0003800000 */
[C---:B------:R-:W-:Y:S01]  /*1380*/  LEA R96, P6, R66.reuse, UR25, 0x1 ;  /* 0x0000001942607c11 */ /* 0x040fe2000f8c08ff */
[----:B0-----:R-:W2:Y:S01]  /*1390*/  LDG.E.U16.SYS R101, [R94] ;  /* 0x000000005e657381 */ /* 0x001ea200001ee500 */
[----:B------:R-:W-:Y:S02]  /*13a0*/  P2R R100, PR, RZ, 0x1 ;  /* 0x00000001ff647803 */ /* 0x000fe40000000000 */
[----:B------:R-:W-:Y:S02]  /*13b0*/  LEA.HI.X R97, R66, UR26, R4, 0x1, P6 ;  /* 0x0000001a42617c11 */ /* 0x000fe4000b0f0c04 */
[----:B------:R-:W-:-:S04]  /*13c0*/  LEA R92, P6, R64, UR23, 0x1 ;  /* 0x00000017405c7c11 */ /* 0x000fc8000f8c08ff */
[----:B------:R-:W-:Y:S02]  /*13d0*/  LEA.HI.X R93, R64, UR24, R7, 0x1, P6 ;  /* 0x00000018405d7c11 */ /* 0x000fe4000b0f0c07 */
[----:B------:R-:W-:Y:S01]  /*13e0*/  ISETP.NE.U32.AND P6, PT, RZ, UR13, PT ;  /* 0x0000000dff007c0c */ /* 0x000fe2000bfc5070 */
[----:B------:R-:W2:Y:S03]  /*13f0*/  LDG.E.U16.SYS R97, [R96] ;  /* 0x0000000060617381 */ /* 0x000ea600001ee500 */
[----:B------:R-:W-:-:S12]  /*1400*/  ISETP.NE.AND.EX P6, PT, RZ, UR14, PT, P6 ;  /* 0x0000000eff007c0c */ /* 0x000fd8000bfc5360 */
[----:B------:R-:W-:-:S04]  /*1410*/  @P6 LEA R98, P0, R88, UR18, 0x1 ;  /* 0x0000001258626c11 */ /* 0x000fc8000f8008ff */
[----:B------:R-:W-:-:S08]  /*1420*/  @P6 LEA.HI.X R99, R88, UR15, R89, 0x1, P0 ;  /* 0x0000000f58636c11 */ /* 0x000fd000080f0c59 */
[----:B------:R-:W-:Y:S02]  /*1430*/  ISETP.NE.AND P0, PT, R100, RZ, PT ;  /* 0x000000ff6400720c */ /* 0x000fe40003f05270 */
[----:B------:R-:W-:-:S08]  /*1440*/  PRMT R100, RZ, 0x7610, R100 ;  /* 0x00007610ff647816 */ /* 0x000fd00000000064 */
[----:B------:R-:W2:Y:S02]  /*1450*/  @P6 LDG.E.U16.SYS R100, [R98] ;  /* 0x0000000062646381 */ /* 0x000ea400001ee500 */
[----:B--2---:R-:W-:-:S08]  /*1460*/  HFMA2 R97, R101.H0_H0, R97.H0_H0, R100.H0_H0 ;  /* 0x2000006165617231 */ /* 0x004fd00000040864 */
[----:B------:R0:W-:Y:S02]  /*1470*/  STG.E.U16.SYS [R92], R97 ;  /* 0x000000615c007386 */ /* 0x0001e4000010e500 */
.L_x_11:
[----:B------:R-:W-:Y:S05]  /*1480*/  BSYNC B1 ;  /* 0x0000000000017941 */ /* 0x000fea0003800000 */
.L_x_10:
        /* <DEDUP_REMOVED lines=19> */
.L_x_13:
[----:B------:R-:W-:Y:S05]  /*15c0*/  BSYNC B1 ;  /* 0x0000000000017941 */ /* 0x000fea0003800000 */
.L_x_12:
[----:B------:R-:W-:Y:S01]  /*15d0*/  LOP3.LUT P6, RZ, R0, 0x100, RZ, 0xc0, !PT ;  /* 0x0000010000ff7812 */ /* 0x000fe200078cc0ff */
[----:B------:R-:W-:Y:S01]  /*15e0*/  BMOV.32.CLEAR RZ, B1 ;  /* 0x0000000001ff7355 */ /* 0x000fe20000100000 */
[----:B------:R-:W-:Y:S10]  /*15f0*/  BSSY B1, `(.L_x_14) ;  /* 0x0000012000017945 */ /* 0x000ff40003800000 */
[----:B------:R-:W-:Y:S05]  /*1600*/  @!P6 BRA `(.L_x_15) ;  /* 0x000001000000e947 */ /* 0x000fea0003800000 */
[----:B------:R-:W-:Y:S01]  /*1610*/  LEA R98, P6, R58, UR25, 0x1 ;  /* 0x000000193a627c11 */ /* 0x000fe2000f8c08ff */
[----:B0-----:R-:W2:Y:S01]  /*1620*/  LDG.E.U16.SYS R101, [R94] ;  /* 0x000000005e657381 */ /* 0x001ea200001ee500 */
[----:B------:R-:W-:-:S02]  /*1630*/  P2R R100, PR, RZ, 0x1 ;  /* 0x00000001ff647803 */ /* 0x000fc40000000000 */
        /* <DEDUP_REMOVED lines=13> */
.L_x_15:
[----:B------:R-:W-:Y:S05]  /*1710*/  BSYNC B1 ;  /* 0x0000000000017941 */ /* 0x000fea0003800000 */
.L_x_14:
        /* <DEDUP_REMOVED lines=20> */
.L_x_17:
[----:B------:R-:W-:Y:S05]  /*1860*/  BSYNC B1 ;  /* 0x0000000000017941 */ /* 0x000fea0003800000 */
.L_x_16:
[----:B------:R-:W-:Y:S01]  /*1870*/  BMOV.32.CLEAR RZ, B1 ;  /* 0x0000000001ff7355 */ /* 0x000fe20000100000 */
[----:B------:R-:W-:Y:S01]  /*1880*/  BSSY B1, `(.L_x_18) ;  /* 0x0000012000017945 */ /* 0x000fe20003800000 */
[----:B------:R-:W-:Y:S05]  /*1890*/  @!P2 BRA `(.L_x_19) ;  /* 0x000001000000a947 */ /* 0x000fea0003800000 */
[C---:B0-----:R-:W-:Y:S01]  /*18a0*/  LEA R96, P6, R50.reuse, UR25, 0x1 ;  /* 0x0000001932607c11 */ /* 0x041fe2000f8c08ff */
[----:B------:R-:W2:Y:S01]  /*18b0*/  LDG.E.U16.SYS R101, [R94+0x2] ;  /* 0x000002005e657381 */ /* 0x000ea200001ee500 */
        /* <DEDUP_REMOVED lines=14> */
.L_x_19:
[----:B------:R-:W-:Y:S05]  /*19a0*/  BSYNC B1 ;  /* 0x0000000000017941 */ /* 0x000fea0003800000 */
.L_x_18:
[----:B------:R-:W-:Y:S01]  /*19b0*/  BMOV.32.CLEAR RZ, B1 ;  /* 0x0000000001ff7355 */ /* 0x000fe20000100000 */
[----:B------:R-:W-:Y:S01]  /*19c0*/  BSSY B1, `(.L_x_20) ;  /* 0x0000012000017945 */ /* 0x000fe20003800000 */
[----:B------:R-:W-:Y:S05]  /*19d0*/  @!P3 BRA `(.L_x_21) ;  /* 0x000001000000b947 */ /* 0x000fea0003800000 */
[C---:B------:R-:W-:Y:S01]  /*19e0*/  LEA R98, P6, R46.reuse, UR25, 0x1 ;  /* 0x000000192e627c11 */ /* 0x040fe2000f8c08ff */
[----:B0-----:R-:W2:Y:S01]  /*19f0*/  LDG.E.U16.SYS R101, [R94+0x2] ;  /* 0x000002005e657381 */ /* 0x001ea200001ee500 */
        /* <DEDUP_REMOVED lines=14> */
.L_x_21:
[----:B------:R-:W-:Y:S05]  /*1ae0*/  BSYNC B1 ;  /* 0x0000000000017941 */ /* 0x000fea0003800000 */
.L_x_20:
[----:B------:R-:W-:Y:S01]  /*1af0*/  LOP3.LUT P6, RZ, R0, 0x40, RZ, 0xc0, !PT ;  /* 0x0000004000ff7812 */ /* 0x000fe200078cc0ff */
[----:B------:R-:W-:Y:S01]  /*1b00*/  BMOV.32.CLEAR RZ, B1 ;  /* 0x0000000001ff7355 */ /* 0x000fe20000100000 */
[----:B------:R-:W-:Y:S10]  /*1b10*/  BSSY B1, `(.L_x_22) ;  /* 0x0000012000017945 */ /* 0x000ff40003800000 */
[----:B------:R-:W-:Y:S05]  /*1b20*/  @!P6 BRA `(.L_x_23) ;  /* 0x000001000000e947 */ /* 0x000fea0003800000 */
[----:B------:R-:W-:Y:S01]  /*1b30*/  LEA R98, P6, R42, UR25, 0x1 ;  /* 0x000000192a627c11 */ /* 0x000fe2000f8c08ff */
[----:B0-----:R-:W2:Y:S01]  /*1b40*/  LDG.E.U16.SYS R101, [R94+0x2] ;  /* 0x000002005e657381 */ /* 0x001ea200001ee500 */
        /* <DEDUP_REMOVED lines=14> */
.L_x_23:
[----:B------:R-:W-:Y:S05]  /*1c30*/  BSYNC B1 ;  /* 0x0000000000017941 */ /* 0x000fea0003800000 */
.L_x_22:
        /* <DEDUP_REMOVED lines=20> */
.L_x_25:
[----:B------:R-:W-:Y:S05]  /*1d80*/  BSYNC B1 ;  /* 0x0000000000017941 */ /* 0x000fea0003800000 */
.L_x_24:
        /* <DEDUP_REMOVED lines=19> */
.L_x_27:
[----:B------:R-:W-:Y:S05]  /*1ec0*/  BSYNC B1 ;  /* 0x0000000000017941 */ /* 0x000fea0003800000 */
.L_x_26:
        /* <DEDUP_REMOVED lines=19> */
.L_x_29:
[----:B------:R-:W-:Y:S05]  /*2000*/  BSYNC B1 ;  /* 0x0000000000017941 */ /* 0x000fea0003800000 */
.L_x_28:
        /* <DEDUP_REMOVED lines=20> */
.L_x_31:
[----:B------:R-:W-:Y:S05]  /*2150*/  BSYNC B1 ;  /* 0x0000000000017941 */ /* 0x000fea0003800000 */
.L_x_30:
[----:B------:R-:W-:-:S12]  /*2160*/  LOP3.LUT P6, RZ, R0, 0x8, RZ, 0xc0, !PT ;  /* 0x0000000800ff7812 */ /* 0x000fd800078cc0ff */
[----:B------:R-:W-:Y:S05]  /*2170*/  @!P6 BRA `(.L_x_32) ;  /* 0x000017b00000e947 */ /* 0x000fea0003800000 */
[C---:B------:R-:W-:Y:S01]  /*2180*/  LEA R98, P6, R22.reuse, UR25, 0x1 ;  /* 0x0000001916627c11 */ /* 0x040fe2000f8c08ff */
[----:B------:R-:W2:Y:S01]  /*2190*/  LDG.E.U16.SYS R94, [R94+0x4] ;  /* 0x000004005e5e7381 */ /* 0x000ea200001ee500 */
[----:B0-----:R-:W-:Y:S02]  /*21a0*/  P2R R100, PR, RZ, 0x1 ;  /* 0x00000001ff647803 */ /* 0x001fe40000000000 */
        /* <DEDUP_REMOVED lines=12> */
[----:B------:R0:W-:Y:S01]  /*2270*/  STG.E.U16.SYS [R96], R99 ;  /* 0x0000006360007386 */ /* 0x0001e2000010e500 */
[----:B------:R-:W-:Y:S05]  /*2280*/  BRA `(.L_x_32) ;  /* 0x000016a000007947 */ /* 0x000fea0003800000 */
.L_x_1:
[----:B------:R-:W-:Y:S01]  /*2290*/  ISETP.NE.U32.AND P6, PT, RZ, UR13, PT ;  /* 0x0000000dff007c0c */ /* 0x000fe2000bfc5070 */
[----:B------:R-:W-:Y:S01]  /*22a0*/  BMOV.32.CLEAR RZ, B1 ;  /* 0x0000000001ff7355 */ /* 0x000fe20000100000 */
[----:B------:R-:W-:Y:S01]  /*22b0*/  LOP3.LUT R0, R0, 0xfffffffe, RZ, 0xc0, !PT ;  /* 0xfffffffe00007812 */ /* 0x000fe200078ec0ff */
[----:B------:R-:W-:Y:S01]  /*22c0*/  BSSY B1, `(.L_x_33) ;  /* 0x0000062000017945 */ /* 0x000fe20003800000 */
[----:B------:R-:W-:-:S12]  /*22d0*/  ISETP.NE.AND.EX P6, PT, RZ, UR14, PT, P6 ;  /* 0x0000000eff007c0c */ /* 0x000fd8000bfc5360 */
[----:B------:R-:W-:Y:S01]  /*22e0*/  @P6 LOP3.LUT R0, R0, 0x1, RZ, 0xfc, !PT ;  /* 0x0000000100006812 */ /* 0x000fe200078efcff */
[----:B------:R-:W-:Y:S05]  /*22f0*/  @!P6 BRA `(.L_x_34) ;  /* 0x000003600000e947 */ /* 0x000fea0003800000 */
[----:B------:R-:W-:Y:S02]  /*2300*/  P2R R105, PR, RZ, 0x2 ;  /* 0x00000002ff697803 */ /* 0x000fe40000000000 */
[C---:B------:R-:W-:Y:S02]  /*2310*/  LOP3.LUT P1, RZ, R0.reuse, 0x4, RZ, 0xc0, !PT ;  /* 0x0000000400ff7812 */ /* 0x040fe4000782c0ff */
[----:B------:R-:W-:Y:S02]  /*2320*/  P2R R104, PR, RZ, 0x1 ;  /* 0x00000001ff687803 */ /* 0x000fe40000000000 */
[----:B------:R-:W-:-:S08]  /*2330*/  LOP3.LUT P0, RZ, R0, 0x2, RZ, 0xc0, !PT ;  /* 0x0000000200ff7812 */ /* 0x000fd0000780c0ff */
[----:B------:R-:W-:-:S04]  /*2340*/  @P1 LEA R102, P6, R90, UR18, 0x1 ;  /* 0x000000125a661c11 */ /* 0x000fc8000f8c08ff */
[----:B------:R-:W-:Y:S02]  /*2350*/  @P1 LEA.HI.X R103, R90, UR15, R91, 0x1, P6 ;  /* 0x0000000f5a671c11 */ /* 0x000fe4000b0f0c5b */
[----:B------:R-:W-:-:S04]  /*2360*/  @P1 LEA R100, P6, R82, UR25, 0x1 ;  /* 0x0000001952641c11 */ /* 0x000fc8000f8c08ff */
[----:B------:R-:W-:Y:S02]  /*2370*/  @P1 LEA.HI.X R101, R82, UR26, R2, 0x1, P6 ;  /* 0x0000001a52651c11 */ /* 0x000fe4000b0f0c02 */
[----:B------:R-:W2:Y:S01]  /*2380*/  @P1 LDG.E.U16.SYS R102, [R102] ;  /* 0x0000000066661381 */ /* 0x000ea200001ee500 */
[----:B------:R-:W-:-:S04]  /*2390*/  @P1 LEA R98, P6, R80, UR23, 0x1 ;  /* 0x0000001750621c11 */ /* 0x000fc8000f8c08ff */
[----:B------:R-:W-:Y:S01]  /*23a0*/  @P1 LEA.HI.X R99, R80, UR24, R3, 0x1, P6 ;  /* 0x0000001850631c11 */ /* 0x000fe2000b0f0c03 */
[----:B------:R-:W2:Y:S07]  /*23b0*/  @P1 LDG.E.U16.SYS R101, [R100] ;  /* 0x0000000064651381 */ /* 0x000eae00001ee500 */
[----:B------:R-:W-:-:S04]  /*23c0*/  @P0 LEA R96, P6, R90, UR18, 0x1 ;  /* 0x000000125a600c11 */ /* 0x000fc8000f8c08ff */
[----:B------:R-:W-:Y:S02]  /*23d0*/  @P0 LEA.HI.X R97, R90, UR15, R91, 0x1, P6 ;  /* 0x0000000f5a610c11 */ /* 0x000fe4000b0f0c5b */
[----:B------:R-:W-:-:S04]  /*23e0*/  @P0 LEA R94, P6, R78, UR25, 0x1 ;  /* 0x000000194e5e0c11 */ /* 0x000fc8000f8c08ff */
[----:B------:R-:W-:Y:S02]  /*23f0*/  @P0 LEA.HI.X R95, R78, UR26, R10, 0x1, P6 ;  /* 0x0000001a4e5f0c11 */ /* 0x000fe4000b0f0c0a */
[----:B------:R-:W-:-:S04]  /*2400*/  @P0 LEA R92, P6, R76, UR23, 0x1 ;  /* 0x000000174c5c0c11 */ /* 0x000fc8000f8c08ff */
[----:B------:R-:W-:-:S08]  /*2410*/  @P0 LEA.HI.X R93, R76, UR24, R14, 0x1, P6 ;  /* 0x000000184c5d0c11 */ /* 0x000fd0000b0f0c0e */
[----:B------:R-:W-:Y:S01]  /*2420*/  LOP3.LUT P6, RZ, R0, 0x400, RZ, 0xc0, !PT ;  /* 0x0000040000ff7812 */ /* 0x000fe200078cc0ff */
[----:B--2---:R-:W-:-:S08]  /*2430*/  @P1 HFMA2 R101, R101.H0_H0, c[0x0] [0x190].H0_H0, R102.H0_H0 ;  /* 0x2000640065651a31 */ /* 0x004fd00000040866 */
[----:B------:R0:W-:Y:S04]  /*2440*/  @P1 STG.E.U16.SYS [R98], R101 ;  /* 0x0000006562001386 */ /* 0x0001e8000010e500 */
[----:B------:R-:W2:Y:S04]  /*2450*/  @P0 LDG.E.U16.SYS R96, [R96] ;  /* 0x0000000060600381 */ /* 0x000ea800001ee500 */
[----:B------:R-:W2:Y:S01]  /*2460*/  @P0 LDG.E.U16.SYS R95, [R94] ;  /* 0x000000005e5f0381 */ /* 0x000ea200001ee500 */
[----:B------:R-:W-:Y:S01]  /*2470*/  BMOV.32.CLEAR RZ, B2 ;  /* 0x0000000002ff7355 */ /* 0x000fe20000100000 */
[----:B------:R-:W-:Y:S01]  /*2480*/  BSSY B2, `(.L_x_35) ;  /* 0x0000010000027945 */ /* 0x000fe20003800000 */
[----:B------:R-:W-:Y:S01]  /*2490*/  ISETP.NE.AND P1, PT, R105, RZ, PT ;  /* 0x000000ff6900720c */ /* 0x000fe20003f25270 */
[----:B--2---:R-:W-:-:S08]  /*24a0*/  @P0 HFMA2 R95, R95.H0_H0, c[0x0] [0x190].H0_H0, R96.H0_H0 ;  /* 0x200064005f5f0a31 */ /* 0x004fd00000040860 */
[----:B------:R0:W-:Y:S01]  /*24b0*/  @P0 STG.E.U16.SYS [R92], R95 ;  /* 0x0000005f5c000386 */ /* 0x0001e2000010e500 */
[----:B------:R-:W-:Y:S01]  /*24c0*/  ISETP.NE.AND P0, PT, R104, RZ, PT ;  /* 0x000000ff6800720c */ /* 0x000fe20003f05270 */
[----:B------:R-:W-:Y:S06]  /*24d0*/  @!P6 BRA `(.L_x_36) ;  /* 0x000000a00000e947 */ /* 0x000fec0003800000 */
[----:B------:R-:W-:-:S04]  /*24e0*/  LEA R96, P6, R90, UR18, 0x1 ;  /* 0x000000125a607c11 */ /* 0x000fc8000f8c08ff */
[----:B------:R-:W-:Y:S02]  /*24f0*/  LEA.HI.X R97, R90, UR15, R91, 0x1, P6 ;  /* 0x0000000f5a617c11 */ /* 0x000fe4000b0f0c5b */
[----:B------:R-:W-:-:S04]  /*2500*/  LEA R94, P6, R74, UR25, 0x1 ;  /* 0x000000194a5e7c11 */ /* 0x000fc8000f8c08ff */
[----:B0-----:R-:W-:Y:S02]  /*2510*/  LEA.HI.X R95, R74, UR26, R18, 0x1, P6 ;  /* 0x0000001a4a5f7c11 */ /* 0x001fe4000b0f0c12 */
[----:B------:R-:W2:Y:S01]  /*2520*/  LDG.E.U16.SYS R96, [R96] ;  /* 0x0000000060607381 */ /* 0x000ea200001ee500 */
[----:B------:R-:W-:-:S04]  /*2530*/  LEA R92, P6, R72, UR23, 0x1 ;  /* 0x00000017485c7c11 */ /* 0x000fc8000f8c08ff */
[----:B------:R-:W-:Y:S01]  /*2540*/  LEA.HI.X R93, R72, UR24, R113, 0x1, P6 ;  /* 0x00000018485d7c11 */ /* 0x000fe2000b0f0c71 */
[----:B------:R-:W2:Y:S02]  /*2550*/  LDG.E.U16.SYS R95, [R94] ;  /* 0x000000005e5f7381 */ /* 0x000ea400001ee500 */
[----:B--2---:R-:W-:-:S08]  /*2560*/  HFMA2 R95, R95.H0_H0, c[0x0] [0x190].H0_H0, R96.H0_H0 ;  /* 0x200064005f5f7a31 */ /* 0x004fd00000040860 */
[----:B------:R0:W-:Y:S02]  /*2570*/  STG.E.U16.SYS [R92], R95 ;  /* 0x0000005f5c007386 */ /* 0x0001e4000010e500 */
.L_x_36:
[----:B------:R-:W-:Y:S05]  /*2580*/  BSYNC B2 ;  /* 0x0000000000027941 */ /* 0x000fea0003800000 */
.L_x_35:
[----:B------:R-:W-:-:S12]  /*2590*/  LOP3.LUT P6, RZ, R0, 0x200, RZ, 0xc0, !PT ;  /* 0x0000020000ff7812 */ /* 0x000fd800078cc0ff */
[----:B------:R-:W-:Y:S05]  /*25a0*/  @!P6 BRA `(.L_x_37) ;  /* 0x000003300000e947 */ /* 0x000fea0003800000 */
        /* <DEDUP_REMOVED lines=9> */
[----:B------:R0:W-:Y:S01]  /*2640*/  STG.E.U16.SYS [R92], R95 ;  /* 0x0000005f5c007386 */ /* 0x0001e2000010e500 */
[----:B------:R-:W-:Y:S05]  /*2650*/  BRA `(.L_x_37) ;  /* 0x0000028000007947 */ /* 0x000fea0003800000 */
.L_x_34:
[----:B------:R-:W-:Y:S02]  /*2660*/  P2R R124, PR, RZ, 0x8 ;  /* 0x00000008ff7c7803 */ /* 0x000fe40000000000 */
[C---:B------:R-:W-:Y:S02]  /*2670*/  LOP3.LUT P3, RZ, R0.reuse, 0x4, RZ, 0xc0, !PT ;  /* 0x0000000400ff7812 */ /* 0x040fe4000786c0ff */
[----:B------:R-:W-:Y:S02]  /*2680*/  P2R R122, PR, RZ, 0x4 ;  /* 0x00000004ff7a7803 */ /* 0x000fe40000000000 */
[C---:B------:R-:W-:Y:S02]  /*2690*/  LOP3.LUT P2, RZ, R0.reuse, 0x2, RZ, 0xc0, !PT ;  /* 0x0000000200ff7812 */ /* 0x040fe4000784c0ff */
[----:B------:R-:W-:Y:S02]  /*26a0*/  P2R R120, PR, RZ, 0x2 ;  /* 0x00000002ff787803 */ /* 0x000fe40000000000 */
[----:B------:R-:W-:-:S02]  /*26b0*/  LOP3.LUT P1, RZ, R0, 0x400, RZ, 0xc0, !PT ;  /* 0x0000040000ff7812 */ /* 0x000fc4000782c0ff */
[----:B------:R-:W-:Y:S02]  /*26c0*/  P2R R118, PR, RZ, 0x1 ;  /* 0x00000001ff767803 */ /* 0x000fe40000000000 */
[----:B------:R-:W-:Y:S02]  /*26d0*/  @P3 LEA R104, P6, R80, UR23, 0x1 ;  /* 0x0000001750683c11 */ /* 0x000fe4000f8c08ff */
[----:B------:R-:W-:Y:S02]  /*26e0*/  LOP3.LUT P0, RZ, R0, 0x200, RZ, 0xc0, !PT ;  /* 0x0000020000ff7812 */ /* 0x000fe4000780c0ff */
[----:B------:R-:W-:-:S08]  /*26f0*/  @P3 LEA.HI.X R105, R80, UR24, R3, 0x1, P6 ;  /* 0x0000001850693c11 */ /* 0x000fd0000b0f0c03 */
[----:B------:R-:W-:-:S04]  /*2700*/  @P2 LEA R102, P6, R78, UR25, 0x1 ;  /* 0x000000194e662c11 */ /* 0x000fc8000f8c08ff */
[----:B------:R-:W-:Y:S02]  /*2710*/  @P2 LEA.HI.X R103, R78, UR26, R10, 0x1, P6 ;  /* 0x0000001a4e672c11 */ /* 0x000fe4000b0f0c0a */
[----:B------:R-:W-:-:S04]  /*2720*/  @P2 LEA R100, P6, R76, UR23, 0x1 ;  /* 0x000000174c642c11 */ /* 0x000fc8000f8c08ff */
[----:B------:R-:W-:-:S08]  /*2730*/  @P2 LEA.HI.X R101, R76, UR24, R14, 0x1, P6 ;  /* 0x000000184c652c11 */ /* 0x000fd0000b0f0c0e */
[----:B------:R-:W-:-:S04]  /*2740*/  @P1 LEA R98, P6, R74, UR25, 0x1 ;  /* 0x000000194a621c11 */ /* 0x000fc8000f8c08ff */
[----:B------:R-:W-:Y:S02]  /*2750*/  @P1 LEA.HI.X R99, R74, UR26, R18, 0x1, P6 ;  /* 0x0000001a4a631c11 */ /* 0x000fe4000b0f0c12 */
[----:B------:R-:W-:-:S04]  /*2760*/  @P1 LEA R96, P6, R72, UR23, 0x1 ;  /* 0x0000001748601c11 */ /* 0x000fc8000f8c08ff */
[----:B------:R-:W-:-:S08]  /*2770*/  @P1 LEA.HI.X R97, R72, UR24, R113, 0x1, P6 ;  /* 0x0000001848611c11 */ /* 0x000fd0000b0f0c71 */
[----:B------:R-:W-:-:S04]  /*2780*/  @P0 LEA R94, P6, R70, UR25, 0x1 ;  /* 0x00000019465e0c11 */ /* 0x000fc8000f8c08ff */
[----:B------:R-:W-:-:S08]  /*2790*/  @P0 LEA.HI.X R95, R70, UR26, R121, 0x1, P6 ;  /* 0x0000001a465f0c11 */ /* 0x000fd0000b0f0c79 */
[----:B------:R-:W-:-:S04]  /*27a0*/  @P3 LEA R106, P6, R82, UR25, 0x1 ;  /* 0x00000019526a3c11 */ /* 0x000fc8000f8c08ff */
[----:B------:R-:W-:-:S08]  /*27b0*/  @P3 LEA.HI.X R107, R82, UR26, R2, 0x1, P6 ;  /* 0x0000001a526b3c11 */ /* 0x000fd0000b0f0c02 */
[----:B------:R-:W2:Y:S01]  /*27c0*/  @P3 LDG.E.U16.SYS R106, [R106] ;  /* 0x000000006a6a3381 */ /* 0x000ea200001ee500 */
[----:B------:R-:W-:-:S04]  /*27d0*/  @P0 LEA R92, P6, R68, UR23, 0x1 ;  /* 0x00000017445c0c11 */ /* 0x000fc8000f8c08ff */
[----:B------:R-:W-:Y:S01]  /*27e0*/  @P0 LEA.HI.X R93, R68, UR24, R110, 0x1, P6 ;  /* 0x00000018445d0c11 */ /* 0x000fe2000b0f0c6e */
[----:B--2---:R-:W-:-:S08]  /*27f0*/  @P3 HFMA2 R107, R106.H0_H0, c[0x0] [0x190].H0_H0, RZ.H0_H0 ;  /* 0x200064006a6b3a31 */ /* 0x004fd000000408ff */
[----:B------:R0:W-:Y:S04]  /*2800*/  @P3 STG.E.U16.SYS [R104], R107 ;  /* 0x0000006b68003386 */ /* 0x0001e8000010e500 */
[----:B------:R-:W2:Y:S02]  /*2810*/  @P2 LDG.E.U16.SYS R102, [R102] ;  /* 0x0000000066662381 */ /* 0x000ea400001ee500 */
[----:B--2---:R-:W-:-:S08]  /*2820*/  @P2 HFMA2 R103, R102.H0_H0, c[0x0] [0x190].H0_H0, RZ.H0_H0 ;  /* 0x2000640066672a31 */ /* 0x004fd000000408ff */
[----:B------:R0:W-:Y:S04]  /*2830*/  @P2 STG.E.U16.SYS [R100], R103 ;  /* 0x0000006764002386 */ /* 0x0001e8000010e500 */
[----:B------:R-:W2:Y:S02]  /*2840*/  @P1 LDG.E.U16.SYS R98, [R98] ;  /* 0x0000000062621381 */ /* 0x000ea400001ee500 */
[----:B--2---:R-:W-:-:S08]  /*2850*/  @P1 HFMA2 R99, R98.H0_H0, c[0x0] [0x190].H0_H0, RZ.H0_H0 ;  /* 0x2000640062631a31 */ /* 0x004fd000000408ff */
[----:B------:R0:W-:Y:S04]  /*2860*/  @P1 STG.E.U16.SYS [R96], R99 ;  /* 0x0000006360001386 */ /* 0x0001e8000010e500 */
[----:B------:R-:W2:Y:S01]  /*2870*/  @P0 LDG.E.U16.SYS R94, [R94] ;  /* 0x000000005e5e0381 */ /* 0x000ea200001ee500 */
[----:B------:R-:W-:Y:S02]  /*2880*/  ISETP.NE.AND P3, PT, R124, RZ, PT ;  /* 0x000000ff7c00720c */ /* 0x000fe40003f65270 */
[----:B------:R-:W-:Y:S02]  /*2890*/  ISETP.NE.AND P2, PT, R122, RZ, PT ;  /* 0x000000ff7a00720c */ /* 0x000fe40003f45270 */
[----:B------:R-:W-:Y:S01]  /*28a0*/  ISETP.NE.AND P1, PT, R120, RZ, PT ;  /* 0x000000ff7800720c */ /* 0x000fe20003f25270 */
[----:B--2---:R-:W-:-:S08]  /*28b0*/  @P0 HFMA2 R95, R94.H0_H0, c[0x0] [0x190].H0_H0, RZ.H0_H0 ;  /* 0x200064005e5f0a31 */ /* 0x004fd000000408ff */
[----:B------:R0:W-:Y:S01]  /*28c0*/  @P0 STG.E.U16.SYS [R92], R95 ;  /* 0x0000005f5c000386 */ /* 0x0001e2000010e500 */
[----:B------:R-:W-:-:S07]  /*28d0*/  ISETP.NE.AND P0, PT, R118, RZ, PT ;  /* 0x000000ff7600720c */ /* 0x000fce0003f05270 */
.L_x_37:
[----:B------:R-:W-:Y:S05]  /*28e0*/  BSYNC B1 ;  /* 0x0000000000017941 */ /* 0x000fea0003800000 */
.L_x_33:
[----:B------:R-:W-:Y:S01]  /*28f0*/  LOP3.LUT P6, RZ, R0, 0x1, RZ, 0xc0, !PT ;  /* 0x0000000100ff7812 */ /* 0x000fe200078cc0ff */
[----:B------:R-:W-:Y:S01]  /*2900*/  BMOV.32.CLEAR RZ, B1 ;  /* 0x0000000001ff7355 */ /* 0x000fe20000100000 */
[----:B------:R-:W-:Y:S10]  /*2910*/  BSSY B1, `(.L_x_38) ;  /* 0x0000054000017945 */ /* 0x000ff40003800000 */
[----:B------:R-:W-:Y:S05]  /*2920*/  @!P6 BRA `(.L_x_39) ;  /* 0x000003000000e947 */ /* 0x000fea0003800000 */
[----:B------:R-:W-:-:S04]  /*2930*/  @P0 LEA R102, P6, R88, UR18, 0x1 ;  /* 0x0000001258660c11 */ /* 0x000fc8000f8c08ff */
[----:B0-----:R-:W-:Y:S02]  /*2940*/  @P0 LEA.HI.X R103, R88, UR15, R89, 0x1, P6 ;  /* 0x0000000f58670c11 */ /* 0x001fe4000b0f0c59 */
        /* <DEDUP_REMOVED lines=19> */
[----:B--2---:R-:W-:-:S08]  /*2a80*/  @P1 HFMA2 R95, R95.H0_H0, c[0x0] [0x190].H0_H0, R96.H0_H0 ;  /* 0x200064005f5f1a31 */ /* 0x004fd00000040860 */
[----:B------:R0:W-:Y:S01]  /*2a90*/  @P1 STG.E.U16.SYS [R92], R95 ;  /* 0x0000005f5c001386 */ /* 0x0001e2000010e500 */
        /* <DEDUP_REMOVED lines=11> */
.L_x_41:
[----:B------:R-:W-:Y:S05]  /*2b50*/  BSYNC B2 ;  /* 0x0000000000027941 */ /* 0x000fea0003800000 */
.L_x_40:
        /* <DEDUP_REMOVED lines=13> */
.L_x_39:
[C---:B0-----:R-:W-:Y:S02]  /*2c30*/  @P0 LEA R104, P6, R64.reuse, UR23, 0x1 ;  /* 0x0000001740680c11 */ /* 0x041fe4000f8c08ff */
[----:B------:R-:W-:Y:S02]  /*2c40*/  P2R R120, PR, RZ, 0x8 ;  /* 0x00000008ff787803 */ /* 0x000fe40000000000 */
[----:B------:R-:W-:Y:S02]  /*2c50*/  @P0 LEA.HI.X R105, R64, UR24, R7, 0x1, P6 ;  /* 0x0000001840690c11 */ /* 0x000fe4000b0f0c07 */
[C---:B------:R-:W-:Y:S02]  /*2c60*/  LOP3.LUT P3, RZ, R0.reuse, 0x100, RZ, 0xc0, !PT ;  /* 0x0000010000ff7812 */ /* 0x040fe4000786c0ff */
[----:B------:R-:W-:Y:S02]  /*2c70*/  P2R R118, PR, RZ, 0x4 ;  /* 0x00000004ff767803 */ /* 0x000fe40000000000 */
[----:B------:R-:W-:-:S02]  /*2c80*/  LOP3.LUT P2, RZ, R0, 0x80, RZ, 0xc0, !PT ;  /* 0x0000008000ff7812 */ /* 0x000fc4000784c0ff */
        /* <DEDUP_REMOVED lines=24> */
[----:B------:R-:W-:Y:S01]  /*2e10*/  ISETP.NE.AND P3, PT, R120, RZ, PT ;  /* 0x000000ff7800720c */ /* 0x000fe20003f65270 */
[----:B--2---:R-:W-:-:S08]  /*2e20*/  @P2 HFMA2 R95, R94.H0_H0, c[0x0] [0x190].H0_H0, RZ.H0_H0 ;  /* 0x200064005e5f2a31 */ /* 0x004fd000000408ff */
[----:B------:R0:W-:Y:S01]  /*2e30*/  @P2 STG.E.U16.SYS [R92], R95 ;  /* 0x0000005f5c002386 */ /* 0x0001e2000010e500 */
[----:B------:R-:W-:-:S07]  /*2e40*/  ISETP.NE.AND P2, PT, R118, RZ, PT ;  /* 0x000000ff7600720c */ /* 0x000fce0003f45270 */
.L_x_42:
[----:B------:R-:W-:Y:S05]  /*2e50*/  BSYNC B1 ;  /* 0x0000000000017941 */ /* 0x000fea0003800000 */
.L_x_38:
        /* <DEDUP_REMOVED lines=38> */
.L_x_46:
[----:B------:R-:W-:Y:S05]  /*30c0*/  BSYNC B2 ;  /* 0x0000000000027941 */ /* 0x000fea0003800000 */
.L_x_45:
        /* <DEDUP_REMOVED lines=13> */
.L_x_44:
        /* <DEDUP_REMOVED lines=34> */
.L_x_47:
[----:B------:R-:W-:Y:S05]  /*33c0*/  BSYNC B1 ;  /* 0x0000000000017941 */ /* 0x000fea0003800000 */
.L_x_43:
[----:B------:R-:W-:-:S12]  /*33d0*/  LOP3.LUT P6, RZ, R0, 0x1, RZ, 0xc0, !PT ;  /* 0x0000000100ff7812 */ /* 0x000fd800078cc0ff */
        /* <DEDUP_REMOVED lines=35> */
.L_x_50:
[----:B------:R-:W-:Y:S05]  /*3610*/  BSYNC B1 ;  /* 0x0000000000017941 */ /* 0x000fea0003800000 */
.L_x_49:
        /* <DEDUP_REMOVED lines=13> */
.L_x_48:
        /* <DEDUP_REMOVED lines=23> */
[----:B------:R-:W0:Y:S02]  /*3860*/  @P5 LDG.E.U16.SYS R94, [R94] ;  /* 0x000000005e5e5381 */ /* 0x000e2400001ee500 */
[----:B0-----:R-:W-:-:S08]  /*3870*/  @P5 HFMA2 R93, R94.H0_H0, c[0x0] [0x190].H0_H0, RZ.H0_H0 ;  /* 0x200064005e5d5a31 */ /* 0x001fd000000408ff */
[----:B------:R-:W-:-:S08]  /*3880*/  PRMT R95, R93, 0x7610, R95 ;  /* 0x000076105d5f7816 */ /* 0x000fd0000000005f */
[----:B------:R0:W-:Y:S04]  /*3890*/  @P5 STG.E.U16.SYS [R96], R95 ;  /* 0x0000005f60005386 */ /* 0x0001e8000010e500 */
[----:B------:R-:W2:Y:S02]  /*38a0*/  @P1 LDG.E.U16.SYS R98, [R98] ;  /* 0x0000000062621381 */ /* 0x000ea400001ee500 */
[----:B--2---:R-:W-:-:S08]  /*38b0*/  @P1 HFMA2 R93, R98.H0_H0, c[0x0] [0x190].H0_H0, RZ.H0_H0 ;  /* 0x20006400625d1a31 */ /* 0x004fd000000408ff */
[----:B0-----:R-:W-:-:S08]  /*38c0*/  PRMT R97, R93, 0x7610, R97 ;  /* 0x000076105d617816 */ /* 0x001fd00000000061 */
[----:B------:R0:W-:Y:S04]  /*38d0*/  @P1 STG.E.U16.SYS [R100], R97 ;  /* 0x0000006164001386 */ /* 0x0001e8000010e500 */
[----:B------:R-:W2:Y:S01]  /*38e0*/  @P0 LDG.E.U16.SYS R102, [R102] ;  /* 0x0000000066660381 */ /* 0x000ea200001ee500 */
[----:B------:R-:W-:Y:S01]  /*38f0*/  ISETP.NE.AND P1, PT, R120, RZ, PT ;  /* 0x000000ff7800720c */ /* 0x000fe20003f25270 */
[----:B--2---:R-:W-:-:S08]  /*3900*/  @P0 HFMA2 R93, R102.H0_H0, c[0x0] [0x190].H0_H0, RZ.H0_H0 ;  /* 0x20006400665d0a31 */ /* 0x004fd000000408ff */
[----:B------:R0:W-:Y:S01]  /*3910*/  @P0 STG.E.U16.SYS [R106], R93 ;  /* 0x0000005d6a000386 */ /* 0x0001e2000010e500 */
[----:B------:R-:W-:-:S07]  /*3920*/  ISETP.NE.AND P0, PT, R118, RZ, PT ;  /* 0x000000ff7600720c */ /* 0x000fce0003f05270 */
.L_x_32:
[----:B------:R-:W-:Y:S05]  /*3930*/  BSYNC B0 ;  /* 0x0000000000007941 */ /* 0x000fea0003800000 */
.L_x_0:
[----:B------:R-:W-:Y:S02]  /*3940*/  ULDC UR16, c[0x0][0x14] ;  /* 0x0000050000107ab9 */ /* 0x000fe40000000800 */
[----:B------:R-:W-:Y:S02]  /*3950*/  ULEA UR25, UP4, UR4, UR25, 0x1 ;  /* 0x0000001904197291 */ /* 0x000fe4000f88083f */
[----:B------:R-:W-:Y:S02]  /*3960*/  UIADD3 UR12, UR12, UR16, URZ ;  /* 0x000000100c0c7290 */ /* 0x000fe4000fffe03f */
[----:B------:R-:W-:Y:S02]  /*3970*/  ULDC UR17, c[0x0][0x1b8] ;  /* 0x00006e0000117ab9 */ /* 0x000fe40000000800 */
[----:B------:R-:W-:Y:S02]  /*3980*/  UIADD3.X UR26, UR26, UR11, URZ, UP4, !UPT ;  /* 0x0000000b1a1a7290 */ /* 0x000fe4000a7fe43f */
[----:B------:R-:W-:-:S02]  /*3990*/  UISETP.GE.AND UP4, UPT, UR12, UR17, UPT ;  /* 0x000000110c00728c */ /* 0x000fc4000bf86270 */
[----:B------:R-:W-:Y:S02]  /*39a0*/  ULEA UR23, UP5, UR6, UR23, 0x1 ;  /* 0x0000001706177291 */ /* 0x000fe4000f8a083f */
[----:B------:R-:W-:Y:S02]  /*39b0*/  UIADD3 UR21, UP0, UR21, UR29, URZ ;  /* 0x0000001d15157290 */ /* 0x000fe4000ff1e03f */
[----:B------:R-:W-:Y:S01]  /*39c0*/  PLOP3.LUT P6, PT, PT, PT, UP4, 0x40, 0x0 ;  /* 0x000000000000781c */ /* 0x000fe20003fce848 */
[----:B------:R-:W-:Y:S02]  /*39d0*/  UIADD3 UR19, UP1, UR19, UR29, URZ ;  /* 0x0000001d13137290 */ /* 0x000fe4000ff3e03f */
[----:B------:R-:W-:Y:S02]  /*39e0*/  UIADD3 UR18, UP2, UR18, UR28, URZ ;  /* 0x0000001c12127290 */ /* 0x000fe4000ff5e03f */
[----:B------:R-:W-:Y:S02]  /*39f0*/  UIADD3 UR13, UP3, UR13, UR28, URZ ;  /* 0x0000001c0d0d7290 */ /* 0x000fe4000ff7e03f */
[----:B------:R-:W-:-:S02]  /*3a00*/  UIADD3.X UR24, UR24, UR9, URZ, UP5, !UPT ;  /* 0x0000000918187290 */ /* 0x000fc4000affe43f */
[----:B------:R-:W-:Y:S02]  /*3a10*/  UIADD3.X UR22, UR22, UR10, URZ, UP0, !UPT ;  /* 0x0000000a16167290 */ /* 0x000fe400087fe43f */
[----:B------:R-:W-:Y:S02]  /*3a20*/  UIADD3.X UR20, UR20, UR10, URZ, UP1, !UPT ;  /* 0x0000000a14147290 */ /* 0x000fe40008ffe43f */
[----:B------:R-:W-:Y:S02]  /*3a30*/  UIADD3.X UR15, UR15, UR8, URZ, UP2, !UPT ;  /* 0x000000080f0f7290 */ /* 0x000fe400097fe43f */
[----:B------:R-:W-:Y:S01]  /*3a40*/  UIADD3.X UR14, UR14, UR8, URZ, UP3, !UPT ;  /* 0x000000080e0e7290 */ /* 0x000fe20009ffe43f */
[----:B------:R-:W-:Y:S05]  /*3a50*/  @P6 BRA `(.L_x_51) ;  /* 0xffffd2c000006947 */ /* 0x000fea000383ffff */
[----:B------:R-:W-:-:S01]  /*3a60*/  NOP ;  /* 0x0000000000007918 */ /* 0x000fc20000000000 */
[----:B------:R-:W-:Y:S05]  /*3a70*/  EXIT ;  /* 0x000000000000794d */ /* 0x000fea0003800000 */
.L_x_52:
[----:B------:R-:W-:-:S00]  /*3a80*/  BRA `(.L_x_52) ;  /* 0xfffffff000007947 */ /* 0x000fc0000383ffff */
[----:B------:R-:W-:-:S00]  /*3a90*/  NOP ;  /* 0x0000000000007918 */ /* 0x000fc00000000000 */
[----:B------:R-:W-:-:S00]  /*3aa0*/  NOP ;  /* 0x0000000000007918 */ /* 0x000fc00000000000 */
[----:B------:R-:W-:-:S00]  /*3ab0*/  NOP ;  /* 0x0000000000007918 */ /* 0x000fc00000000000 */
[----:B------:R-:W-:-:S00]  /*3ac0*/  NOP ;  /* 0x0000000000007918 */ /* 0x000fc00000000000 */
[----:B------:R-:W-:-:S00]  /*3ad0*/  NOP ;  /* 0x0000000000007918 */ /* 0x000fc00000000000 */
[----:B------:R-:W-:-:S00]  /*3ae0*/  NOP ;  /* 0x0000000000007918 */ /* 0x000fc00000000000 */
[----:B------:R-:W-:-:S00]  /*3af0*/  NOP ;  /* 0x0000000000007918 */ /* 0x000fc00000000000 */
.L_x_246:


//--------------------- .text._ZN7cutlass9reference6device6kernel11GemmComplexINS_6half_tENS_6layout8RowMajorES4_NS5_11ColumnMajorES4_S6_S4_S4_S4_NS_16NumericConverterIS4_S4_LNS_15FloatRoundStyleE2EEENS_12multiply_addIS4_S4_S4_EELi4ELi16EEEvNS_4gemm9GemmCoordET5_NS_9TensorRefIT_T0_EENS_16ComplexTransformENSG_IT1_T2_EESK_SF_NSG_IT3_T4_EENSG_IT7_SP_EET6_illll --------------------------
	.section	.text._ZN7cutlass9reference6device6kernel11GemmComplexINS_6half_tENS_6layout8RowMajorES4_NS5_11ColumnMajorES4_S6_S4_S4_S4_NS_16NumericConverterIS4_S4_LNS_15FloatRoundStyleE2EEENS_12multiply_addIS4_S4_S4_EELi4ELi16EEEvNS_4gemm9GemmCoordET5_NS_9TensorRefIT_T0_EENS_16ComplexTransformENSG_IT1_T2_EESK_SF_NSG_IT3_T4_EENSG_IT7_SP_EET6_illll,"ax",@progbits
	.sectioninfo	@"SHI_REGISTERS=255"
	.align	128
        .global         _ZN7cutlass9reference6device6kernel11GemmComplexINS_6half_tENS_6layout8RowMajorES4_NS5_11ColumnMajorES4_S6_S4_S4_S4_NS_16NumericConverterIS4_S4_LNS_15FloatRoundStyleE2EEENS_12multiply_addIS4_S4_S4_EELi4ELi16EEEvNS_4gemm9GemmCoordET5_NS_9TensorRefIT_T0_EENS_16ComplexTransformENSG_IT1_T2_EESK_SF_NSG_IT3_T4_EENSG_IT7_SP_EET6_illll
        .type           _ZN7cutlass9reference6device6kernel11GemmComplexINS_6half_tENS_6layout8RowMajorES4_NS5_11ColumnMajorES4_S6_S4_S4_S4_NS_16NumericConverterIS4_S4_LNS_15FloatRoundStyleE2EEENS_12multiply_addIS4_S4_S4_EELi4ELi16EEEvNS_4gemm9GemmCoordET5_NS_9TensorRefIT_T0_EENS_16ComplexTransformENSG_IT1_T2_EESK_SF_NSG_IT3_T4_EENSG_IT7_SP_EET6_illll,@function
        .size           _ZN7cutlass9reference6device6kernel11GemmComplexINS_6half_tENS_6layout8RowMajorES4_NS5_11ColumnMajorES4_S6_S4_S4_S4_NS_16NumericConverterIS4_S4_LNS_15FloatRoundStyleE2EEENS_12multiply_addIS4_S4_S4_EELi4ELi16EEEvNS_4gemm9GemmCoordET5_NS_9TensorRefIT_T0_EENS_16ComplexTransformENSG_IT1_T2_EESK_SF_NSG_IT3_T4_EENSG_IT7_SP_EET6_illll,(.L_x_247 - _ZN7cutlass9reference6device6kernel11GemmComplexINS_6half_tENS_6layout8RowMajorES4_NS5_11ColumnMajorES4_S6_S4_S4_S4_NS_16NumericConverterIS4_S4_LNS_15FloatRoundStyleE2EEENS_12multiply_addIS4_S4_S4_EELi4ELi16EEEvNS_4gemm9GemmCoordET5_NS_9TensorRefIT_T0_EENS_16ComplexTransformENSG_IT1_T2_EESK_SF_NSG_IT3_T4_EENSG_IT7_SP_EET6_illll)
        .other          _ZN7cutlass9reference6device6kernel11GemmComplexINS_6half_tENS_6layout8RowMajorES4_NS5_11ColumnMajorES4_S6_S4_S4_S4_NS_16NumericConverterIS4_S4_LNS_15FloatRoundStyleE2EEENS_12multiply_addIS4_S4_S4_EELi4ELi16EEEvNS_4gemm9GemmCoordET5_NS_9TensorRefIT_T0_EENS_16ComplexTransformENSG_IT1_T2_EESK_SF_NSG_IT3_T4_EENSG_IT7_SP_EET6_illll,@"STO_CUDA_ENTRY STV_DEFAULT"
_ZN7cutlass9reference6device6kernel11GemmComplexINS_6half_tENS_6layout8RowMajorES4_NS5_11ColumnMajorES4_S6_S4_S4_S4_NS_16NumericConverterIS4_S4_LNS_15FloatRoundStyleE2EEENS_12multiply_addIS4_S4_S4_EELi4ELi16EEEvNS_4gemm9GemmCoordET5_NS_9TensorRefIT_T0_EENS_16ComplexTransformENSG_IT1_T2_EESK_SF_NSG_IT3_T4_EENSG_IT7_SP_EET6_illll:
.text._ZN7cutlass9reference6device6kernel11GemmComplexINS_6half_tENS_6layout8RowMajorES4_NS5_11ColumnMajorES4_S6_S4_S4_S4_NS_16NumericConverterIS4_S4_LNS_15FloatRoundStyleE2EEENS_12multiply_addIS4_S4_S4_EELi4ELi16EEEvNS_4gemm9GemmCoordET5_NS_9TensorRefIT_T0_EENS_16ComplexTransformENSG_IT1_T2_EESK_SF_NSG_IT3_T4_EENSG_IT7_SP_EET6_illll:
[----:B------:R-:W-:-:S04]  /*0000*/  IMAD.MOV.U32 R1, RZ, RZ, c[0x0][0x28] ;  /* 0x00000a00ff017624 */ /* 0x000fc800078e00ff */
[----:B------:R-:W0:Y:S01]  /*0010*/  S2R R181, SR_CTAID.Z ;  /* 0x0000000000b57919 */ /* 0x000e220000002700 */
[----:B------:R-:W-:Y:S02]  /*0020*/  IADD3 R1, R1, -0x70, RZ ;  /* 0xffffff9001017810 */ /* 0x000fe40007ffe0ff */
[----:B0-----:R-:W-:-:S12]  /*0030*/  ISETP.GE.AND P0, PT, R181, c[0x0][0x1c4], PT ;  /* 0x00007100b5007a0c */ /* 0x001fd80003f06270 */
[----:B------:R-:W-:Y:S05]  /*0040*/  @P0 EXIT ;  /* 0x000000000000094d */ /* 0x000fea0003800000 */
[----:B------:R-:W0:Y:S01]  /*0050*/  S2R R6, SR_TID.X ;  /* 0x0000000000067919 */ /* 0x000e220000002100 */
[----:B------:R-:W-:Y:S01]  /*0060*/  SHF.R.S32.HI R10, RZ, 0x1f, R181 ;  /* 0x0000001fff0a7819 */ /* 0x000fe200000114b5 */
[C---:B------:R-:W-:Y:S01]  /*0070*/  IMAD.WIDE.U32 R2, R181.reuse, c[0x0][0x1d0], RZ ;  /* 0x00007400b5027a25 */ /* 0x040fe200078e00ff */
[----:B------:R-:W-:Y:S01]  /*0080*/  LOP3.LUT R174, R174, 0xfdffffff, RZ, 0xc0, !PT ;  /* 0xfdffffffaeae7812 */ /* 0x000fe200078ec0ff */
[----:B------:R-:W0:Y:S01]  /*0090*/  S2R R5, SR_CTAID.X ;  /* 0x0000000000057919 */ /* 0x000e220000002500 */
[----:B------:R-:W-:Y:S01]  /*00a0*/  ISETP.NE.U32.AND P2, PT, RZ, c[0x0][0x1a0], PT ;  /* 0x00006800ff007a0c */ /* 0x000fe20003f45070 */
[----:B------:R-:W-:Y:S01]  /*00b0*/  IMAD R0, R10, c[0x0][0x1d0], RZ ;  /* 0x000074000a007a24 */ /* 0x000fe200078e02ff */
[----:B------:R-:W-:Y:S01]  /*00c0*/  LOP3.LUT R24, R24, 0xfffffffd, RZ, 0xc0, !PT ;  /* 0xfffffffd18187812 */ /* 0x000fe200078ec0ff */
[----:B------:R-:W1:Y:S01]  /*00d0*/  S2R R92, SR_CTAID.Y ;  /* 0x00000000005c7919 */ /* 0x000e620000002600 */
[----:B------:R-:W-:Y:S01]  /*00e0*/  IMAD R8, R10, c[0x0][0x1c8], RZ ;  /* 0x000072000a087a24 */ /* 0x000fe200078e02ff */
[----:B------:R-:W-:Y:S01]  /*00f0*/  ISETP.NE.AND.EX P2, PT, RZ, c[0x0][0x1a4], PT, P2 ;  /* 0x00006900ff007a0c */ /* 0x000fe20003f45320 */
[----:B------:R-:W-:Y:S01]  /*0100*/  IMAD R9, R181, c[0x0][0x1d4], R0 ;  /* 0x00007500b5097a24 */ /* 0x000fe200078e0200 */
[----:B------:R-:W1:Y:S01]  /*0110*/  S2R R7, SR_TID.Y ;  /* 0x0000000000077919 */ /* 0x000e620000002200 */
[----:B------:R-:W-:Y:S01]  /*0120*/  LEA R0, P0, R2, c[0x0][0x188], 0x1 ;  /* 0x0000620002007a11 */ /* 0x000fe200078008ff */
[C---:B------:R-:W-:Y:S01]  /*0130*/  IMAD R14, R10.reuse, c[0x0][0x1e0], RZ ;  /* 0x000078000a0e7a24 */ /* 0x040fe200078e02ff */
[----:B------:R-:W-:Y:S01]  /*0140*/  UMOV UR4, URZ ;  /* 0x0000003f00047c82 */ /* 0x000fe20008000000 */
[----:B------:R-:W-:Y:S01]  /*0150*/  IMAD.IADD R3, R3, 0x1, R9 ;  /* 0x0000000103037824 */ /* 0x000fe200078e0209 */
[----:B------:R-:W-:Y:S01]  /*0160*/  UMOV UR5, URZ ;  /* 0x0000003f00057c82 */ /* 0x000fe20008000000 */
[----:B------:R-:W-:-:S02]  /*0170*/  IMAD R12, R10, c[0x0][0x1d8], RZ ;  /* 0x000076000a0c7a24 */ /* 0x000fc400078e02ff */
[----:B------:R-:W-:Y:S01]  /*0180*/  IMAD.WIDE.U32 R10, R181, c[0x0][0x1e0], RZ ;  /* 0x00007800b50a7a25 */ /* 0x000fe200078e00ff */
[----:B------:R-:W-:-:S03]  /*0190*/  LEA.HI.X R2, R2, c[0x0][0x18c], R3, 0x1, P0 ;  /* 0x0000630002027a11 */ /* 0x000fc600000f0c03 */
[C---:B------:R-:W-:Y:S02]  /*01a0*/  IMAD R13, R181.reuse, c[0x0][0x1e4], R14 ;  /* 0x00007900b50d7a24 */ /* 0x040fe400078e020e */
[----:B------:R-:W-:Y:S02]  /*01b0*/  IMAD R25, R181, c[0x0][0x1dc], R12 ;  /* 0x00007700b5197a24 */ /* 0x000fe400078e020c */
[----:B0-----:R-:W-:Y:S02]  /*01c0*/  IMAD R6, R5, c[0x0][0x0], R6 ;  /* 0x0000000005067a24 */ /* 0x001fe400078e0206 */
[----:B------:R-:W-:-:S04]  /*01d0*/  IMAD.WIDE.U32 R4, R181, c[0x0][0x1c8], RZ ;  /* 0x00007200b5047a25 */ /* 0x000fc800078e00ff */
[----:B------:R-:W-:Y:S01]  /*01e0*/  IMAD.IADD R13, R11, 0x1, R13 ;  /* 0x000000010b0d7824 */ /* 0x000fe200078e020d */
[----:B------:R-:W-:Y:S01]  /*01f0*/  LEA R3, P0, R4, c[0x0][0x170], 0x1 ;  /* 0x00005c0004037a11 */ /* 0x000fe200078008ff */
[----:B-1----:R-:W-:Y:S02]  /*0200*/  IMAD R92, R92, c[0x0][0x4], R7 ;  /* 0x000001005c5c7a24 */ /* 0x002fe400078e0207 */
[----:B------:R-:W-:Y:S02]  /*0210*/  IMAD R7, R181, c[0x0][0x1cc], R8 ;  /* 0x00007300b5077a24 */ /* 0x000fe400078e0208 */
[----:B------:R-:W-:Y:S02]  /*0220*/  IMAD.MOV.U32 R12, RZ, RZ, R10 ;  /* 0x000000ffff0c7224 */ /* 0x000fe400078e000a */
[----:B------:R-:W-:Y:S02]  /*0230*/  IMAD.IADD R5, R5, 0x1, R7 ;  /* 0x0000000105057824 */ /* 0x000fe400078e0207 */
[----:B------:R-:W-:-:S02]  /*0240*/  IMAD.SHL.U32 R92, R92, 0x10, RZ ;  /* 0x000000105c5c7824 */ /* 0x000fc400078e00ff */
[----:B------:R-:W-:Y:S01]  /*0250*/  IMAD.WIDE.U32 R8, R181, c[0x0][0x1d8], RZ ;  /* 0x00007600b5087a25 */ /* 0x000fe200078e00ff */
[----:B------:R-:W-:Y:S02]  /*0260*/  LEA.HI.X R4, R4, c[0x0][0x174], R5, 0x1, P0 ;  /* 0x00005d0004047a11 */ /* 0x000fe400000f0c05 */
[--C-:B------:R-:W-:Y:S01]  /*0270*/  SHF.R.S32.HI R93, RZ, 0x1f, R92.reuse ;  /* 0x0000001fff5d7819 */ /* 0x100fe2000001145c */
[----:B------:R-:W-:Y:S01]  /*0280*/  IMAD.SHL.U32 R5, R6, 0x4, RZ ;  /* 0x0000000406057824 */ /* 0x000fe200078e00ff */
[----:B------:R-:W-:Y:S01]  /*0290*/  LEA R6, P0, R10, c[0x0][0x1b0], 0x1 ;  /* 0x00006c000a067a11 */ /* 0x000fe200078008ff */
[----:B------:R-:W-:Y:S01]  /*02a0*/  IMAD.IADD R25, R9, 0x1, R25 ;  /* 0x0000000109197824 */ /* 0x000fe200078e0219 */
[----:B------:R-:W-:Y:S01]  /*02b0*/  LEA R9, P5, R8, c[0x0][0x1a0], 0x1 ;  /* 0x0000680008097a11 */ /* 0x000fe200078a08ff */
[C---:B------:R-:W-:Y:S01]  /*02c0*/  IMAD.WIDE.U32 R192, R5.reuse, c[0x0][0x1a8], R92 ;  /* 0x00006a0005c07a25 */ /* 0x040fe200078e005c */
[----:B------:R-:W-:Y:S02]  /*02d0*/  SHF.R.S32.HI R180, RZ, 0x1f, R5 ;  /* 0x0000001fffb47819 */ /* 0x000fe40000011405 */
[C---:B------:R-:W-:Y:S01]  /*02e0*/  IADD3 R176, R5.reuse, 0x1, RZ ;  /* 0x0000000105b07810 */ /* 0x040fe20007ffe0ff */
[----:B------:R-:W-:Y:S01]  /*02f0*/  IMAD.WIDE.U32 R98, R5, c[0x0][0x1b8], R92 ;  /* 0x00006e0005627a25 */ /* 0x000fe200078e005c */
[----:B------:R-:W-:-:S02]  /*0300*/  LEA.HI.X R7, R10, c[0x0][0x1b4], R13, 0x1, P0 ;  /* 0x00006d000a077a11 */ /* 0x000fc400000f0c0d */
[----:B------:R-:W-:Y:S01]  /*0310*/  SHF.R.S32.HI R179, RZ, 0x1f, R176 ;  /* 0x0000001fffb37819 */ /* 0x000fe200000114b0 */
[C---:B------:R-:W-:Y:S01]  /*0320*/  IMAD R10, R180.reuse, c[0x0][0x1b8], RZ ;  /* 0x00006e00b40a7a24 */ /* 0x040fe200078e02ff */
[C---:B------:R-:W-:Y:S01]  /*0330*/  IADD3 R175, R5.reuse, 0x2, RZ ;  /* 0x0000000205af7810 */ /* 0x040fe20007ffe0ff */
[----:B------:R-:W-:Y:S01]  /*0340*/  IMAD R40, R180, c[0x0][0x1a8], RZ ;  /* 0x00006a00b4287a24 */ /* 0x000fe200078e02ff */
[----:B------:R-:W-:Y:S01]  /*0350*/  SHF.L.U64.HI R25, R8, 0x1, R25 ;  /* 0x0000000108197819 */ /* 0x000fe20000010219 */
[C---:B------:R-:W-:Y:S01]  /*0360*/  IMAD R45, R5.reuse, c[0x0][0x1bc], R10 ;  /* 0x00006f00052d7a24 */ /* 0x040fe200078e020a */
[----:B------:R-:W-:Y:S01]  /*0370*/  SHF.R.S32.HI R178, RZ, 0x1f, R175 ;  /* 0x0000001fffb27819 */ /* 0x000fe200000114af */
[C---:B------:R-:W-:Y:S01]  /*0380*/  IMAD.WIDE.U32 R10, R5.reuse, c[0x0][0x1b8], R12 ;  /* 0x00006e00050a7a25 */ /* 0x040fe200078e000c */
[----:B------:R-:W-:Y:S02]  /*0390*/  IADD3 R8, R5, 0x3, RZ ;  /* 0x0000000305087810 */ /* 0x000fe40007ffe0ff */
[----:B------:R-:W-:Y:S01]  /*03a0*/  IADD3.X R25, R25, c[0x0][0x1a4], RZ, P5, !PT ;  /* 0x0000690019197a10 */ /* 0x000fe20002ffe4ff */
[----:B------:R-:W-:Y:S01]  /*03b0*/  IMAD R15, R179, c[0x0][0x1b8], RZ ;  /* 0x00006e00b30f7a24 */ /* 0x000fe200078e02ff */
[----:B------:R-:W-:Y:S01]  /*03c0*/  IADD3 R22, P0, P4, R10, 0xf, R92 ;  /* 0x0000000f0a167810 */ /* 0x000fe20007c1e05c */
[----:B------:R-:W-:Y:S01]  /*03d0*/  IMAD R10, R178, c[0x0][0x1b8], RZ ;  /* 0x00006e00b20a7a24 */ /* 0x000fe200078e02ff */
[----:B------:R-:W-:Y:S01]  /*03e0*/  SHF.R.S32.HI R177, RZ, 0x1f, R8 ;  /* 0x0000001fffb17819 */ /* 0x000fe20000011408 */
[C---:B------:R-:W-:Y:S01]  /*03f0*/  IMAD R189, R176.reuse, c[0x0][0x1bc], R15 ;  /* 0x00006f00b0bd7a24 */ /* 0x040fe200078e020f */
[----:B------:R-:W-:Y:S01]  /*0400*/  SEL R182, R9, RZ, P2 ;  /* 0x000000ff09b67207 */ /* 0x000fe20001000000 */
[----:B------:R-:W-:Y:S01]  /*0410*/  IMAD.WIDE.U32 R14, R176, c[0x0][0x1b8], R12 ;  /* 0x00006e00b00e7a25 */ /* 0x000fe200078e000c */
[----:B------:R-:W-:-:S02]  /*0420*/  SEL R183, R25, RZ, P2 ;  /* 0x000000ff19b77207 */ /* 0x000fc40001000000 */
[----:B------:R-:W-:Y:S01]  /*0430*/  SEL R9, R9, c[0x0][0x1a0], P2 ;  /* 0x0000680009097a07 */ /* 0x000fe20001000000 */
[----:B------:R-:W-:Y:S01]  /*0440*/  IMAD.IADD R17, R45, 0x1, R11 ;  /* 0x000000012d117824 */ /* 0x000fe200078e020b */
[----:B------:R-:W-:Y:S01]  /*0450*/  IADD3 R20, P1, P3, R14, 0xf, R92 ;  /* 0x0000000f0e147810 */ /* 0x000fe20007b3e05c */
[----:B------:R-:W-:Y:S01]  /*0460*/  IMAD R47, R175, c[0x0][0x1bc], R10 ;  /* 0x00006f00af2f7a24 */ /* 0x000fe200078e020a */
[----:B------:R-:W-:Y:S01]  /*0470*/  SEL R25, R25, c[0x0][0x1a4], P2 ;  /* 0x0000690019197a07 */ /* 0x000fe20001000000 */
[----:B------:R-:W-:Y:S01]  /*0480*/  IMAD.IADD R15, R189, 0x1, R15 ;  /* 0x00000001bd0f7824 */ /* 0x000fe200078e020f */
[----:B------:R-:W-:Y:S01]  /*0490*/  IADD3.X R23, R17, RZ, R93, P0, P4 ;  /* 0x000000ff11177210 */ /* 0x000fe200007e845d */
[----:B------:R-:W-:Y:S01]  /*04a0*/  IMAD.WIDE.U32 R10, R175, c[0x0][0x1b8], R12 ;  /* 0x00006e00af0a7a25 */ /* 0x000fe200078e000c */
[----:B------:R-:W-:Y:S02]  /*04b0*/  IADD3 R14, R92, 0x6, RZ ;  /* 0x000000065c0e7810 */ /* 0x000fe40007ffe0ff */
[----:B------:R-:W-:Y:S01]  /*04c0*/  IADD3.X R21, R15, RZ, R93, P1, P3 ;  /* 0x000000ff0f157210 */ /* 0x000fe20000fe645d */
[----:B------:R-:W-:Y:S01]  /*04d0*/  IMAD.IADD R29, R47, 0x1, R11 ;  /* 0x000000012f1d7824 */ /* 0x000fe200078e020b */
[----:B------:R-:W-:Y:S01]  /*04e0*/  IADD3 R32, P0, P6, R10, 0xf, R92 ;  /* 0x0000000f0a207810 */ /* 0x000fe20007e1e05c */
[----:B------:R-:W-:Y:S01]  /*04f0*/  IMAD R19, R177, c[0x0][0x1b8], RZ ;  /* 0x00006e00b1137a24 */ /* 0x000fe200078e02ff */
[----:B------:R-:W-:Y:S01]  /*0500*/  ISETP.GE.AND P1, PT, R5, c[0x0][0x160], PT ;  /* 0x0000580005007a0c */ /* 0x000fe20003f26270 */
[----:B------:R-:W-:Y:S01]  /*0510*/  IMAD.WIDE.U32 R12, R8, c[0x0][0x1b8], R12 ;  /* 0x00006e00080c7a25 */ /* 0x000fe200078e000c */
[----:B------:R-:W-:Y:S01]  /*0520*/  IADD3.X R33, R29, RZ, R93, P0, P6 ;  /* 0x000000ff1d217210 */ /* 0x000fe200007ec45d */
[----:B------:R-:W-:Y:S01]  /*0530*/  STL.64 [R1+0x48], R22 ;  /* 0x0000481601007387 */ /* 0x000fe20000100a00 */
[----:B------:R-:W-:Y:S01]  /*0540*/  ISETP.LT.AND P0, PT, R92, c[0x0][0x164], !P1 ;  /* 0x000059005c007a0c */ /* 0x000fe20004f01270 */
[----:B------:R-:W-:Y:S01]  /*0550*/  IMAD R191, R8, c[0x0][0x1bc], R19 ;  /* 0x00006f0008bf7a24 */ /* 0x000fe200078e0213 */
[----:B------:R-:W-:Y:S01]  /*0560*/  IADD3 R10, R92, 0x2, RZ ;  /* 0x000000025c0a7810 */ /* 0x000fe20007ffe0ff */
[----:B------:R0:W-:Y:S01]  /*0570*/  STL.64 [R1+0x40], R20 ;  /* 0x0000401401007387 */ /* 0x0001e20000100a00 */
[----:B------:R-:W-:Y:S01]  /*0580*/  P2R R41, PR, RZ, 0x1 ;  /* 0x00000001ff297803 */ /* 0x000fe20000000000 */
[----:B------:R-:W-:Y:S01]  /*0590*/  IMAD.IADD R27, R191, 0x1, R13 ;  /* 0x00000001bf1b7824 */ /* 0x000fe200078e020d */
[----:B------:R-:W-:Y:S01]  /*05a0*/  ISETP.LT.AND P0, PT, R10, c[0x0][0x164], !P1 ;  /* 0x000059000a007a0c */ /* 0x000fe20004f01270 */
[----:B------:R-:W-:Y:S01]  /*05b0*/  IMAD R43, R5, c[0x0][0x1ac], R40 ;  /* 0x00006b00052b7a24 */ /* 0x000fe200078e0228 */
[--C-:B------:R-:W-:Y:S01]  /*05c0*/  IADD3 R30, P3, P4, R12, 0xf, R92.reuse ;  /* 0x0000000f0c1e7810 */ /* 0x100fe20007c7e05c */
[--C-:B------:R-:W-:Y:S01]  /*05d0*/  IMAD.WIDE.U32 R58, R176, c[0x0][0x1a8], R92.reuse ;  /* 0x00006a00b03a7a25 */ /* 0x100fe200078e005c */
[----:B------:R-:W-:Y:S01]  /*05e0*/  IADD3 R11, R92, 0x3, RZ ;  /* 0x000000035c0b7810 */ /* 0x000fe20007ffe0ff */
[----:B------:R-:W-:Y:S01]  /*05f0*/  STL.64 [R1+0x38], R32 ;  /* 0x0000382001007387 */ /* 0x000fe20000100a00 */
[--C-:B------:R-:W-:Y:S01]  /*0600*/  IADD3.X R31, R27, RZ, R93.reuse, P3, P4 ;  /* 0x000000ff1b1f7210 */ /* 0x100fe20001fe845d */
[----:B------:R-:W-:Y:S01]  /*0610*/  IMAD.WIDE.U32 R54, R175, c[0x0][0x1a8], R92 ;  /* 0x00006a00af367a25 */ /* 0x000fe200078e005c */
[----:B------:R-:W-:-:S02]  /*0620*/  ISETP.LT.AND P3, PT, R11, c[0x0][0x164], !P1 ;  /* 0x000059000b007a0c */ /* 0x000fc40004f61270 */
[----:B------:R-:W-:Y:S01]  /*0630*/  IADD3 R12, R92, 0x4, RZ ;  /* 0x000000045c0c7810 */ /* 0x000fe20007ffe0ff */
[--C-:B------:R-:W-:Y:S01]  /*0640*/  IMAD.WIDE.U32 R52, R8, c[0x0][0x1a8], R92.reuse ;  /* 0x00006a0008347a25 */ /* 0x100fe200078e005c */
[----:B------:R-:W-:Y:S02]  /*0650*/  @P0 LOP3.LUT R174, R174, 0x2000000, RZ, 0xfc, !PT ;  /* 0x02000000aeae0812 */ /* 0x000fe400078efcff */
[----:B------:R-:W-:Y:S01]  /*0660*/  ISETP.LT.AND P0, PT, R12, c[0x0][0x164], !P1 ;  /* 0x000059000c007a0c */ /* 0x000fe20004f01270 */
[----:B------:R-:W-:Y:S01]  /*0670*/  IMAD.WIDE.U32 R102, R175, c[0x0][0x1b8], R92 ;  /* 0x00006e00af667a25 */ /* 0x000fe200078e005c */
[----:B------:R-:W-:Y:S01]  /*0680*/  LOP3.LUT R174, R174, 0xffdfffff, RZ, 0xc0, !PT ;  /* 0xffdfffffaeae7812 */ /* 0x000fe200078ec0ff */
[----:B------:R1:W-:Y:S01]  /*0690*/  STL.64 [R1+0x30], R30 ;  /* 0x0000301e01007387 */ /* 0x0003e20000100a00 */
[----:B------:R-:W-:Y:S01]  /*06a0*/  IADD3 R13, R92, 0x5, RZ ;  /* 0x000000055c0d7810 */ /* 0x000fe20007ffe0ff */
[----:B------:R-:W-:Y:S01]  /*06b0*/  IMAD R40, R178, c[0x0][0x1a8], RZ ;  /* 0x00006a00b2287a24 */ /* 0x000fe200078e02ff */
[----:B------:R-:W-:Y:S01]  /*06c0*/  @P3 LOP3.LUT R174, R174, 0x200000, RZ, 0xfc, !PT ;  /* 0x00200000aeae3812 */ /* 0x000fe200078efcff */
[----:B------:R-:W-:Y:S01]  /*06d0*/  IMAD R49, R177, c[0x0][0x1a8], RZ ;  /* 0x00006a00b1317a24 */ /* 0x000fe200078e02ff */
[----:B------:R-:W-:Y:S01]  /*06e0*/  ISETP.LT.AND P2, PT, R13, c[0x0][0x164], !P1 ;  /* 0x000059000d007a0c */ /* 0x000fe20004f41270 */
[----:B------:R-:W-:Y:S01]  /*06f0*/  IMAD.IADD R186, R103, 0x1, R47 ;  /* 0x0000000167ba7824 */ /* 0x000fe200078e022f */
[----:B------:R-:W-:Y:S01]  /*0700*/  LOP3.LUT R174, R174, 0xfffdffff, RZ, 0xc0, !PT ;  /* 0xfffdffffaeae7812 */ /* 0x000fe200078ec0ff */
[----:B------:R-:W-:Y:S01]  /*0710*/  STL.64 [R1+0x28], R58 ;  /* 0x0000283a01007387 */ /* 0x000fe20000100a00 */
[----:B------:R-:W-:Y:S01]  /*0720*/  IADD3 R94, R92, 0x1, RZ ;  /* 0x000000015c5e7810 */ /* 0x000fe20007ffe0ff */
[----:B------:R-:W-:Y:S01]  /*0730*/  IMAD R40, R175, c[0x0][0x1ac], R40 ;  /* 0x00006b00af287a24 */ /* 0x000fe200078e0228 */
[----:B------:R-:W-:Y:S01]  /*0740*/  @P0 LOP3.LUT R174, R174, 0x20000, RZ, 0xfc, !PT ;  /* 0x00020000aeae0812 */ /* 0x000fe200078efcff */
[----:B------:R-:W-:Y:S01]  /*0750*/  STL.64 [R1+0x20], R54 ;  /* 0x0000203601007387 */ /* 0x000fe20000100a00 */
[----:B------:R-:W-:Y:S01]  /*0760*/  ISETP.LT.AND P0, PT, R14, c[0x0][0x164], !P1 ;  /* 0x000059000e007a0c */ /* 0x000fe20004f01270 */
[----:B------:R-:W-:Y:S01]  /*0770*/  IMAD R49, R8, c[0x0][0x1ac], R49 ;  /* 0x00006b0008317a24 */ /* 0x000fe200078e0231 */
[----:B------:R-:W-:Y:S01]  /*0780*/  LOP3.LUT R174, R174, 0xffffdfff, RZ, 0xc0, !PT ;  /* 0xffffdfffaeae7812 */ /* 0x000fe200078ec0ff */
[----:B------:R-:W-:Y:S01]  /*0790*/  STL.64 [R1+0x18], R52 ;  /* 0x0000183401007387 */ /* 0x000fe20000100a00 */
[----:B------:R-:W-:Y:S01]  /*07a0*/  IADD3 R15, R92, 0x7, RZ ;  /* 0x000000075c0f7810 */ /* 0x000fe20007ffe0ff */
[----:B------:R-:W-:Y:S01]  /*07b0*/  IMAD.IADD R184, R99, 0x1, R45 ;  /* 0x0000000163b87824 */ /* 0x000fe200078e022d */
[----:B------:R-:W-:Y:S01]  /*07c0*/  @P2 LOP3.LUT R174, R174, 0x2000, RZ, 0xfc, !PT ;  /* 0x00002000aeae2812 */ /* 0x000fe200078efcff */
[----:B------:R-:W-:Y:S01]  /*07d0*/  IMAD.IADD R44, R53, 0x1, R49 ;  /* 0x00000001352c7824 */ /* 0x000fe200078e0231 */
[----:B------:R-:W-:Y:S01]  /*07e0*/  ISETP.LT.AND P6, PT, R94, c[0x0][0x164], !P1 ;  /* 0x000059005e007a0c */ /* 0x000fe20004fc1270 */
[----:B------:R-:W-:Y:S01]  /*07f0*/  IMAD.WIDE.U32 R100, R176, c[0x0][0x1b8], R92 ;  /* 0x00006e00b0647a25 */ /* 0x000fe200078e005c */
[----:B------:R-:W-:-:S02]  /*0800*/  ISETP.LT.AND P3, PT, R15, c[0x0][0x164], !P1 ;  /* 0x000059000f007a0c */ /* 0x000fc40004f61270 */
[----:B------:R-:W-:Y:S01]  /*0810*/  LOP3.LUT R174, R174, 0xfffffdff, RZ, 0xc0, !PT ;  /* 0xfffffdffaeae7812 */ /* 0x000fe200078ec0ff */
[----:B------:R-:W-:Y:S01]  /*0820*/  IMAD.WIDE.U32 R104, R8, c[0x0][0x1b8], R92 ;  /* 0x00006e0008687a25 */ /* 0x000fe200078e005c */
[C---:B------:R-:W-:Y:S02]  /*0830*/  IADD3 R17, R92.reuse, 0x9, RZ ;  /* 0x000000095c117810 */ /* 0x040fe40007ffe0ff */
[----:B------:R-:W-:Y:S01]  /*0840*/  IADD3 R16, R92, 0x8, RZ ;  /* 0x000000085c107810 */ /* 0x000fe20007ffe0ff */
[----:B------:R-:W-:Y:S01]  /*0850*/  IMAD.IADD R185, R101, 0x1, R189 ;  /* 0x0000000165b97824 */ /* 0x000fe200078e02bd */
[----:B------:R-:W-:Y:S01]  /*0860*/  @P0 LOP3.LUT R174, R174, 0x200, RZ, 0xfc, !PT ;  /* 0x00000200aeae0812 */ /* 0x000fe200078efcff */
[----:B------:R-:W-:Y:S01]  /*0870*/  IMAD.IADD R187, R105, 0x1, R191 ;  /* 0x0000000169bb7824 */ /* 0x000fe200078e02bf */
[----:B------:R-:W-:Y:S02]  /*0880*/  ISETP.LT.AND P0, PT, R17, c[0x0][0x164], !P1 ;  /* 0x0000590011007a0c */ /* 0x000fe40004f01270 */
[----:B------:R-:W-:-:S02]  /*0890*/  ISETP.LT.AND P2, PT, R16, c[0x0][0x164], !P1 ;  /* 0x0000590010007a0c */ /* 0x000fc40004f41270 */
[----:B------:R-:W-:Y:S02]  /*08a0*/  LOP3.LUT R174, R174, 0xffffffdf, RZ, 0xc0, !PT ;  /* 0xffffffdfaeae7812 */ /* 0x000fe400078ec0ff */
[----:B------:R-:W-:Y:S02]  /*08b0*/  IADD3 R18, R92, 0xa, RZ ;  /* 0x0000000a5c127810 */ /* 0x000fe40007ffe0ff */
[----:B------:R-:W-:Y:S02]  /*08c0*/  @P6 LOP3.LUT R24, R24, 0x2, RZ, 0xfc, !PT ;  /* 0x0000000218186812 */ /* 0x000fe400078efcff */
[----:B------:R-:W-:Y:S02]  /*08d0*/  @P3 LOP3.LUT R174, R174, 0x20, RZ, 0xfc, !PT ;  /* 0x00000020aeae3812 */ /* 0x000fe400078efcff */
[----:B------:R-:W-:Y:S02]  /*08e0*/  ISETP.LT.AND P3, PT, R18, c[0x0][0x164], !P1 ;  /* 0x0000590012007a0c */ /* 0x000fe40004f61270 */
[----:B------:R-:W-:-:S02]  /*08f0*/  LOP3.LUT R24, R24, 0xdfffffff, RZ, 0xc0, !PT ;  /* 0xdfffffff18187812 */ /* 0x000fc400078ec0ff */
[----:B------:R-:W-:Y:S02]  /*0900*/  LOP3.LUT R174, R174, 0xfffffffd, RZ, 0xc0, !PT ;  /* 0xfffffffdaeae7812 */ /* 0x000fe400078ec0ff */
[----:B------:R-:W-:Y:S02]  /*0910*/  IADD3 R19, R92, 0xb, RZ ;  /* 0x0000000b5c137810 */ /* 0x000fe40007ffe0ff */
[----:B------:R-:W-:Y:S02]  /*0920*/  @P0 LOP3.LUT R24, R24, 0x20000000, RZ, 0xfc, !PT ;  /* 0x2000000018180812 */ /* 0x000fe400078efcff */
[----:B------:R-:W-:Y:S02]  /*0930*/  @P2 LOP3.LUT R174, R174, 0x2, RZ, 0xfc, !PT ;  /* 0x00000002aeae2812 */ /* 0x000fe400078efcff */
[----:B------:R-:W-:Y:S02]  /*0940*/  ISETP.LT.AND P2, PT, R19, c[0x0][0x164], !P1 ;  /* 0x0000590013007a0c */ /* 0x000fe40004f41270 */
[----:B------:R-:W-:-:S02]  /*0950*/  LOP3.LUT R24, R24, 0xfdffffff, RZ, 0xc0, !PT ;  /* 0xfdffffff18187812 */ /* 0x000fc400078ec0ff */
[----:B0-----:R-:W-:Y:S02]  /*0960*/  IADD3 R20, R92, 0xc, RZ ;  /* 0x0000000c5c147810 */ /* 0x001fe40007ffe0ff */
[----:B------:R-:W-:Y:S02]  /*0970*/  @P3 LOP3.LUT R24, R24, 0x2000000, RZ, 0xfc, !PT ;  /* 0x0200000018183812 */ /* 0x000fe400078efcff */
[----:B------:R-:W-:Y:S02]  /*0980*/  ISETP.LT.AND P0, PT, R20, c[0x0][0x164], !P1 ;  /* 0x0000590014007a0c */ /* 0x000fe40004f01270 */
[----:B------:R-:W-:Y:S02]  /*0990*/  LOP3.LUT R24, R24, 0xffdfffff, RZ, 0xc0, !PT ;  /* 0xffdfffff18187812 */ /* 0x000fe400078ec0ff */
[----:B------:R-:W-:Y:S02]  /*09a0*/  IADD3 R21, R92, 0xd, RZ ;  /* 0x0000000d5c157810 */ /* 0x000fe40007ffe0ff */
[----:B------:R-:W-:-:S02]  /*09b0*/  @P2 LOP3.LUT R24, R24, 0x200000, RZ, 0xfc, !PT ;  /* 0x0020000018182812 */ /* 0x000fc400078efcff */
[----:B------:R-:W-:Y:S02]  /*09c0*/  ISETP.LT.AND P3, PT, R21, c[0x0][0x164], !P1 ;  /* 0x0000590015007a0c */ /* 0x000fe40004f61270 */
[----:B------:R-:W-:Y:S02]  /*09d0*/  LOP3.LUT R24, R24, 0xfffdffff, RZ, 0xc0, !PT ;  /* 0xfffdffff18187812 */ /* 0x000fe400078ec0ff */
[----:B------:R-:W-:Y:S02]  /*09e0*/  IADD3 R22, R92, 0xe, RZ ;  /* 0x0000000e5c167810 */ /* 0x000fe40007ffe0ff */
[----:B------:R-:W-:Y:S02]  /*09f0*/  @P0 LOP3.LUT R24, R24, 0x20000, RZ, 0xfc, !PT ;  /* 0x0002000018180812 */ /* 0x000fe400078efcff */
[----:B------:R-:W-:Y:S02]  /*0a00*/  ISETP.LT.AND P2, PT, R22, c[0x0][0x164], !P1 ;  /* 0x0000590016007a0c */ /* 0x000fe40004f41270 */
[----:B------:R-:W-:-:S02]  /*0a10*/  LOP3.LUT R24, R24, 0xffffdfff, RZ, 0xc0, !PT ;  /* 0xffffdfff18187812 */ /* 0x000fc400078ec0ff */
[----:B------:R-:W-:Y:S02]  /*0a20*/  IADD3 R23, R92, 0xf, RZ ;  /* 0x0000000f5c177810 */ /* 0x000fe40007ffe0ff */
[----:B------:R-:W-:Y:S02]  /*0a30*/  @P3 LOP3.LUT R24, R24, 0x2000, RZ, 0xfc, !PT ;  /* 0x0000200018183812 */ /* 0x000fe400078efcff */
[----:B------:R-:W-:Y:S02]  /*0a40*/  ISETP.LT.AND P0, PT, R23, c[0x0][0x164], !P1 ;  /* 0x0000590017007a0c */ /* 0x000fe40004f01270 */
[----:B------:R-:W-:Y:S02]  /*0a50*/  LOP3.LUT R24, R24, 0xfffffdff, RZ, 0xc0, !PT ;  /* 0xfffffdff18187812 */ /* 0x000fe400078ec0ff */
[----:B------:R-:W-:Y:S02]  /*0a60*/  LOP3.LUT R174, R174, 0xfeffffff, RZ, 0xc0, !PT ;  /* 0xfeffffffaeae7812 */ /* 0x000fe400078ec0ff */
[----:B------:R-:W-:-:S02]  /*0a70*/  @P2 LOP3.LUT R24, R24, 0x200, RZ, 0xfc, !PT ;  /* 0x0000020018182812 */ /* 0x000fc400078efcff */
[----:B------:R-:W-:Y:S02]  /*0a80*/  ISETP.GE.AND P2, PT, R176, c[0x0][0x160], PT ;  /* 0x00005800b0007a0c */ /* 0x000fe40003f46270 */
[----:B------:R-:W-:Y:S02]  /*0a90*/  LOP3.LUT R24, R24, 0xffffffdf, RZ, 0xc0, !PT ;  /* 0xffffffdf18187812 */ /* 0x000fe400078ec0ff */
[----:B------:R-:W-:Y:S02]  /*0aa0*/  ISETP.LT.AND P3, PT, R10, c[0x0][0x164], !P2 ;  /* 0x000059000a007a0c */ /* 0x000fe40005761270 */
[----:B------:R-:W-:Y:S02]  /*0ab0*/  ISETP.LT.AND P4, PT, R94, c[0x0][0x164], !P2 ;  /* 0x000059005e007a0c */ /* 0x000fe40005781270 */
[----:B------:R-:W-:Y:S02]  /*0ac0*/  @P0 LOP3.LUT R24, R24, 0x20, RZ, 0xfc, !PT ;  /* 0x0000002018180812 */ /* 0x000fe400078efcff */
[----:B------:R-:W-:-:S02]  /*0ad0*/  ISETP.LT.AND P0, PT, R11, c[0x0][0x164], !P2 ;  /* 0x000059000b007a0c */ /* 0x000fc40005701270 */
[----:B------:R-:W-:Y:S02]  /*0ae0*/  LOP3.LUT R24, R24, 0xfffffffe, RZ, 0xc0, !PT ;  /* 0xfffffffe18187812 */ /* 0x000fe400078ec0ff */
[--C-:B------:R-:W-:Y:S02]  /*0af0*/  SHF.R.S32.HI R95, RZ, 0x1f, R94.reuse ;  /* 0x0000001fff5f7819 */ /* 0x100fe4000001145e */
[----:B------:R-:W-:Y:S02]  /*0b00*/  @P3 LOP3.LUT R174, R174, 0x1000000, RZ, 0xfc, !PT ;  /* 0x01000000aeae3812 */ /* 0x000fe400078efcff */
[----:B------:R-:W-:Y:S01]  /*0b10*/  @P4 LOP3.LUT R24, R24, 0x1, RZ, 0xfc, !PT ;  /* 0x0000000118184812 */ /* 0x000fe200078efcff */
[--C-:B------:R-:W-:Y:S01]  /*0b20*/  IMAD.WIDE.U32 R60, R5, c[0x0][0x1a8], R94.reuse ;  /* 0x00006a00053c7a25 */ /* 0x100fe200078e005e */
[----:B------:R-:W-:Y:S02]  /*0b30*/  ISETP.LT.AND P4, PT, R12, c[0x0][0x164], !P2 ;  /* 0x000059000c007a0c */ /* 0x000fe40005781270 */
[----:B------:R-:W-:Y:S01]  /*0b40*/  LOP3.LUT R174, R174, 0xffefffff, RZ, 0xc0, !PT ;  /* 0xffefffffaeae7812 */ /* 0x000fe200078ec0ff */
[----:B------:R-:W-:Y:S01]  /*0b50*/  IMAD.WIDE.U32 R56, R176, c[0x0][0x1a8], R94 ;  /* 0x00006a00b0387a25 */ /* 0x000fe200078e005e */
[----:B------:R-:W-:-:S02]  /*0b60*/  ISETP.LT.AND P3, PT, R13, c[0x0][0x164], !P2 ;  /* 0x000059000d007a0c */ /* 0x000fc40005761270 */
[----:B------:R-:W-:Y:S01]  /*0b70*/  @P0 LOP3.LUT R174, R174, 0x100000, RZ, 0xfc, !PT ;  /* 0x00100000aeae0812 */ /* 0x000fe200078efcff */
[C-C-:B------:R-:W-:Y:S01]  /*0b80*/  IMAD.WIDE.U32 R110, R175.reuse, c[0x0][0x1b8], R94.reuse ;  /* 0x00006e00af6e7a25 */ /* 0x140fe200078e005e */
[----:B------:R-:W-:Y:S01]  /*0b90*/  ISETP.LT.AND P0, PT, R14, c[0x0][0x164], !P2 ;  /* 0x000059000e007a0c */ /* 0x000fe20005701270 */
[----:B------:R-:W-:Y:S01]  /*0ba0*/  STL.64 [R1+0x10], R60 ;  /* 0x0000103c01007387 */ /* 0x000fe20000100a00 */
[----:B------:R-:W-:Y:S01]  /*0bb0*/  LOP3.LUT R174, R174, 0xfffeffff, RZ, 0xc0, !PT ;  /* 0xfffeffffaeae7812 */ /* 0x000fe200078ec0ff */
[--C-:B------:R-:W-:Y:S01]  /*0bc0*/  IMAD.WIDE.U32 R50, R175, c[0x0][0x1a8], R94.reuse ;  /* 0x00006a00af327a25 */ /* 0x100fe200078e005e */
[----:B------:R-:W-:Y:S01]  /*0bd0*/  LOP3.LUT R24, R24, 0xefffffff, RZ, 0xc0, !PT ;  /* 0xefffffff18187812 */ /* 0x000fe200078ec0ff */
[----:B------:R-:W-:Y:S01]  /*0be0*/  STL.64 [R1+0x8], R56 ;  /* 0x0000083801007387 */ /* 0x000fe20000100a00 */
[----:B------:R-:W-:Y:S01]  /*0bf0*/  @P4 LOP3.LUT R174, R174, 0x10000, RZ, 0xfc, !PT ;  /* 0x00010000aeae4812 */ /* 0x000fe200078efcff */
[----:B------:R-:W-:Y:S01]  /*0c00*/  IMAD.WIDE.U32 R106, R5, c[0x0][0x1b8], R94 ;  /* 0x00006e00056a7a25 */ /* 0x000fe200078e005e */
[----:B------:R-:W-:-:S02]  /*0c10*/  ISETP.LT.AND P4, PT, R15, c[0x0][0x164], !P2 ;  /* 0x000059000f007a0c */ /* 0x000fc40005781270 */
[----:B------:R-:W-:Y:S01]  /*0c20*/  LOP3.LUT R174, R174, 0xffffefff, RZ, 0xc0, !PT ;  /* 0xffffefffaeae7812 */ /* 0x000fe200078ec0ff */
[----:B------:R-:W-:Y:S01]  /*0c30*/  IMAD.IADD R190, R47, 0x1, R111 ;  /* 0x000000012fbe7824 */ /* 0x000fe200078e026f */
[----:B------:R-:W-:Y:S01]  /*0c40*/  STL.64 [R1], R50 ;  /* 0x0000003201007387 */ /* 0x000fe20000100a00 */
[----:B------:R-:W-:Y:S01]  /*0c50*/  IMAD.WIDE.U32 R194, R8, c[0x0][0x1a8], R94 ;  /* 0x00006a0008c27a25 */ /* 0x000fe200078e005e */
[----:B------:R-:W-:Y:S02]  /*0c60*/  @P3 LOP3.LUT R174, R174, 0x1000, RZ, 0xfc, !PT ;  /* 0x00001000aeae3812 */ /* 0x000fe400078efcff */
[----:B------:R-:W-:Y:S01]  /*0c70*/  ISETP.LT.AND P3, PT, R16, c[0x0][0x164], !P2 ;  /* 0x0000590010007a0c */ /* 0x000fe20005761270 */
[----:B------:R-:W-:Y:S01]  /*0c80*/  IMAD.IADD R188, R45, 0x1, R107 ;  /* 0x000000012dbc7824 */ /* 0x000fe200078e026b */
[----:B------:R-:W-:Y:S01]  /*0c90*/  LOP3.LUT R174, R174, 0xfffffeff, RZ, 0xc0, !PT ;  /* 0xfffffeffaeae7812 */ /* 0x000fe200078ec0ff */
[----:B------:R-:W-:Y:S01]  /*0ca0*/  IMAD.IADD R45, R55, 0x1, R40 ;  /* 0x00000001372d7824 */ /* 0x000fe200078e0228 */
[----:B------:R-:W-:Y:S01]  /*0cb0*/  ISETP.LT.AND P1, PT, R92, c[0x0][0x164], !P2 ;  /* 0x000059005c007a0c */ /* 0x000fe20005721270 */
[----:B------:R-:W-:Y:S01]  /*0cc0*/  IMAD.IADD R40, R40, 0x1, R51 ;  /* 0x0000000128287824 */ /* 0x000fe200078e0233 */
[----:B------:R-:W-:Y:S01]  /*0cd0*/  @P0 LOP3.LUT R174, R174, 0x100, RZ, 0xfc, !PT ;  /* 0x00000100aeae0812 */ /* 0x000fe200078efcff */
[----:B------:R-:W-:Y:S01]  /*0ce0*/  IMAD.WIDE.U32 R108, R176, c[0x0][0x1b8], R94 ;  /* 0x00006e00b06c7a25 */ /* 0x000fe200078e005e */
[----:B------:R-:W-:-:S02]  /*0cf0*/  ISETP.LT.AND P0, PT, R17, c[0x0][0x164], !P2 ;  /* 0x0000590011007a0c */ /* 0x000fc40005701270 */
[----:B------:R-:W-:Y:S01]  /*0d00*/  LOP3.LUT R174, R174, 0xffffffef, RZ, 0xc0, !PT ;  /* 0xffffffefaeae7812 */ /* 0x000fe200078ec0ff */
[----:B------:R-:W-:Y:S01]  /*0d10*/  IMAD.WIDE.U32 R112, R8, c[0x0][0x1b8], R94 ;  /* 0x00006e0008707a25 */ /* 0x000fe200078e005e */
[----:B------:R-:W-:Y:S02]  /*0d20*/  SHF.L.U64.HI R45, R54, 0x1, R45 ;  /* 0x00000001362d7819 */ /* 0x000fe4000001022d */
[----:B------:R-:W-:Y:S01]  /*0d30*/  @P4 LOP3.LUT R174, R174, 0x10, RZ, 0xfc, !PT ;  /* 0x00000010aeae4812 */ /* 0x000fe200078efcff */
[----:B------:R-:W-:Y:S01]  /*0d40*/  IMAD.IADD R189, R189, 0x1, R109 ;  /* 0x00000001bdbd7824 */ /* 0x000fe200078e026d */
[----:B------:R-:W-:Y:S01]  /*0d50*/  ISETP.LT.AND P4, PT, R18, c[0x0][0x164], !P2 ;  /* 0x0000590012007a0c */ /* 0x000fe20005781270 */
[----:B------:R-:W-:Y:S01]  /*0d60*/  IMAD.IADD R191, R191, 0x1, R113 ;  /* 0x00000001bfbf7824 */ /* 0x000fe200078e0271 */
[----:B------:R-:W-:Y:S02]  /*0d70*/  LOP3.LUT R174, R174, 0xfffffffe, RZ, 0xc0, !PT ;  /* 0xfffffffeaeae7812 */ /* 0x000fe400078ec0ff */
[----:B------:R-:W-:-:S02]  /*0d80*/  @P0 LOP3.LUT R24, R24, 0x10000000, RZ, 0xfc, !PT ;  /* 0x1000000018180812 */ /* 0x000fc400078efcff */
[----:B------:R-:W-:Y:S02]  /*0d90*/  @P3 LOP3.LUT R174, R174, 0x1, RZ, 0xfc, !PT ;  /* 0x00000001aeae3812 */ /* 0x000fe400078efcff */
[----:B------:R-:W-:Y:S02]  /*0da0*/  ISETP.LT.AND P3, PT, R19, c[0x0][0x164], !P2 ;  /* 0x0000590013007a0c */ /* 0x000fe40005761270 */
[----:B------:R-:W-:Y:S02]  /*0db0*/  LOP3.LUT R24, R24, 0xfeffffff, RZ, 0xc0, !PT ;  /* 0xfeffffff18187812 */ /* 0x000fe400078ec0ff */
[----:B------:R-:W-:Y:S02]  /*0dc0*/  ISETP.LT.AND P0, PT, R20, c[0x0][0x164], !P2 ;  /* 0x0000590014007a0c */ /* 0x000fe40005701270 */
[----:B------:R-:W-:Y:S02]  /*0dd0*/  @P4 LOP3.LUT R24, R24, 0x1000000, RZ, 0xfc, !PT ;  /* 0x0100000018184812 */ /* 0x000fe400078efcff */
[----:B------:R-:W-:-:S02]  /*0de0*/  ISETP.LT.AND P4, PT, R21, c[0x0][0x164], !P2 ;  /* 0x0000590015007a0c */ /* 0x000fc40005781270 */
[----:B------:R-:W-:Y:S02]  /*0df0*/  LOP3.LUT R24, R24, 0xffefffff, RZ, 0xc0, !PT ;  /* 0xffefffff18187812 */ /* 0x000fe400078ec0ff */
[----:B------:R-:W-:Y:S02]  /*0e00*/  LOP3.LUT R174, R174, 0xff7fffff, RZ, 0xc0, !PT ;  /* 0xff7fffffaeae7812 */ /* 0x000fe400078ec0ff */
[----:B------:R-:W-:Y:S02]  /*0e10*/  @P3 LOP3.LUT R24, R24, 0x100000, RZ, 0xfc, !PT ;  /* 0x0010000018183812 */ /* 0x000fe400078efcff */
[----:B------:R-:W-:Y:S02]  /*0e20*/  ISETP.LT.AND P3, PT, R22, c[0x0][0x164], !P2 ;  /* 0x0000590016007a0c */ /* 0x000fe40005761270 */
[----:B------:R-:W-:Y:S02]  /*0e30*/  LOP3.LUT R24, R24, 0xfffeffff, RZ, 0xc0, !PT ;  /* 0xfffeffff18187812 */ /* 0x000fe400078ec0ff */
[----:B------:R-:W-:-:S02]  /*0e40*/  SHF.R.S32.HI R26, RZ, 0x1f, R10 ;  /* 0x0000001fff1a7819 */ /* 0x000fc4000001140a */
[----:B------:R-:W-:Y:S02]  /*0e50*/  @P0 LOP3.LUT R24, R24, 0x10000, RZ, 0xfc, !PT ;  /* 0x0001000018180812 */ /* 0x000fe400078efcff */
[----:B------:R-:W-:Y:S02]  /*0e60*/  ISETP.LT.AND P0, PT, R23, c[0x0][0x164], !P2 ;  /* 0x0000590017007a0c */ /* 0x000fe40005701270 */
[----:B------:R-:W-:Y:S02]  /*0e70*/  LOP3.LUT R24, R24, 0xffffefff, RZ, 0xc0, !PT ;  /* 0xffffefff18187812 */ /* 0x000fe400078ec0ff */
[----:B------:R-:W-:Y:S02]  /*0e80*/  SHF.R.S32.HI R27, RZ, 0x1f, R11 ;  /* 0x0000001fff1b7819 */ /* 0x000fe4000001140b */
[----:B------:R-:W-:Y:S02]  /*0e90*/  @P4 LOP3.LUT R24, R24, 0x1000, RZ, 0xfc, !PT ;  /* 0x0000100018184812 */ /* 0x000fe400078efcff */
[----:B------:R-:W-:-:S02]  /*0ea0*/  ISETP.GE.AND P4, PT, R175, c[0x0][0x160], PT ;  /* 0x00005800af007a0c */ /* 0x000fc40003f86270 */
[----:B------:R-:W-:Y:S02]  /*0eb0*/  LOP3.LUT R24, R24, 0xfffffeff, RZ, 0xc0, !PT ;  /* 0xfffffeff18187812 */ /* 0x000fe400078ec0ff */
[----:B------:R-:W-:Y:S02]  /*0ec0*/  ISETP.LT.AND P5, PT, R10, c[0x0][0x164], !P4 ;  /* 0x000059000a007a0c */ /* 0x000fe400067a1270 */
[----:B------:R-:W-:Y:S02]  /*0ed0*/  @P3 LOP3.LUT R24, R24, 0x100, RZ, 0xfc, !PT ;  /* 0x0000010018183812 */ /* 0x000fe400078efcff */
[----:B------:R-:W-:Y:S02]  /*0ee0*/  ISETP.LT.AND P6, PT, R12, c[0x0][0x164], !P4 ;  /* 0x000059000c007a0c */ /* 0x000fe400067c1270 */
[----:B------:R-:W-:Y:S02]  /*0ef0*/  LOP3.LUT R24, R24, 0xffffffef, RZ, 0xc0, !PT ;  /* 0xffffffef18187812 */ /* 0x000fe400078ec0ff */
[----:B------:R-:W-:-:S02]  /*0f00*/  ISETP.LT.AND P2, PT, R92, c[0x0][0x164], !P4 ;  /* 0x000059005c007a0c */ /* 0x000fc40006741270 */
[----:B------:R-:W-:Y:S02]  /*0f10*/  @P0 LOP3.LUT R24, R24, 0x10, RZ, 0xfc, !PT ;  /* 0x0000001018180812 */ /* 0x000fe400078efcff */
[----:B------:R-:W-:Y:S02]  /*0f20*/  ISETP.LT.AND P0, PT, R11, c[0x0][0x164], !P4 ;  /* 0x000059000b007a0c */ /* 0x000fe40006701270 */
[----:B------:R-:W-:Y:S02]  /*0f30*/  @P5 LOP3.LUT R174, R174, 0x800000, RZ, 0xfc, !PT ;  /* 0x00800000aeae5812 */ /* 0x000fe400078efcff */
[----:B------:R-:W-:Y:S02]  /*0f40*/  ISETP.LT.AND P5, PT, R13, c[0x0][0x164], !P4 ;  /* 0x000059000d007a0c */ /* 0x000fe400067a1270 */
[----:B------:R-:W-:Y:S02]  /*0f50*/  LOP3.LUT R174, R174, 0xfff7ffff, RZ, 0xc0, !PT ;  /* 0xfff7ffffaeae7812 */ /* 0x000fe400078ec0ff */
[----:B------:R-:W-:-:S02]  /*0f60*/  LOP3.LUT R24, R24, 0x7fffffff, RZ, 0xc0, !PT ;  /* 0x7fffffff18187812 */ /* 0x000fc400078ec0ff */
[----:B------:R-:W-:Y:S02]  /*0f70*/  ISETP.LT.AND P3, PT, R94, c[0x0][0x164], !P4 ;  /* 0x000059005e007a0c */ /* 0x000fe40006761270 */
[----:B------:R-:W-:Y:S02]  /*0f80*/  @P0 LOP3.LUT R174, R174, 0x80000, RZ, 0xfc, !PT ;  /* 0x00080000aeae0812 */ /* 0x000fe400078efcff */
[----:B------:R-:W-:Y:S02]  /*0f90*/  ISETP.LT.AND P0, PT, R14, c[0x0][0x164], !P4 ;  /* 0x000059000e007a0c */ /* 0x000fe40006701270 */
[----:B------:R-:W-:Y:S02]  /*0fa0*/  LOP3.LUT R174, R174, 0xffff7fff, RZ, 0xc0, !PT ;  /* 0xffff7fffaeae7812 */ /* 0x000fe400078ec0ff */
[----:B------:R-:W-:Y:S02]  /*0fb0*/  SHF.R.S32.HI R28, RZ, 0x1f, R12 ;  /* 0x0000001fff1c7819 */ /* 0x000fe4000001140c */
[----:B------:R-:W-:-:S02]  /*0fc0*/  @P6 LOP3.LUT R174, R174, 0x8000, RZ, 0xfc, !PT ;  /* 0x00008000aeae6812 */ /* 0x000fc400078efcff */
[----:B------:R-:W-:Y:S02]  /*0fd0*/  ISETP.LT.AND P6, PT, R15, c[0x0][0x164], !P4 ;  /* 0x000059000f007a0c */ /* 0x000fe400067c1270 */
[----:B------:R-:W-:Y:S02]  /*0fe0*/  LOP3.LUT R174, R174, 0xfffff7ff, RZ, 0xc0, !PT ;  /* 0xfffff7ffaeae7812 */ /* 0x000fe400078ec0ff */
[----:B------:R-:W-:Y:S02]  /*0ff0*/  SHF.R.S32.HI R29, RZ, 0x1f, R13 ;  /* 0x0000001fff1d7819 */ /* 0x000fe4000001140d */
[----:B------:R-:W-:Y:S02]  /*1000*/  @P5 LOP3.LUT R174, R174, 0x800, RZ, 0xfc, !PT ;  /* 0x00000800aeae5812 */ /* 0x000fe400078efcff */
[----:B------:R-:W-:Y:S02]  /*1010*/  ISETP.LT.AND P5, PT, R16, c[0x0][0x164], !P4 ;  /* 0x0000590010007a0c */ /* 0x000fe400067a1270 */
[----:B------:R-:W-:-:S02]  /*1020*/  LOP3.LUT R174, R174, 0xffffff7f, RZ, 0xc0, !PT ;  /* 0xffffff7faeae7812 */ /* 0x000fc400078ec0ff */
[----:B-1----:R-:W-:Y:S02]  /*1030*/  SHF.R.S32.HI R30, RZ, 0x1f, R14 ;  /* 0x0000001fff1e7819 */ /* 0x002fe4000001140e */
[----:B------:R-:W-:Y:S02]  /*1040*/  @P0 LOP3.LUT R174, R174, 0x80, RZ, 0xfc, !PT ;  /* 0x00000080aeae0812 */ /* 0x000fe400078efcff */
[----:B------:R-:W-:Y:S02]  /*1050*/  ISETP.LT.AND P0, PT, R17, c[0x0][0x164], !P4 ;  /* 0x0000590011007a0c */ /* 0x000fe40006701270 */
[----:B------:R-:W-:Y:S02]  /*1060*/  LOP3.LUT R174, R174, 0xfffffff7, RZ, 0xc0, !PT ;  /* 0xfffffff7aeae7812 */ /* 0x000fe400078ec0ff */
[----:B------:R-:W-:Y:S02]  /*1070*/  @P5 LOP3.LUT R24, R24, 0x80000000, RZ, 0xfc, !PT ;  /* 0x8000000018185812 */ /* 0x000fe400078efcff */
[----:B------:R-:W-:-:S02]  /*1080*/  @P6 LOP3.LUT R174, R174, 0x8, RZ, 0xfc, !PT ;  /* 0x00000008aeae6812 */ /* 0x000fc400078efcff */
[----:B------:R-:W-:Y:S02]  /*1090*/  ISETP.LT.AND P6, PT, R18, c[0x0][0x164], !P4 ;  /* 0x0000590012007a0c */ /* 0x000fe400067c1270 */
[----:B------:R-:W-:Y:S02]  /*10a0*/  LOP3.LUT R24, R24, 0xf7ffffff, RZ, 0xc0, !PT ;  /* 0xf7ffffff18187812 */ /* 0x000fe400078ec0ff */
[----:B------:R-:W-:Y:S02]  /*10b0*/  ISETP.LT.AND P5, PT, R19, c[0x0][0x164], !P4 ;  /* 0x0000590013007a0c */ /* 0x000fe400067a1270 */
[----:B------:R-:W-:Y:S02]  /*10c0*/  @P0 LOP3.LUT R24, R24, 0x8000000, RZ, 0xfc, !PT ;  /* 0x0800000018180812 */ /* 0x000fe400078efcff */
[----:B------:R-:W-:Y:S02]  /*10d0*/  ISETP.LT.AND P0, PT, R20, c[0x0][0x164], !P4 ;  /* 0x0000590014007a0c */ /* 0x000fe40006701270 */
[----:B------:R-:W-:-:S02]  /*10e0*/  LOP3.LUT R24, R24, 0xff7fffff, RZ, 0xc0, !PT ;  /* 0xff7fffff18187812 */ /* 0x000fc400078ec0ff */
[----:B------:R-:W-:Y:S02]  /*10f0*/  LOP3.LUT R174, R174, 0xffbfffff, RZ, 0xc0, !PT ;  /* 0xffbfffffaeae7812 */ /* 0x000fe400078ec0ff */
        /* <DEDUP_REMOVED lines=11> */
[----:B------:R-:W-:Y:S02]  /*11b0*/  SHF.R.S32.HI R33, RZ, 0x1f, R17 ;  /* 0x0000001fff217819 */ /* 0x000fe40000011411 */
[----:B------:R-:W-:Y:S02]  /*11c0*/  @P6 LOP3.LUT R24, R24, 0x800, RZ, 0xfc, !PT ;  /* 0x0000080018186812 */ /* 0x000fe400078efcff */
[----:B------:R-:W-:Y:S02]  /*11d0*/  ISETP.GE.AND P6, PT, R8, c[0x0][0x160], PT ;  /* 0x0000580008007a0c */ /* 0x000fe40003fc6270 */
[----:B------:R-:W-:Y:S02]  /*11e0*/  LOP3.LUT R24, R24, 0xffffff7f, RZ, 0xc0, !PT ;  /* 0xffffff7f18187812 */ /* 0x000fe400078ec0ff */
[----:B------:R-:W-:Y:S02]  /*11f0*/  ISETP.LT.AND P4, PT, R92, c[0x0][0x164], !P6 ;  /* 0x000059005c007a0c */ /* 0x000fe40007781270 */
        /* <DEDUP_REMOVED lines=8> */
[----:B------:R-:W-:Y:S02]  /*1280*/  SHF.R.S32.HI R36, RZ, 0x1f, R20 ;  /* 0x0000001fff247819 */ /* 0x000fe40000011414 */
[----:B------:R-:W-:Y:S02]  /*1290*/  SHF.R.S32.HI R37, RZ, 0x1f, R21 ;  /* 0x0000001fff257819 */ /* 0x000fe40000011415 */
[----:B------:R-:W-:Y:S02]  /*12a0*/  SHF.R.S32.HI R38, RZ, 0x1f, R22 ;  /* 0x0000001fff267819 */ /* 0x000fe40000011416 */
[----:B------:R-:W-:Y:S02]  /*12b0*/  @P0 LOP3.LUT R174, R174, 0x400000, RZ, 0xfc, !PT ;  /* 0x00400000aeae0812 */ /* 0x000fe400078efcff */
[----:B------:R-:W-:-:S02]  /*12c0*/  ISETP.LT.AND P0, PT, R11, c[0x0][0x164], !P6 ;  /* 0x000059000b007a0c */ /* 0x000fc40007701270 */
[----:B------:R-:W-:Y:S02]  /*12d0*/  LOP3.LUT R174, R174, 0xfffbffff, RZ, 0xc0, !PT ;  /* 0xfffbffffaeae7812 */ /* 0x000fe400078ec0ff */
[----:B------:R-:W-:-:S08]  /*12e0*/  SHF.R.S32.HI R39, RZ, 0x1f, R23 ;  /* 0x0000001fff277819 */ /* 0x000fd00000011417 */
[----:B------:R-:W-:Y:S02]  /*12f0*/  @P0 LOP3.LUT R174, R174, 0x40000, RZ, 0xfc, !PT ;  /* 0x00040000aeae0812 */ /* 0x000fe400078efcff */
[----:B------:R-:W-:Y:S02]  /*1300*/  ISETP.LT.AND P0, PT, R12, c[0x0][0x164], !P6 ;  /* 0x000059000c007a0c */ /* 0x000fe40007701270 */
[----:B------:R-:W-:-:S10]  /*1310*/  LOP3.LUT R174, R174, 0xffffbfff, RZ, 0xc0, !PT ;  /* 0xffffbfffaeae7812 */ /* 0x000fd400078ec0ff */
        /* <DEDUP_REMOVED lines=10> */
[----:B------:R-:W-:-:S12]  /*13c0*/  ISETP.LT.AND P0, PT, R16, c[0x0][0x164], !P6 ;  /* 0x0000590010007a0c */ /* 0x000fd80007701270 */
        /* <DEDUP_REMOVED lines=17> */
[----:B------:R-:W-:Y:S02]  /*14e0*/  LOP3.LUT R24, R24, 0xffffffbf, RZ, 0xc0, !PT ;  /* 0xffffffbf18187812 */ /* 0x000fe400078ec0ff */
[----:B------:R-:W-:-:S08]  /*14f0*/  ISETP.LT.AND P6, PT, R23, c[0x0][0x164], !P6 ;  /* 0x0000590017007a0c */ /* 0x000fd000077c1270 */
[----:B------:R-:W-:Y:S02]  /*1500*/  @P0 LOP3.LUT R24, R24, 0x40, RZ, 0xfc, !PT ;  /* 0x0000004018180812 */ /* 0x000fe400078efcff */
[----:B------:R-:W-:Y:S01]  /*1510*/  ISETP.NE.AND P0, PT, R41, RZ, PT ;  /* 0x000000ff2900720c */ /* 0x000fe20003f05270 */
[----:B------:R-:W-:Y:S01]  /*1520*/  IMAD R41, R179, c[0x0][0x1a8], RZ ;  /* 0x00006a00b3297a24 */ /* 0x000fe200078e02ff */
[----:B------:R-:W-:-:S03]  /*1530*/  LOP3.LUT R24, R24, 0xfffffffb, RZ, 0xc0, !PT ;  /* 0xfffffffb18187812 */ /* 0x000fc600078ec0ff */
[----:B------:R-:W-:Y:S01]  /*1540*/  IMAD R42, R176, c[0x0][0x1ac], R41 ;  /* 0x00006b00b02a7a24 */ /* 0x000fe200078e0229 */
[----:B------:R-:W-:Y:S01]  /*1550*/  @P6 LOP3.LUT R24, R24, 0x4, RZ, 0xfc, !PT ;  /* 0x0000000418186812 */ /* 0x000fe200078efcff */
[----:B------:R-:W-:Y:S02]  /*1560*/  IMAD.IADD R41, R193, 0x1, R43 ;  /* 0x00000001c1297824 */ /* 0x000fe400078e022b */
[----:B------:R-:W-:Y:S02]  /*1570*/  IMAD.IADD R43, R43, 0x1, R61 ;  /* 0x000000012b2b7824 */ /* 0x000fe400078e023d */
[----:B------:R-:W-:Y:S01]  /*1580*/  IMAD.IADD R46, R59, 0x1, R42 ;  /* 0x000000013b2e7824 */ /* 0x000fe200078e022a */
[----:B------:R-:W-:Y:S01]  /*1590*/  SHF.L.U64.HI R41, R192, 0x1, R41 ;  /* 0x00000001c0297819 */ /* 0x000fe20000010229 */
[----:B------:R-:W-:Y:S01]  /*15a0*/  IMAD.IADD R42, R42, 0x1, R57 ;  /* 0x000000012a2a7824 */ /* 0x000fe200078e0239 */
[----:B------:R-:W-:Y:S02]  /*15b0*/  SHF.L.U64.HI R47, R60, 0x1, R43 ;  /* 0x000000013c2f7819 */ /* 0x000fe4000001022b */
[----:B------:R-:W-:-:S02]  /*15c0*/  SHF.L.U64.HI R43, R58, 0x1, R46 ;  /* 0x000000013a2b7819 */ /* 0x000fc4000001022e */
[----:B------:R-:W-:Y:S02]  /*15d0*/  SHF.L.U64.HI R42, R56, 0x1, R42 ;  /* 0x00000001382a7819 */ /* 0x000fe4000001022a */
[----:B------:R0:W-:Y:S04]  /*15e0*/  STL [R1+0x50], R41 ;  /* 0x0000502901007387 */ /* 0x0001e80000100800 */
[----:B------:R-:W-:Y:S04]  /*15f0*/  STL [R1+0x60], R47 ;  /* 0x0000602f01007387 */ /* 0x000fe80000100800 */
[----:B------:R1:W-:Y:S01]  /*1600*/  STL [R1+0x54], R43 ;  /* 0x0000542b01007387 */ /* 0x0003e20000100800 */
[----:B0-----:R-:W-:-:S03]  /*1610*/  IMAD.IADD R41, R49, 0x1, R195 ;  /* 0x0000000131297824 */ /* 0x001fc600078e02c3 */
[----:B------:R0:W-:Y:S04]  /*1620*/  STL [R1+0x64], R42 ;  /* 0x0000642a01007387 */ /* 0x0001e80000100800 */
[----:B------:R2:W-:Y:S01]  /*1630*/  STL [R1+0x58], R45 ;  /* 0x0000582d01007387 */ /* 0x0005e20000100800 */
[----:B-1----:R-:W-:Y:S02]  /*1640*/  SHF.L.U64.HI R43, R52, 0x1, R44 ;  /* 0x00000001342b7819 */ /* 0x002fe4000001022c */
[----:B0-----:R-:W-:Y:S02]  /*1650*/  SHF.L.U64.HI R42, R50, 0x1, R40 ;  /* 0x00000001322a7819 */ /* 0x001fe40000010228 */
[----:B------:R-:W-:-:S04]  /*1660*/  SHF.L.U64.HI R40, R194, 0x1, R41 ;  /* 0x00000001c2287819 */ /* 0x000fc80000010229 */
[----:B------:R2:W-:Y:S04]  /*1670*/  STL [R1+0x5c], R43 ;  /* 0x00005c2b01007387 */ /* 0x0005e80000100800 */
[----:B------:R2:W-:Y:S04]  /*1680*/  STL [R1+0x68], R42 ;  /* 0x0000682a01007387 */ /* 0x0005e80000100800 */
[----:B------:R2:W-:Y:S02]  /*1690*/  STL [R1+0x6c], R40 ;  /* 0x00006c2801007387 */ /* 0x0005e40000100800 */
.L_x_168:
[----:B--2---:R-:W2:Y:S04]  /*16a0*/  LDL.64 R44, [R1+0x48] ;  /* 0x00004800012c7983 */ /* 0x004ea80000100a00 */
[----:B---3--:R-:W3:Y:S04]  /*16b0*/  LDL.64 R50, [R1+0x40] ;  /* 0x0000400001327983 */ /* 0x008ee80000100a00 */
[----:B----4-:R-:W4:Y:S04]  /*16c0*/  LDL.64 R48, [R1+0x38] ;  /* 0x0000380001307983 */ /* 0x010f280000100a00 */
[----:B------:R-:W5:Y:S01]  /*16d0*/  LDL.64 R46, [R1+0x30] ;  /* 0x00003000012e7983 */ /* 0x000f620000100a00 */
[----:B------:R-:W-:Y:S01]  /*16e0*/  IMAD.MOV.U32 R43, RZ, RZ, c[0x0][0x14] ;  /* 0x00000500ff2b7624 */ /* 0x000fe200078e00ff */
[----:B------:R-:W-:Y:S01]  /*16f0*/  ULDC.U16 UR6, c[0x0][0x1c0] ;  /* 0x0000700000067ab9 */ /* 0x000fe20000000400 */
[----:B------:R-:W-:-:S02]  /*1700*/  IMAD.MOV.U32 R96, RZ, RZ, c[0x0][0x168] ;  /* 0x00005a00ff607624 */ /* 0x000fc400078e00ff */
[----:B------:R-:W-:-:S04]  /*1710*/  IMAD.WIDE.U32 R40, R43, c[0x0][0x1e0], RZ ;  /* 0x000078002b287a25 */ /* 0x000fc800078e00ff */
[----:B------:R-:W-:Y:S02]  /*1720*/  IMAD R41, R43, c[0x0][0x1e4], R41 ;  /* 0x000079002b297a24 */ /* 0x000fe400078e0229 */
[----:B------:R-:W-:Y:S02]  /*1730*/  IMAD.U32 R52, RZ, RZ, UR6 ;  /* 0x00000006ff347e24 */ /* 0x000fe4000f8e00ff */
[----:B------:R-:W-:Y:S02]  /*1740*/  IMAD R41, R41, UR4, RZ ;  /* 0x0000000429297c24 */ /* 0x000fe4000f8e02ff */
[----:B------:R-:W-:Y:S02]  /*1750*/  IMAD.U32 R53, RZ, RZ, UR6 ;  /* 0x00000006ff357e24 */ /* 0x000fe4000f8e00ff */
[----:B------:R-:W-:Y:S02]  /*1760*/  IMAD.U32 R54, RZ, RZ, UR6 ;  /* 0x00000006ff367e24 */ /* 0x000fe4000f8e00ff */
[----:B------:R-:W-:-:S02]  /*1770*/  IMAD.U32 R55, RZ, RZ, UR6 ;  /* 0x00000006ff377e24 */ /* 0x000fc4000f8e00ff */
[----:B------:R-:W-:Y:S02]  /*1780*/  IMAD.U32 R56, RZ, RZ, UR6 ;  /* 0x00000006ff387e24 */ /* 0x000fe4000f8e00ff */
[----:B------:R-:W-:Y:S02]  /*1790*/  IMAD.U32 R57, RZ, RZ, UR6 ;  /* 0x00000006ff397e24 */ /* 0x000fe4000f8e00ff */
[----:B------:R-:W-:Y:S02]  /*17a0*/  IMAD.U32 R58, RZ, RZ, UR6 ;  /* 0x00000006ff3a7e24 */ /* 0x000fe4000f8e00ff */
        /* <DEDUP_REMOVED lines=45> */
[----:B--2---:R-:W-:-:S04]  /*1a80*/  IMAD.WIDE.U32 R42, R40, UR4, R44 ;  /* 0x00000004282a7c25 */ /* 0x004fc8000f8e002c */
[----:B------:R-:W-:Y:S01]  /*1a90*/  IMAD R45, R40, UR5, R41 ;  /* 0x00000005282d7c24 */ /* 0x000fe2000f8e0229 */
[----:B------:R-:W-:Y:S01]  /*1aa0*/  LEA R114, P6, R42, c[0x0][0x1b0], 0x1 ;  /* 0x00006c002a727a11 */ /* 0x000fe200078c08ff */
[----:B------:R-:W-:Y:S02]  /*1ab0*/  IMAD.U32 R44, RZ, RZ, UR6 ;  /* 0x00000006ff2c7e24 */ /* 0x000fe4000f8e00ff */
[----:B------:R-:W-:-:S05]  /*1ac0*/  IMAD.IADD R41, R43, 0x1, R45 ;  /* 0x000000012b297824 */ /* 0x000fca00078e022d */
[----:B------:R-:W-:Y:S01]  /*1ad0*/  LEA.HI.X R115, R42, c[0x0][0x1b4], R41, 0x1, P6 ;  /* 0x00006d002a737a11 */ /* 0x000fe200030f0c29 */
[----:B---3--:R-:W-:-:S04]  /*1ae0*/  IMAD.WIDE.U32 R42, R40, UR4, R50 ;  /* 0x00000004282a7c25 */ /* 0x008fc8000f8e0032 */
[----:B------:R-:W-:Y:S01]  /*1af0*/  IMAD.IADD R41, R45, 0x1, R43 ;  /* 0x000000012d297824 */ /* 0x000fe200078e022b */
[C---:B------:R-:W-:Y:S01]  /*1b00*/  LEA R116, P6, R42.reuse, c[0x0][0x1b0], 0x1 ;  /* 0x00006c002a747a11 */ /* 0x040fe200078c08ff */
[----:B------:R-:W-:Y:S02]  /*1b10*/  IMAD.U32 R50, RZ, RZ, UR6 ;  /* 0x00000006ff327e24 */ /* 0x000fe4000f8e00ff */
[----:B------:R-:W-:Y:S01]  /*1b20*/  IMAD.U32 R51, RZ, RZ, UR6 ;  /* 0x00000006ff337e24 */ /* 0x000fe2000f8e00ff */
[----:B------:R-:W-:Y:S01]  /*1b30*/  LEA.HI.X R117, R42, c[0x0][0x1b4], R41, 0x1, P6 ;  /* 0x00006d002a757a11 */ /* 0x000fe200030f0c29 */
[----:B----4-:R-:W-:-:S04]  /*1b40*/  IMAD.WIDE.U32 R42, R40, UR4, R48 ;  /* 0x00000004282a7c25 */ /* 0x010fc8000f8e0030 */
[----:B------:R-:W-:Y:S01]  /*1b50*/  IMAD.IADD R41, R45, 0x1, R43 ;  /* 0x000000012d297824 */ /* 0x000fe200078e022b */
[C---:B------:R-:W-:Y:S01]  /*1b60*/  LEA R118, P6, R42.reuse, c[0x0][0x1b0], 0x1 ;  /* 0x00006c002a767a11 */ /* 0x040fe200078c08ff */
[----:B------:R-:W-:Y:S02]  /*1b70*/  IMAD.U32 R43, RZ, RZ, UR6 ;  /* 0x00000006ff2b7e24 */ /* 0x000fe4000f8e00ff */
[----:B------:R-:W-:Y:S01]  /*1b80*/  IMAD.U32 R48, RZ, RZ, UR6 ;  /* 0x00000006ff307e24 */ /* 0x000fe2000f8e00ff */
[----:B------:R-:W-:Y:S01]  /*1b90*/  LEA.HI.X R119, R42, c[0x0][0x1b4], R41, 0x1, P6 ;  /* 0x00006d002a777a11 */ /* 0x000fe200030f0c29 */
[----:B-----5:R-:W-:-:S04]  /*1ba0*/  IMAD.WIDE.U32 R40, R40, UR4, R46 ;  /* 0x0000000428287c25 */ /* 0x020fc8000f8e002e */
[----:B------:R-:W-:Y:S01]  /*1bb0*/  IMAD.IADD R41, R45, 0x1, R41 ;  /* 0x000000012d297824 */ /* 0x000fe200078e0229 */
[C---:B------:R-:W-:Y:S01]  /*1bc0*/  LEA R120, P6, R40.reuse, c[0x0][0x1b0], 0x1 ;  /* 0x00006c0028787a11 */ /* 0x040fe200078c08ff */
[----:B------:R-:W-:Y:S02]  /*1bd0*/  IMAD.U32 R42, RZ, RZ, UR6 ;  /* 0x00000006ff2a7e24 */ /* 0x000fe4000f8e00ff */
[----:B------:R-:W-:Y:S01]  /*1be0*/  IMAD.U32 R45, RZ, RZ, UR6 ;  /* 0x00000006ff2d7e24 */ /* 0x000fe2000f8e00ff */
[----:B------:R-:W-:Y:S01]  /*1bf0*/  LEA.HI.X R121, R40, c[0x0][0x1b4], R41, 0x1, P6 ;  /* 0x00006d0028797a11 */ /* 0x000fe200030f0c29 */
[----:B------:R-:W-:Y:S01]  /*1c00*/  IMAD.U32 R40, RZ, RZ, UR6 ;  /* 0x00000006ff287e24 */ /* 0x000fe2000f8e00ff */
[----:B------:R-:W-:Y:S01]  /*1c10*/  ISETP.GE.AND P6, PT, R96, 0x1, PT ;  /* 0x000000016000780c */ /* 0x000fe20003fc6270 */
[----:B------:R-:W-:Y:S02]  /*1c20*/  IMAD.U32 R41, RZ, RZ, UR6 ;  /* 0x00000006ff297e24 */ /* 0x000fe4000f8e00ff */
[----:B------:R-:W-:-:S02]  /*1c30*/  IMAD.U32 R46, RZ, RZ, UR6 ;  /* 0x00000006ff2e7e24 */ /* 0x000fc4000f8e00ff */
[----:B------:R-:W-:Y:S02]  /*1c40*/  IMAD.U32 R47, RZ, RZ, UR6 ;  /* 0x00000006ff2f7e24 */ /* 0x000fe4000f8e00ff */
[----:B------:R-:W-:-:S05]  /*1c50*/  IMAD.U32 R49, RZ, RZ, UR6 ;  /* 0x00000006ff317e24 */ /* 0x000fca000f8e00ff */
[----:B------:R-:W-:Y:S05]  /*1c60*/  @!P6 BRA `(.L_x_53) ;  /* 0x000032f00000e947 */ /* 0x000fea0003800000 */
[----:B------:R-:W-:Y:S02]  /*1c70*/  IMAD.MOV.U32 R197, RZ, RZ, RZ ;  /* 0x000000ffffc57224 */ /* 0x000fe400078e00ff */
        /* <DEDUP_REMOVED lines=64> */
.L_x_54:
[--C-:B------:R-:W-:Y:S01]  /*2080*/  SHF.R.S32.HI R159, RZ, 0x1f, R197.reuse ;  /* 0x0000001fff9f7819 */ /* 0x100fe200000114c5 */
[----:B------:R-:W-:Y:S01]  /*2090*/  IMAD R96, R180, c[0x0][0x178], RZ ;  /* 0x00005e00b4607a24 */ /* 0x000fe200078e02ff */
[----:B------:R-:W-:Y:S01]  /*20a0*/  P2R R200, PR, RZ, 0x8 ;  /* 0x00000008ffc87803 */ /* 0x000fe20000000000 */
[----:B------:R-:W-:Y:S01]  /*20b0*/  IMAD.MOV.U32 R158, RZ, RZ, R197 ;  /* 0x000000ffff9e7224 */ /* 0x000fe200078e00c5 */
[C---:B------:R-:W-:Y:S01]  /*20c0*/  LOP3.LUT P3, RZ, R24.reuse, 0x2, RZ, 0xc0, !PT ;  /* 0x0000000218ff7812 */ /* 0x040fe2000786c0ff */
[C---:B------:R-:W-:Y:S01]  /*20d0*/  IMAD R123, R5.reuse, c[0x0][0x17c], R96 ;  /* 0x00005f00057b7a24 */ /* 0x040fe200078e0260 */
[----:B------:R-:W-:Y:S01]  /*20e0*/  P2R R201, PR, RZ, 0x10 ;  /* 0x00000010ffc97803 */ /* 0x000fe20000000000 */
[----:B------:R-:W-:Y:S01]  /*20f0*/  IMAD.WIDE.U32 R96, R5, c[0x0][0x178], R158 ;  /* 0x00005e0005607a25 */ /* 0x000fe200078e009e */
[----:B------:R-:W-:-:S02]  /*2100*/  LOP3.LUT P4, RZ, R24, 0x1, RZ, 0xc0, !PT ;  /* 0x0000000118ff7812 */ /* 0x000fc4000788c0ff */
[----:B------:R-:W-:Y:S01]  /*2110*/  P2R R199, PR, RZ, 0x20 ;  /* 0x00000020ffc77803 */ /* 0x000fe20000000000 */
[----:B------:R-:W-:Y:S01]  /*2120*/  IMAD.IADD R97, R97, 0x1, R123 ;  /* 0x0000000161617824 */ /* 0x000fe200078e027b */
[----:B------:R-:W-:Y:S01]  /*2130*/  LEA R152, P6, R96, R3, 0x1 ;  /* 0x0000000360987211 */ /* 0x000fe200078c08ff */
[----:B------:R-:W-:Y:S01]  /*2140*/  IMAD.WIDE.U32 R160, R22, c[0x0][0x190], R158 ;  /* 0x0000640016a07a25 */ /* 0x000fe200078e009e */
[----:B------:R-:W-:Y:S02]  /*2150*/  P2R R205, PR, RZ, 0x4 ;  /* 0x00000004ffcd7803 */ /* 0x000fe40000000000 */
[----:B------:R-:W-:Y:S01]  /*2160*/  LEA.HI.X R153, R96, R4, R97, 0x1, P6 ;  /* 0x0000000460997211 */ /* 0x000fe200030f0c61 */
[----:B------:R-:W-:Y:S01]  /*2170*/  IMAD R97, R93, c[0x0][0x190], RZ ;  /* 0x000064005d617a24 */ /* 0x000fe200078e02ff */
[----:B------:R-:W-:-:S03]  /*2180*/  LOP3.LUT P5, RZ, R174, 0x2000000, RZ, 0xc0, !PT ;  /* 0x02000000aeff7812 */ /* 0x000fc600078ac0ff */
[C---:B------:R-:W-:Y:S02]  /*2190*/  IMAD R123, R92.reuse, c[0x0][0x194], R97 ;  /* 0x000065005c7b7a24 */ /* 0x040fe400078e0261 */
[----:B------:R-:W-:Y:S02]  /*21a0*/  IMAD.WIDE.U32 R96, R92, c[0x0][0x190], R158 ;  /* 0x000064005c607a25 */ /* 0x000fe400078e009e */
[----:B------:R-:W2:Y:S03]  /*21b0*/  @P3 LDG.E.U16.SYS R206, [R152] ;  /* 0x0000000098ce3381 */ /* 0x000ea600001ee500 */
[----:B------:R-:W-:Y:S01]  /*21c0*/  IMAD.IADD R97, R97, 0x1, R123 ;  /* 0x0000000161617824 */ /* 0x000fe200078e027b */
[C---:B------:R-:W-:Y:S02]  /*21d0*/  LEA R128, P6, R96.reuse, R0, 0x1 ;  /* 0x0000000060807211 */ /* 0x040fe400078c08ff */
[----:B------:R-:W3:Y:S02]  /*21e0*/  @P5 LDG.E.U16.SYS R212, [R152] ;  /* 0x0000000098d45381 */ /* 0x000ee400001ee500 */
[----:B------:R-:W-:Y:S01]  /*21f0*/  LEA.HI.X R129, R96, R2, R97, 0x1, P6 ;  /* 0x0000000260817211 */ /* 0x000fe200030f0c61 */
[----:B------:R-:W-:-:S04]  /*2200*/  IMAD R97, R179, c[0x0][0x178], RZ ;  /* 0x00005e00b3617a24 */ /* 0x000fc800078e02ff */
[C---:B------:R-:W-:Y:S02]  /*2210*/  IMAD R123, R176.reuse, c[0x0][0x17c], R97 ;  /* 0x00005f00b07b7a24 */ /* 0x040fe400078e0261 */
[----:B------:R-:W-:Y:S02]  /*2220*/  IMAD.WIDE.U32 R96, R176, c[0x0][0x178], R158 ;  /* 0x00005e00b0607a25 */ /* 0x000fe400078e009e */
[----:B------:R-:W4:Y:S03]  /*2230*/  @P2 LDG.E.U16.SYS R204, [R128] ;  /* 0x0000000080cc2381 */ /* 0x000f2600001ee500 */
[----:B------:R-:W-:Y:S01]  /*2240*/  IMAD.IADD R97, R97, 0x1, R123 ;  /* 0x0000000161617824 */ /* 0x000fe200078e027b */
[C---:B------:R-:W-:Y:S01]  /*2250*/  LEA R138, P6, R96.reuse, R3, 0x1 ;  /* 0x00000003608a7211 */ /* 0x040fe200078c08ff */
[----:B------:R-:W5:Y:S03]  /*2260*/  @P1 LDG.E.U16.SYS R203, [R128] ;  /* 0x0000000080cb1381 */ /* 0x000f6600001ee500 */
[----:B------:R-:W-:Y:S01]  /*2270*/  LEA.HI.X R139, R96, R4, R97, 0x1, P6 ;  /* 0x00000004608b7211 */ /* 0x000fe200030f0c61 */
[----:B------:R-:W-:-:S04]  /*2280*/  IMAD R96, R178, c[0x0][0x178], RZ ;  /* 0x00005e00b2607a24 */ /* 0x000fc800078e02ff */
[C---:B------:R-:W-:Y:S02]  /*2290*/  IMAD R123, R175.reuse, c[0x0][0x17c], R96 ;  /* 0x00005f00af7b7a24 */ /* 0x040fe400078e0260 */
[----:B------:R-:W-:Y:S02]  /*22a0*/  IMAD.WIDE.U32 R96, R175, c[0x0][0x178], R158 ;  /* 0x00005e00af607a25 */ /* 0x000fe400078e009e */
[----:B------:R-:W5:Y:S03]  /*22b0*/  @P1 LDG.E.U16.SYS R208, [R138] ;  /* 0x000000008ad01381 */ /* 0x000f6600001ee500 */
[----:B------:R-:W-:Y:S01]  /*22c0*/  IMAD.IADD R97, R97, 0x1, R123 ;  /* 0x0000000161617824 */ /* 0x000fe200078e027b */
[C---:B------:R-:W-:Y:S01]  /*22d0*/  LEA R148, P6, R96.reuse, R3, 0x1 ;  /* 0x0000000360947211 */ /* 0x040fe200078c08ff */
[----:B------:R-:W2:Y:S03]  /*22e0*/  @P4 LDG.E.U16.SYS R217, [R138] ;  /* 0x000000008ad94381 */ /* 0x000ea600001ee500 */
[----:B------:R-:W-:Y:S01]  /*22f0*/  LEA.HI.X R149, R96, R4, R97, 0x1, P6 ;  /* 0x0000000460957211 */ /* 0x000fe200030f0c61 */
[----:B------:R-:W-:-:S04]  /*2300*/  IMAD R97, R95, c[0x0][0x190], RZ ;  /* 0x000064005f617a24 */ /* 0x000fc800078e02ff */
[C---:B------:R-:W-:Y:S02]  /*2310*/  IMAD R123, R94.reuse, c[0x0][0x194], R97 ;  /* 0x000065005e7b7a24 */ /* 0x040fe400078e0261 */
[----:B------:R-:W-:Y:S02]  /*2320*/  IMAD.WIDE.U32 R96, R94, c[0x0][0x190], R158 ;  /* 0x000064005e607a25 */ /* 0x000fe400078e009e */
[----:B------:R-:W4:Y:S03]  /*2330*/  @P2 LDG.E.U16.SYS R211, [R148] ;  /* 0x0000000094d32381 */ /* 0x000f2600001ee500 */
[----:B------:R-:W-:Y:S01]  /*2340*/  IMAD.IADD R97, R97, 0x1, R123 ;  /* 0x0000000161617824 */ /* 0x000fe200078e027b */
[----:B------:R-:W-:-:S04]  /*2350*/  LEA R146, P6, R96, R0, 0x1 ;  /* 0x0000000060927211 */ /* 0x000fc800078c08ff */
[----:B------:R-:W-:Y:S01]  /*2360*/  LEA.HI.X R147, R96, R2, R97, 0x1, P6 ;  /* 0x0000000260937211 */ /* 0x000fe200030f0c61 */
[----:B------:R-:W-:-:S04]  /*2370*/  IMAD R97, R26, c[0x0][0x190], RZ ;  /* 0x000064001a617a24 */ /* 0x000fc800078e02ff */
[C---:B------:R-:W-:Y:S02]  /*2380*/  IMAD R123, R10.reuse, c[0x0][0x194], R97 ;  /* 0x000065000a7b7a24 */ /* 0x040fe400078e0261 */
[----:B------:R-:W-:Y:S02]  /*2390*/  IMAD.WIDE.U32 R96, R10, c[0x0][0x190], R158 ;  /* 0x000064000a607a25 */ /* 0x000fe400078e009e */
[----:B------:R0:W2:Y:S03]  /*23a0*/  @P3 LDG.E.U16.SYS R214, [R146] ;  /* 0x0000000092d63381 */ /* 0x0000a600001ee500 */
[----:B------:R-:W-:Y:S01]  /*23b0*/  IMAD.IADD R97, R97, 0x1, R123 ;  /* 0x0000000161617824 */ /* 0x000fe200078e027b */
[C---:B------:R-:W-:Y:S01]  /*23c0*/  LEA R140, P6, R96.reuse, R0, 0x1 ;  /* 0x00000000608c7211 */ /* 0x040fe200078c08ff */
[----:B------:R0:W3:Y:S03]  /*23d0*/  @P4 LDG.E.U16.SYS R218, [R146] ;  /* 0x0000000092da4381 */ /* 0x0000e600001ee500 */
[----:B------:R-:W-:Y:S01]  /*23e0*/  LEA.HI.X R141, R96, R2, R97, 0x1, P6 ;  /* 0x00000002608d7211 */ /* 0x000fe200030f0c61 */
[----:B------:R-:W-:-:S04]  /*23f0*/  IMAD R96, R27, c[0x0][0x190], RZ ;  /* 0x000064001b607a24 */ /* 0x000fc800078e02ff */
[C---:B------:R-:W-:Y:S02]  /*2400*/  IMAD R123, R11.reuse, c[0x0][0x194], R96 ;  /* 0x000065000b7b7a24 */ /* 0x040fe400078e0260 */
[----:B------:R-:W-:Y:S01]  /*2410*/  IMAD.WIDE.U32 R96, R11, c[0x0][0x190], R158 ;  /* 0x000064000b607a25 */ /* 0x000fe200078e009e */
[----:B------:R-:W-:Y:S01]  /*2420*/  ISETP.NE.AND P3, PT, R200, RZ, PT ;  /* 0x000000ffc800720c */ /* 0x000fe20003f65270 */
[----:B------:R1:W3:Y:S02]  /*2430*/  @P5 LDG.E.U16.SYS R238, [R140] ;  /* 0x000000008cee5381 */ /* 0x0002e400001ee500 */
[----:B------:R-:W-:Y:S01]  /*2440*/  IMAD.IADD R97, R97, 0x1, R123 ;  /* 0x0000000161617824 */ /* 0x000fe200078e027b */
[----:B------:R-:W-:-:S04]  /*2450*/  LEA R142, P6, R96, R0, 0x1 ;  /* 0x00000000608e7211 */ /* 0x000fc800078c08ff */
[----:B------:R-:W-:Y:S01]  /*2460*/  LEA.HI.X R143, R96, R2, R97, 0x1, P6 ;  /* 0x00000002608f7211 */ /* 0x000fe200030f0c61 */
[----:B------:R-:W-:-:S03]  /*2470*/  IMAD R97, R177, c[0x0][0x178], RZ ;  /* 0x00005e00b1617a24 */ /* 0x000fc600078e02ff */
[----:B------:R-:W3:Y:S01]  /*2480*/  @P3 LDG.E.U16.SYS R219, [R148] ;  /* 0x0000000094db3381 */ /* 0x000ee200001ee500 */
[C---:B------:R-:W-:Y:S02]  /*2490*/  IMAD R123, R8.reuse, c[0x0][0x17c], R97 ;  /* 0x00005f00087b7a24 */ /* 0x040fe400078e0261 */
[----:B------:R-:W-:Y:S02]  /*24a0*/  IMAD.WIDE.U32 R96, R8, c[0x0][0x178], R158 ;  /* 0x00005e0008607a25 */ /* 0x000fe400078e009e */
[----:B------:R0:W3:Y:S03]  /*24b0*/  @P3 LDG.E.U16.SYS R220, [R146] ;  /* 0x0000000092dc3381 */ /* 0x0000e600001ee500 */
[----:B------:R-:W-:Y:S01]  /*24c0*/  IMAD.IADD R97, R97, 0x1, R123 ;  /* 0x0000000161617824 */ /* 0x000fe200078e027b */
[----:B------:R-:W-:-:S04]  /*24d0*/  LEA R134, P6, R96, R3, 0x1 ;  /* 0x0000000360867211 */ /* 0x000fc800078c08ff */
[----:B------:R-:W-:Y:S01]  /*24e0*/  LEA.HI.X R135, R96, R4, R97, 0x1, P6 ;  /* 0x0000000460877211 */ /* 0x000fe200030f0c61 */
[----:B------:R-:W-:-:S04]  /*24f0*/  IMAD R97, R28, c[0x0][0x190], RZ ;  /* 0x000064001c617a24 */ /* 0x000fc800078e02ff */
[C---:B------:R-:W-:Y:S02]  /*2500*/  IMAD R123, R12.reuse, c[0x0][0x194], R97 ;  /* 0x000065000c7b7a24 */ /* 0x040fe400078e0261 */
[----:B------:R-:W-:-:S04]  /*2510*/  IMAD.WIDE.U32 R96, R12, c[0x0][0x190], R158 ;  /* 0x000064000c607a25 */ /* 0x000fc800078e009e */
        /* <DEDUP_REMOVED lines=49> */
[----:B------:R-:W-:Y:S01]  /*2830*/  LEA R126, P6, R96, R0, 0x1 ;  /* 0x00000000607e7211 */ /* 0x000fe200078c08ff */
[----:B------:R-:W-:-:S03]  /*2840*/  IMAD.WIDE.U32 R124, R21, c[0x0][0x190], R158 ;  /* 0x00006400157c7a25 */ /* 0x000fc600078e009e */
[----:B------:R-:W-:Y:S01]  /*2850*/  LEA.HI.X R127, R96, R2, R97, 0x1, P6 ;  /* 0x00000002607f7211 */ /* 0x000fe200030f0c61 */
[----:B------:R-:W-:Y:S02]  /*2860*/  IMAD R96, R37, c[0x0][0x190], RZ ;  /* 0x0000640025607a24 */ /* 0x000fe400078e02ff */
[----:B------:R-:W-:-:S04]  /*2870*/  IMAD.WIDE.U32 R158, R23, c[0x0][0x190], R158 ;  /* 0x00006400179e7a25 */ /* 0x000fc800078e009e */
[----:B------:R-:W-:Y:S01]  /*2880*/  IMAD R97, R21, c[0x0][0x194], R96 ;  /* 0x0000650015617a24 */ /* 0x000fe200078e0260 */
[----:B------:R-:W-:-:S03]  /*2890*/  LEA R96, P6, R124, R0, 0x1 ;  /* 0x000000007c607211 */ /* 0x000fc600078c08ff */
[----:B------:R-:W-:Y:S02]  /*28a0*/  IMAD.IADD R97, R125, 0x1, R97 ;  /* 0x000000017d617824 */ /* 0x000fe400078e0261 */
[----:B------:R-:W-:-:S03]  /*28b0*/  IMAD R125, R38, c[0x0][0x190], RZ ;  /* 0x00006400267d7a24 */ /* 0x000fc600078e02ff */
[----:B------:R-:W-:Y:S01]  /*28c0*/  LEA.HI.X R97, R124, R2, R97, 0x1, P6 ;  /* 0x000000027c617211 */ /* 0x000fe200030f0c61 */
[----:B------:R-:W-:Y:S01]  /*28d0*/  IMAD R125, R22, c[0x0][0x194], R125 ;  /* 0x00006500167d7a24 */ /* 0x000fe200078e027d */
[----:B------:R-:W-:-:S03]  /*28e0*/  LEA R124, P6, R160, R0, 0x1 ;  /* 0x00000000a07c7211 */ /* 0x000fc600078c08ff */
[----:B------:R-:W-:-:S05]  /*28f0*/  IMAD.IADD R125, R161, 0x1, R125 ;  /* 0x00000001a17d7824 */ /* 0x000fca00078e027d */
[----:B------:R-:W-:Y:S01]  /*2900*/  LEA.HI.X R125, R160, R2, R125, 0x1, P6 ;  /* 0x00000002a07d7211 */ /* 0x000fe200030f0c7d */
[----:B------:R-:W-:-:S04]  /*2910*/  IMAD R160, R39, c[0x0][0x190], RZ ;  /* 0x0000640027a07a24 */ /* 0x000fc800078e02ff */
[----:B------:R-:W-:Y:S01]  /*2920*/  IMAD R161, R23, c[0x0][0x194], R160 ;  /* 0x0000650017a17a24 */ /* 0x000fe200078e02a0 */
[----:B------:R-:W-:-:S03]  /*2930*/  LEA R160, P6, R158, R0, 0x1 ;  /* 0x000000009ea07211 */ /* 0x000fc600078c08ff */
[----:B------:R-:W-:-:S05]  /*2940*/  IMAD.IADD R159, R159, 0x1, R161 ;  /* 0x000000019f9f7824 */ /* 0x000fca00078e02a1 */
[----:B------:R-:W-:Y:S02]  /*2950*/  LEA.HI.X R161, R158, R2, R159, 0x1, P6 ;  /* 0x000000029ea17211 */ /* 0x000fe400030f0c9f */
[----:B------:R-:W5:Y:S01]  /*2960*/  @P0 LDG.E.U16.SYS R158, [R152] ;  /* 0x00000000989e0381 */ /* 0x000f6200001ee500 */
[----:B------:R-:W-:Y:S02]  /*2970*/  LOP3.LUT P2, RZ, R174, 0x1000000, RZ, 0xc0, !PT ;  /* 0x01000000aeff7812 */ /* 0x000fe4000784c0ff */
[----:B------:R-:W-:Y:S01]  /*2980*/  LOP3.LUT P6, RZ, R24, 0x4, RZ, 0xc0, !PT ;  /* 0x0000000418ff7812 */ /* 0x000fe200078cc0ff */
[----:B------:R-:W5:Y:S03]  /*2990*/  @P0 LDG.E.U16.SYS R159, [R128] ;  /* 0x00000000809f0381 */ /* 0x000f6600001ee500 */
[----:B------:R-:W-:Y:S02]  /*29a0*/  P2R R198, PR, RZ, 0x40 ;  /* 0x00000040ffc67803 */ /* 0x000fe40000000000 */
[----:B------:R-:W-:-:S04]  /*29b0*/  LOP3.LUT P6, RZ, R174, 0x800000, RZ, 0xc0, !PT ;  /* 0x00800000aeff7812 */ /* 0x000fc800078cc0ff */
[----:B------:R-:W5:Y:S04]  /*29c0*/  @P2 LDG.E.U16.SYS R210, [R138] ;  /* 0x000000008ad22381 */ /* 0x000f6800001ee500 */
[----:B------:R1:W5:Y:S01]  /*29d0*/  @P2 LDG.E.U16.SYS R209, [R140] ;  /* 0x000000008cd12381 */ /* 0x00036200001ee500 */
[----:B------:R-:W-:Y:S02]  /*29e0*/  LOP3.LUT P2, RZ, R174, 0x400000, RZ, 0xc0, !PT ;  /* 0x00400000aeff7812 */ /* 0x000fe4000784c0ff */
[----:B------:R-:W-:Y:S01]  /*29f0*/  ISETP.NE.AND P5, PT, R199, RZ, PT ;  /* 0x000000ffc700720c */ /* 0x000fe20003fa5270 */
[----:B------:R-:W5:Y:S01]  /*2a00*/  @P6 LDG.E.U16.SYS R202, [R148] ;  /* 0x0000000094ca6381 */ /* 0x000f6200001ee500 */
[----:B------:R-:W-:Y:S02]  /*2a10*/  ISETP.NE.AND P4, PT, R201, RZ, PT ;  /* 0x000000ffc900720c */ /* 0x000fe40003f85270 */
[----:B------:R-:W-:Y:S01]  /*2a20*/  LOP3.LUT R196, R196, 0xfffffff7, RZ, 0xc0, !PT ;  /* 0xfffffff7c4c47812 */ /* 0x000fe200078ec0ff */
[----:B------:R1:W5:Y:S05]  /*2a30*/  @P6 LDG.E.U16.SYS R207, [R140] ;  /* 0x000000008ccf6381 */ /* 0x00036a00001ee500 */
[----:B------:R1:W5:Y:S01]  /*2a40*/  @P2 LDG.E.U16.SYS R215, [R140] ;  /* 0x000000008cd72381 */ /* 0x00036200001ee500 */
[----:B------:R-:W-:-:S03]  /*2a50*/  ISETP.NE.AND P2, PT, R205, RZ, PT ;  /* 0x000000ffcd00720c */ /* 0x000fc60003f45270 */
[----:B------:R0:W5:Y:S01]  /*2a60*/  @P5 LDG.E.U16.SYS R201, [R146] ;  /* 0x0000000092c95381 */ /* 0x00016200001ee500 */
[----:B------:R-:W-:Y:S02]  /*2a70*/  @P3 LOP3.LUT R196, R196, 0x8, RZ, 0xfc, !PT ;  /* 0x00000008c4c43812 */ /* 0x000fe400078efcff */
[----:B------:R-:W-:-:S06]  /*2a80*/  P2R R216, PR, RZ, 0x40 ;  /* 0x00000040ffd87803 */ /* 0x000fcc0000000000 */
[----:B----4-:R-:W-:Y:S01]  /*2a90*/  @P2 HFMA2 R204, R211.H0_H0, R204.H0_H0, R71.H0_H0 ;  /* 0x200000ccd3cc2231 */ /* 0x010fe20000040847 */
[----:B------:R-:W-:Y:S02]  /*2aa0*/  P2R R211, PR, RZ, 0x4 ;  /* 0x00000004ffd37803 */ /* 0x000fe40000000000 */
[----:B------:R-:W-:Y:S02]  /*2ab0*/  LOP3.LUT P2, RZ, R24, 0x2, RZ, 0xc0, !PT ;  /* 0x0000000218ff7812 */ /* 0x000fe4000784c0ff */
[----:B------:R-:W-:Y:S02]  /*2ac0*/  P2R R199, PR, RZ, 0x1 ;  /* 0x00000001ffc77803 */ /* 0x000fe40000000000 */
[----:B0-----:R-:W-:Y:S02]  /*2ad0*/  P2R R146, PR, RZ, 0x20 ;  /* 0x00000020ff927803 */ /* 0x001fe40000000000 */
[----:B------:R-:W-:-:S06]  /*2ae0*/  LOP3.LUT P6, RZ, R174, 0x100000, RZ, 0xc0, !PT ;  /* 0x00100000aeff7812 */ /* 0x000fcc00078cc0ff */
[----:B--2---:R-:W-:Y:S01]  /*2af0*/  @P2 HFMA2 R147, R206.H0_H0, R214.H0_H0, R172.H0_H0 ;  /* 0x200000d6ce932231 */ /* 0x004fe200000408ac */
[----:B------:R-:W-:-:S05]  /*2b00*/  LOP3.LUT P5, RZ, R174, 0x200000, RZ, 0xc0, !PT ;  /* 0x00200000aeff7812 */ /* 0x000fca00078ac0ff */
[----:B------:R-:W2:Y:S07]  /*2b10*/  @P6 LDG.E.U16.SYS R239, [R138] ;  /* 0x000000008aef6381 */ /* 0x000eae00001ee500 */
[----:B------:R0:W4:Y:S01]  /*2b20*/  @P5 LDG.E.U16.SYS R235, [R142] ;  /* 0x000000008eeb5381 */ /* 0x00012200001ee500 */
[----:B---3--:R-:W-:Y:S01]  /*2b30*/  @P3 HFMA2 R206, R219.H0_H0, R220.H0_H0, R70.H0_H0 ;  /* 0x200000dcdbce3231 */ /* 0x008fe20000040846 */
[----:B------:R-:W-:-:S12]  /*2b40*/  LOP3.LUT P3, RZ, R174, 0x2000, RZ, 0xc0, !PT ;  /* 0x00002000aeff7812 */ /* 0x000fd8000786c0ff */
[----:B------:R-:W3:Y:S04]  /*2b50*/  @P3 LDG.E.U16.SYS R221, [R152] ;  /* 0x0000000098dd3381 */ /* 0x000ee800001ee500 */
[----:B------:R0:W3:Y:S01]  /*2b60*/  @P3 LDG.E.U16.SYS R222, [R144] ;  /* 0x0000000090de3381 */ /* 0x0000e200001ee500 */
[----:B------:R-:W-:-:S12]  /*2b70*/  LOP3.LUT P2, RZ, R174, 0x1000, RZ, 0xc0, !PT ;  /* 0x00001000aeff7812 */ /* 0x000fd8000784c0ff */
[----:B------:R-:W2:Y:S04]  /*2b80*/  @P2 LDG.E.U16.SYS R219, [R138] ;  /* 0x000000008adb2381 */ /* 0x000ea800001ee500 */
[----:B------:R0:W2:Y:S01]  /*2b90*/  @P2 LDG.E.U16.SYS R220, [R144] ;  /* 0x0000000090dc2381 */ /* 0x0000a200001ee500 */
[----:B-----5:R-:W-:Y:S02]  /*2ba0*/  @P0 HFMA2 R158, R158.H0_H0, R159.H0_H0, R173.H0_H0 ;  /* 0x2000009f9e9e0231 */ /* 0x020fe400000408ad */
[----:B------:R-:W-:Y:S02]  /*2bb0*/  @P1 HFMA2 R159, R208.H0_H0, R203.H0_H0, R87.H0_H0 ;  /* 0x200000cbd09f1231 */ /* 0x000fe40000040857 */
[----:B------:R5:W4:Y:S01]  /*2bc0*/  @P4 LDG.E.U16.SYS R203, [R128] ;  /* 0x0000000080cb4381 */ /* 0x000b2200001ee500 */
[----:B------:R-:W-:-:S03]  /*2bd0*/  LOP3.LUT P0, RZ, R174, 0x40000, RZ, 0xc0, !PT ;  /* 0x00040000aeff7812 */ /* 0x000fc6000780c0ff */
[----:B------:R0:W4:Y:S01]  /*2be0*/  @P6 LDG.E.U16.SYS R208, [R142] ;  /* 0x000000008ed06381 */ /* 0x00012200001ee500 */
[----:B-----5:R-:W-:Y:S02]  /*2bf0*/  P2R R129, PR, RZ, 0x10 ;  /* 0x00000010ff817803 */ /* 0x020fe40000000000 */
[----:B------:R-:W-:-:S06]  /*2c00*/  LOP3.LUT P4, RZ, R174, 0x80000, RZ, 0xc0, !PT ;  /* 0x00080000aeff7812 */ /* 0x000fcc000788c0ff */
[----:B------:R0:W5:Y:S06]  /*2c10*/  @P0 LDG.E.U16.SYS R213, [R142] ;  /* 0x000000008ed50381 */ /* 0x00016c00001ee500 */
[----:B------:R0:W4:Y:S04]  /*2c20*/  @P4 LDG.E.U16.SYS R205, [R142] ;  /* 0x000000008ecd4381 */ /* 0x00012800001ee500 */
[----:B------:R-:W4:Y:S04]  /*2c30*/  @P4 LDG.E.U16.SYS R236, [R148] ;  /* 0x0000000094ec4381 */ /* 0x000f2800001ee500 */
[----:B0-----:R-:W4:Y:S01]  /*2c40*/  @P5 LDG.E.U16.SYS R143, [R152] ;  /* 0x00000000988f5381 */ /* 0x001f2200001ee500 */
[----:B------:R-:W-:-:S02]  /*2c50*/  ISETP.NE.AND P5, PT, R146, RZ, PT ;  /* 0x000000ff9200720c */ /* 0x000fc40003fa5270 */
[----:B------:R-:W-:Y:S02]  /*2c60*/  ISETP.NE.AND P4, PT, R129, RZ, PT ;  /* 0x000000ff8100720c */ /* 0x000fe40003f85270 */
[----:B------:R-:W-:Y:S02]  /*2c70*/  P2R R237, PR, RZ, 0x20 ;  /* 0x00000020ffed7803 */ /* 0x000fe40000000000 */
[----:B------:R-:W-:-:S06]  /*2c80*/  LOP3.LUT P6, RZ, R174, 0x8000, RZ, 0xc0, !PT ;  /* 0x00008000aeff7812 */ /* 0x000fcc00078cc0ff */
[----:B-1----:R-:W5:Y:S01]  /*2c90*/  @P5 LDG.E.U16.SYS R140, [R134] ;  /* 0x00000000868c5381 */ /* 0x002f6200001ee500 */
[C---:B------:R-:W-:Y:S02]  /*2ca0*/  LOP3.LUT P5, RZ, R174.reuse, 0x20000, RZ, 0xc0, !PT ;  /* 0x00020000aeff7812 */ /* 0x040fe400078ac0ff */
[----:B------:R-:W-:Y:S01]  /*2cb0*/  P2R R234, PR, RZ, 0x10 ;  /* 0x00000010ffea7803 */ /* 0x000fe20000000000 */
[----:B------:R-:W5:Y:S01]  /*2cc0*/  @P4 LDG.E.U16.SYS R233, [R134] ;  /* 0x0000000086e94381 */ /* 0x000f6200001ee500 */
[----:B------:R-:W-:-:S03]  /*2cd0*/  LOP3.LUT P4, RZ, R174, 0x10000, RZ, 0xc0, !PT ;  /* 0x00010000aeff7812 */ /* 0x000fc6000788c0ff */
[----:B------:R-:W5:Y:S04]  /*2ce0*/  @P6 LDG.E.U16.SYS R214, [R148] ;  /* 0x0000000094d66381 */ /* 0x000f6800001ee500 */
[----:B------:R0:W5:Y:S04]  /*2cf0*/  @P6 LDG.E.U16.SYS R224, [R136] ;  /* 0x0000000088e06381 */ /* 0x00016800001ee500 */
[----:B------:R-:W5:Y:S04]  /*2d00*/  @P5 LDG.E.U16.SYS R141, [R152] ;  /* 0x00000000988d5381 */ /* 0x000f6800001ee500 */
[----:B------:R0:W5:Y:S04]  /*2d10*/  @P5 LDG.E.U16.SYS R232, [R136] ;  /* 0x0000000088e85381 */ /* 0x00016800001ee500 */
[----:B------:R-:W5:Y:S04]  /*2d20*/  @P4 LDG.E.U16.SYS R229, [R138] ;  /* 0x000000008ae54381 */ /* 0x000f6800001ee500 */
[----:B------:R0:W5:Y:S01]  /*2d30*/  @P4 LDG.E.U16.SYS R230, [R136] ;  /* 0x0000000088e64381 */ /* 0x00016200001ee500 */
[----:B------:R-:W-:-:S03]  /*2d40*/  ISETP.NE.AND P6, PT, R216, RZ, PT ;  /* 0x000000ffd800720c */ /* 0x000fc60003fc5270 */
[----:B------:R-:W5:Y:S01]  /*2d50*/  @P0 LDG.E.U16.SYS R216, [R134] ;  /* 0x0000000086d80381 */ /* 0x000f6200001ee500 */
[----:B------:R-:W-:Y:S02]  /*2d60*/  P2R R200, PR, RZ, 0x2 ;  /* 0x00000002ffc87803 */ /* 0x000fe40000000000 */
[----:B------:R-:W-:Y:S02]  /*2d70*/  LOP3.LUT P1, RZ, R24, 0x1, RZ, 0xc0, !PT ;  /* 0x0000000118ff7812 */ /* 0x000fe4000782c0ff */
[----:B------:R-:W-:-:S04]  /*2d80*/  LOP3.LUT P5, RZ, R174, 0x100000, RZ, 0xc0, !PT ;  /* 0x00100000aeff7812 */ /* 0x000fc800078ac0ff */
[----:B------:R-:W-:-:S06]  /*2d90*/  P2R R240, PR, RZ, 0x20 ;  /* 0x00000020fff07803 */ /* 0x000fcc0000000000 */
[----:B------:R-:W-:Y:S01]  /*2da0*/  @P1 HFMA2 R128, R217.H0_H0, R218.H0_H0, R86.H0_H0 ;  /* 0x200000dad9801231 */ /* 0x000fe20000040856 */
[C---:B------:R-:W-:Y:S02]  /*2db0*/  LOP3.LUT P1, RZ, R174.reuse, 0x800, RZ, 0xc0, !PT ;  /* 0x00000800aeff7812 */ /* 0x040fe4000782c0ff */
[----:B------:R-:W-:-:S04]  /*2dc0*/  LOP3.LUT P5, RZ, R174, 0x200000, RZ, 0xc0, !PT ;  /* 0x00200000aeff7812 */ /* 0x000fc800078ac0ff */
[----:B------:R-:W-:Y:S02]  /*2dd0*/  P2R R241, PR, RZ, 0x20 ;  /* 0x00000020fff17803 */ /* 0x000fe40000000000 */
[----:B------:R-:W-:-:S04]  /*2de0*/  LOP3.LUT P5, RZ, R174, 0x400000, RZ, 0xc0, !PT ;  /* 0x00400000aeff7812 */ /* 0x000fc800078ac0ff */
[----:B------:R-:W5:Y:S04]  /*2df0*/  @P1 LDG.E.U16.SYS R217, [R148] ;  /* 0x0000000094d91381 */ /* 0x000f6800001ee500 */
[----:B------:R1:W5:Y:S04]  /*2e00*/  @P1 LDG.E.U16.SYS R218, [R144] ;  /* 0x0000000090da1381 */ /* 0x00036800001ee500 */
[----:B------:R-:W5:Y:S01]  /*2e10*/  @P5 LDG.E.U16.SYS R223, [R134] ;  /* 0x0000000086df5381 */ /* 0x000f6200001ee500 */
[----:B------:R-:W-:Y:S02]  /*2e20*/  P2R R226, PR, RZ, 0x4 ;  /* 0x00000004ffe27803 */ /* 0x000fe40000000000 */
[----:B------:R-:W-:-:S02]  /*2e30*/  P2R R227, PR, RZ, 0x2 ;  /* 0x00000002ffe37803 */ /* 0x000fc40000000000 */
[----:B------:R-:W-:Y:S02]  /*2e40*/  P2R R225, PR, RZ, 0x8 ;  /* 0x00000008ffe17803 */ /* 0x000fe40000000000 */
[C---:B------:R-:W-:Y:S02]  /*2e50*/  LOP3.LUT P2, RZ, R174.reuse, 0x1000000, RZ, 0xc0, !PT ;  /* 0x01000000aeff7812 */ /* 0x040fe4000784c0ff */
[C---:B------:R-:W-:Y:S02]  /*2e60*/  LOP3.LUT P1, RZ, R174.reuse, 0x2000000, RZ, 0xc0, !PT ;  /* 0x02000000aeff7812 */ /* 0x040fe4000782c0ff */
[----:B------:R-:W-:-:S08]  /*2e70*/  LOP3.LUT P3, RZ, R174, 0x200, RZ, 0xc0, !PT ;  /* 0x00000200aeff7812 */ /* 0x000fd0000786c0ff */
[----:B------:R-:W-:Y:S02]  /*2e80*/  @P2 HFMA2 R146, R210.H0_H0, R209.H0_H0, R85.H0_H0 ;  /* 0x200000d1d2922231 */ /* 0x000fe40000040855 */
[----:B------:R-:W-:Y:S01]  /*2e90*/  @P1 HFMA2 R129, R212.H0_H0, R238.H0_H0, R171.H0_H0 ;  /* 0x200000eed4811231 */ /* 0x000fe200000408ab */
[C---:B------:R-:W-:Y:S01]  /*2ea0*/  LOP3.LUT P1, RZ, R174.reuse, 0x4000, RZ, 0xc0, !PT ;  /* 0x00004000aeff7812 */ /* 0x040fe2000782c0ff */
[----:B------:R-:W5:Y:S04]  /*2eb0*/  @P3 LDG.E.U16.SYS R210, [R152] ;  /* 0x0000000098d23381 */ /* 0x000f6800001ee500 */
[----:B------:R3:W5:Y:S01]  /*2ec0*/  @P3 LDG.E.U16.SYS R212, [R132] ;  /* 0x0000000084d43381 */ /* 0x00076200001ee500 */
[C---:B------:R-:W-:Y:S02]  /*2ed0*/  LOP3.LUT P3, RZ, R174.reuse, 0x80, RZ, 0xc0, !PT ;  /* 0x00000080aeff7812 */ /* 0x040fe4000786c0ff */
[C---:B------:R-:W-:Y:S01]  /*2ee0*/  LOP3.LUT P5, RZ, R174.reuse, 0x100, RZ, 0xc0, !PT ;  /* 0x00000100aeff7812 */ /* 0x040fe200078ac0ff */
[----:B------:R-:W-:Y:S01]  /*2ef0*/  @P6 HFMA2 R142, R202.H0_H0, R207.H0_H0, R69.H0_H0 ;  /* 0x200000cfca8e6231 */ /* 0x000fe20000040845 */
[----:B------:R-:W-:-:S02]  /*2f00*/  LOP3.LUT P2, RZ, R174, 0x400, RZ, 0xc0, !PT ;  /* 0x00000400aeff7812 */ /* 0x000fc4000784c0ff */
[----:B------:R-:W-:Y:S01]  /*2f10*/  LOP3.LUT P6, RZ, R174, 0x40, RZ, 0xc0, !PT ;  /* 0x00000040aeff7812 */ /* 0x000fe200078cc0ff */
[----:B0-----:R0:W5:Y:S01]  /*2f20*/  @P1 LDG.E.U16.SYS R136, [R136] ;  /* 0x0000000088881381 */ /* 0x00116200001ee500 */
[----:B------:R-:W-:-:S06]  /*2f30*/  ISETP.NE.AND P1, PT, R227, RZ, PT ;  /* 0x000000ffe300720c */ /* 0x000fcc0003f25270 */
[----:B------:R-:W5:Y:S04]  /*2f40*/  @P5 LDG.E.U16.SYS R207, [R138] ;  /* 0x000000008acf5381 */ /* 0x000f6800001ee500 */
[----:B0-----:R3:W5:Y:S01]  /*2f50*/  @P3 LDG.E.U16.SYS R137, [R132] ;  /* 0x0000000084893381 */ /* 0x00176200001ee500 */
[----:B------:R-:W-:-:S03]  /*2f60*/  ISETP.NE.AND P3, PT, R225, RZ, PT ;  /* 0x000000ffe100720c */ /* 0x000fc60003f65270 */
[----:B------:R3:W5:Y:S01]  /*2f70*/  @P5 LDG.E.U16.SYS R209, [R132] ;  /* 0x0000000084d15381 */ /* 0x00076200001ee500 */
[----:B------:R-:W-:-:S03]  /*2f80*/  ISETP.NE.AND P5, PT, R241, RZ, PT ;  /* 0x000000fff100720c */ /* 0x000fc60003fa5270 */
[----:B-1----:R2:W5:Y:S01]  /*2f90*/  @P2 LDG.E.U16.SYS R144, [R144] ;  /* 0x0000000090902381 */ /* 0x00256200001ee500 */
[----:B------:R-:W-:Y:S02]  /*2fa0*/  ISETP.NE.AND P2, PT, R226, RZ, PT ;  /* 0x000000ffe200720c */ /* 0x000fe40003f45270 */
[----:B------:R-:W-:Y:S01]  /*2fb0*/  P2R R226, PR, RZ, 0x40 ;  /* 0x00000040ffe27803 */ /* 0x000fe20000000000 */
[----:B------:R3:W5:Y:S01]  /*2fc0*/  @P6 LDG.E.U16.SYS R227, [R132] ;  /* 0x0000000084e36381 */ /* 0x00076200001ee500 */
[----:B------:R-:W-:Y:S01]  /*2fd0*/  LOP3.LUT P6, RZ, R174, 0x20, RZ, 0xc0, !PT ;  /* 0x00000020aeff7812 */ /* 0x000fe200078cc0ff */
[----:B---3--:R-:W-:-:S03]  /*2fe0*/  @P3 HFMA2 R133, R221.H0_H0, R222.H0_H0, R168.H0_H0 ;  /* 0x200000dedd853231 */ /* 0x008fc600000408a8 */
[----:B------:R-:W-:Y:S02]  /*2ff0*/  P2R R221, PR, RZ, 0x40 ;  /* 0x00000040ffdd7803 */ /* 0x000fe40000000000 */
[----:B------:R-:W-:-:S04]  /*3000*/  LOP3.LUT P6, RZ, R174, 0x4000, RZ, 0xc0, !PT ;  /* 0x00004000aeff7812 */ /* 0x000fc800078cc0ff */
[----:B------:R-:W-:Y:S02]  /*3010*/  P2R R222, PR, RZ, 0x40 ;  /* 0x00000040ffde7803 */ /* 0x000fe40000000000 */
[C---:B------:R-:W-:Y:S02]  /*3020*/  LOP3.LUT P6, RZ, R174.reuse, 0x80, RZ, 0xc0, !PT ;  /* 0x00000080aeff7812 */ /* 0x040fe400078cc0ff */
[----:B------:R-:W-:Y:S02]  /*3030*/  P2R R228, PR, RZ, 0x1 ;  /* 0x00000001ffe47803 */ /* 0x000fe40000000000 */
[----:B------:R-:W-:-:S04]  /*3040*/  LOP3.LUT P0, RZ, R174, 0x10000, RZ, 0xc0, !PT ;  /* 0x00010000aeff7812 */ /* 0x000fc8000780c0ff */
[----:B------:R-:W-:Y:S02]  /*3050*/  P2R R231, PR, RZ, 0x1 ;  /* 0x00000001ffe77803 */ /* 0x000fe40000000000 */
[C---:B------:R-:W-:Y:S02]  /*3060*/  LOP3.LUT P0, RZ, R174.reuse, 0x20000, RZ, 0xc0, !PT ;  /* 0x00020000aeff7812 */ /* 0x040fe4000780c0ff */
[C---:B------:R-:W-:Y:S02]  /*3070*/  LOP3.LUT P4, RZ, R174.reuse, 0x80000, RZ, 0xc0, !PT ;  /* 0x00080000aeff7812 */ /* 0x040fe4000788c0ff */
[----:B------:R-:W-:Y:S01]  /*3080*/  LOP3.LUT P3, RZ, R174, 0x8, RZ, 0xc0, !PT ;  /* 0x00000008aeff7812 */ /* 0x000fe2000786c0ff */
[----:B--2---:R-:W-:Y:S01]  /*3090*/  @P2 HFMA2 R145, R219.H0_H0, R220.H0_H0, R82.H0_H0 ;  /* 0x200000dcdb912231 */ /* 0x004fe20000040852 */
[----:B------:R-:W-:Y:S01]  /*30a0*/  LOP3.LUT P2, RZ, R24, 0x800000, RZ, 0xc0, !PT ;  /* 0x0080000018ff7812 */ /* 0x000fe2000784c0ff */
[----:B----4-:R-:W-:Y:S01]  /*30b0*/  @P5 HFMA2 R143, R143.H0_H0, R235.H0_H0, R170.H0_H0 ;  /* 0x200000eb8f8f5231 */ /* 0x010fe200000408aa */
[----:B------:R-:W-:-:S02]  /*30c0*/  ISETP.NE.AND P5, PT, R240, RZ, PT ;  /* 0x000000fff000720c */ /* 0x000fc40003fa5270 */
[----:B------:R-:W2:Y:S01]  /*30d0*/  @P6 LDG.E.U16.SYS R240, [R148] ;  /* 0x0000000094f06381 */ /* 0x000ea200001ee500 */
[----:B------:R-:W-:-:S09]  /*30e0*/  ISETP.NE.AND P6, PT, R222, RZ, PT ;  /* 0x000000ffde00720c */ /* 0x000fd20003fc5270 */
[----:B------:R-:W-:Y:S01]  /*30f0*/  @P5 HFMA2 R202, R239.H0_H0, R208.H0_H0, R84.H0_H0 ;  /* 0x200000d0efca5231 */ /* 0x000fe20000040854 */
[----:B------:R-:W-:Y:S02]  /*3100*/  ISETP.NE.AND P5, PT, R237, RZ, PT ;  /* 0x000000ffed00720c */ /* 0x000fe40003fa5270 */
[----:B------:R-:W3:Y:S01]  /*3110*/  @P6 LDG.E.U16.SYS R239, [R134] ;  /* 0x0000000086ef6381 */ /* 0x000ee200001ee500 */
[----:B------:R-:W-:Y:S02]  /*3120*/  ISETP.NE.AND P6, PT, R221, RZ, PT ;  /* 0x000000ffdd00720c */ /* 0x000fe40003fc5270 */
[----:B------:R-:W-:-:S07]  /*3130*/  P2R R208, PR, RZ, 0x20 ;  /* 0x00000020ffd07803 */ /* 0x000fce0000000000 */
[----:B-----5:R-:W-:Y:S01]  /*3140*/  @P5 HFMA2 R140, R140.H0_H0, R201.H0_H0, R54.H0_H0 ;  /* 0x200000c98c8c5231 */ /* 0x020fe20000040836 */
[C---:B------:R-:W-:Y:S02]  /*3150*/  LOP3.LUT P5, RZ, R174.reuse, 0x8000, RZ, 0xc0, !PT ;  /* 0x00008000aeff7812 */ /* 0x040fe400078ac0ff */
[----:B------:R-:W4:Y:S01]  /*3160*/  @P6 LDG.E.U16.SYS R237, [R152] ;  /* 0x0000000098ed6381 */ /* 0x000f2200001ee500 */
[----:B------:R-:W-:Y:S01]  /*3170*/  @P0 HFMA2 R141, R141.H0_H0, R232.H0_H0, R169.H0_H0 ;  /* 0x200000e88d8d0231 */ /* 0x000fe200000408a9 */
[----:B------:R-:W-:Y:S02]  /*3180*/  ISETP.NE.AND P0, PT, R231, RZ, PT ;  /* 0x000000ffe700720c */ /* 0x000fe40003f05270 */
[----:B------:R0:W4:Y:S06]  /*3190*/  @P6 LDG.E.U16.SYS R238, [R130] ;  /* 0x0000000082ee6381 */ /* 0x00012c00001ee500 */
[----:B------:R-:W-:Y:S01]  /*31a0*/  @P5 HFMA2 R214, R214.H0_H0, R224.H0_H0, R67.H0_H0 ;  /* 0x200000e0d6d65231 */ /* 0x000fe20000040843 */
[----:B------:R-:W-:Y:S01]  /*31b0*/  LOP3.LUT P5, RZ, R174, 0x10, RZ, 0xc0, !PT ;  /* 0x00000010aeff7812 */ /* 0x000fe200078ac0ff */
[----:B------:R-:W-:-:S02]  /*31c0*/  @P4 HFMA2 R205, R236.H0_H0, R205.H0_H0, R68.H0_H0 ;  /* 0x200000cdeccd4231 */ /* 0x000fc40000040844 */
[----:B------:R-:W-:Y:S01]  /*31d0*/  @P0 HFMA2 R201, R229.H0_H0, R230.H0_H0, R83.H0_H0 ;  /* 0x200000e6e5c90231 */ /* 0x000fe20000040853 */
[----:B------:R-:W-:Y:S02]  /*31e0*/  ISETP.NE.AND P0, PT, R228, RZ, PT ;  /* 0x000000ffe400720c */ /* 0x000fe40003f05270 */
[----:B------:R-:W-:Y:S02]  /*31f0*/  ISETP.NE.AND P4, PT, R234, RZ, PT ;  /* 0x000000ffea00720c */ /* 0x000fe40003f85270 */
[----:B------:R0:W5:Y:S04]  /*3200*/  @P3 LDG.E.U16.SYS R234, [R130] ;  /* 0x0000000082ea3381 */ /* 0x00016800001ee500 */
[----:B------:R-:W5:Y:S04]  /*3210*/  @P5 LDG.E.U16.SYS R235, [R138] ;  /* 0x000000008aeb5381 */ /* 0x000f6800001ee500 */
[----:B------:R0:W5:Y:S01]  /*3220*/  @P5 LDG.E.U16.SYS R236, [R130] ;  /* 0x0000000082ec5381 */ /* 0x00016200001ee500 */
[----:B------:R-:W-:Y:S01]  /*3230*/  @P0 HFMA2 R213, R216.H0_H0, R213.H0_H0, R52.H0_H0 ;  /* 0x200000d5d8d50231 */ /* 0x000fe20000040834 */
[----:B------:R-:W-:Y:S01]  /*3240*/  LOP3.LUT P0, RZ, R24, 0x1000000, RZ, 0xc0, !PT ;  /* 0x0100000018ff7812 */ /* 0x000fe2000780c0ff */
[----:B------:R-:W-:-:S02]  /*3250*/  @P4 HFMA2 R203, R233.H0_H0, R203.H0_H0, R55.H0_H0 ;  /* 0x200000cbe9cb4231 */ /* 0x000fc40000040837 */
[----:B------:R-:W5:Y:S01]  /*3260*/  @P3 LDG.E.U16.SYS R233, [R148] ;  /* 0x0000000094e93381 */ /* 0x000f6200001ee500 */
[----:B------:R-:W-:Y:S02]  /*3270*/  P2R R225, PR, RZ, 0x1 ;  /* 0x00000001ffe17803 */ /* 0x000fe40000000000 */
[----:B------:R-:W-:-:S12]  /*3280*/  LOP3.LUT P0, RZ, R174, 0x400, RZ, 0xc0, !PT ;  /* 0x00000400aeff7812 */ /* 0x000fd8000780c0ff */
[----:B------:R-:W5:Y:S01]  /*3290*/  @P0 LDG.E.U16.SYS R232, [R134] ;  /* 0x0000000086e80381 */ /* 0x000f6200001ee500 */
[----:B------:R-:W-:Y:S02]  /*32a0*/  P2R R228, PR, RZ, 0x4 ;  /* 0x00000004ffe47803 */ /* 0x000fe40000000000 */
[----:B------:R-:W-:Y:S02]  /*32b0*/  LOP3.LUT P2, RZ, R174, 0x1, RZ, 0xc0, !PT ;  /* 0x00000001aeff7812 */ /* 0x000fe4000784c0ff */
[----:B------:R-:W-:-:S10]  /*32c0*/  ISETP.NE.AND P6, PT, R226, RZ, PT ;  /* 0x000000ffe200720c */ /* 0x000fd40003fc5270 */
[----:B------:R-:W5:Y:S04]  /*32d0*/  @P2 LDG.E.U16.SYS R229, [R138] ;  /* 0x000000008ae52381 */ /* 0x000f6800001ee500 */
[----:B------:R-:W5:Y:S01]  /*32e0*/  @P2 LDG.E.U16.SYS R226, [R150] ;  /* 0x0000000096e22381 */ /* 0x000f6200001ee500 */
[----:B------:R-:W-:Y:S02]  /*32f0*/  LOP3.LUT P3, RZ, R174, 0x2, RZ, 0xc0, !PT ;  /* 0x00000002aeff7812 */ /* 0x000fe4000786c0ff */
[----:B------:R-:W-:Y:S01]  /*3300*/  LOP3.LUT R196, R196, 0xfffffffb, RZ, 0xc0, !PT ;  /* 0xfffffffbc4c47812 */ /* 0x000fe200078ec0ff */
[----:B------:R-:W-:Y:S01]  /*3310*/  @P1 HFMA2 R132, R217.H0_H0, R218.H0_H0, R66.H0_H0 ;  /* 0x200000dad9841231 */ /* 0x000fe20000040842 */
[----:B------:R-:W-:Y:S01]  /*3320*/  P2R R221, PR, RZ, 0x1 ;  /* 0x00000001ffdd7803 */ /* 0x000fe20000000000 */
[----:B------:R-:W5:Y:S07]  /*3330*/  @P6 LDG.E.U16.SYS R224, [R134] ;  /* 0x0000000086e06381 */ /* 0x000f6e00001ee500 */
[----:B------:R-:W5:Y:S04]  /*3340*/  @P3 LDG.E.U16.SYS R230, [R152] ;  /* 0x0000000098e63381 */ /* 0x000f6800001ee500 */
[----:B------:R-:W5:Y:S01]  /*3350*/  @P3 LDG.E.U16.SYS R231, [R150] ;  /* 0x0000000096e73381 */ /* 0x000f6200001ee500 */
[----:B------:R-:W-:-:S02]  /*3360*/  @P4 LOP3.LUT R196, R196, 0x4, RZ, 0xfc, !PT ;  /* 0x00000004c4c44812 */ /* 0x000fc400078efcff */
[C---:B------:R-:W-:Y:S02]  /*3370*/  LOP3.LUT P0, RZ, R174.reuse, 0x8, RZ, 0xc0, !PT ;  /* 0x00000008aeff7812 */ /* 0x040fe4000780c0ff */
[C---:B------:R-:W-:Y:S02]  /*3380*/  LOP3.LUT P4, RZ, R174.reuse, 0x400000, RZ, 0xc0, !PT ;  /* 0x00400000aeff7812 */ /* 0x040fe4000788c0ff */
[----:B------:R-:W-:Y:S02]  /*3390*/  P2R R218, PR, RZ, 0x1 ;  /* 0x00000001ffda7803 */ /* 0x000fe40000000000 */
[----:B------:R-:W-:Y:S02]  /*33a0*/  LOP3.LUT P0, RZ, R174, 0x10, RZ, 0xc0, !PT ;  /* 0x00000010aeff7812 */ /* 0x000fe4000780c0ff */
[----:B------:R-:W-:Y:S02]  /*33b0*/  LOP3.LUT P5, RZ, R24, 0x10000000, RZ, 0xc0, !PT ;  /* 0x1000000018ff7812 */ /* 0x000fe400078ac0ff */
[----:B------:R-:W-:-:S02]  /*33c0*/  P2R R219, PR, RZ, 0x1 ;  /* 0x00000001ffdb7803 */ /* 0x000fc40000000000 */
[----:B------:R-:W-:Y:S02]  /*33d0*/  LOP3.LUT P0, RZ, R174, 0x20, RZ, 0xc0, !PT ;  /* 0x00000020aeff7812 */ /* 0x000fe4000780c0ff */
[----:B------:R-:W-:Y:S01]  /*33e0*/  @P4 HFMA2 R215, R223.H0_H0, R215.H0_H0, R53.H0_H0 ;  /* 0x200000d7dfd74231 */ /* 0x000fe20000040835 */
[----:B------:R-:W-:Y:S02]  /*33f0*/  P2R R243, PR, RZ, 0x20 ;  /* 0x00000020fff37803 */ /* 0x000fe40000000000 */
[----:B------:R-:W-:Y:S02]  /*3400*/  LOP3.LUT P5, RZ, R24, 0x20000000, RZ, 0xc0, !PT ;  /* 0x2000000018ff7812 */ /* 0x000fe400078ac0ff */
[----:B------:R-:W-:Y:S02]  /*3410*/  P2R R223, PR, RZ, 0x1 ;  /* 0x00000001ffdf7803 */ /* 0x000fe40000000000 */
[----:B------:R-:W-:Y:S02]  /*3420*/  LOP3.LUT P0, RZ, R174, 0x4000, RZ, 0xc0, !PT ;  /* 0x00004000aeff7812 */ /* 0x000fe4000780c0ff */
[----:B------:R-:W-:-:S02]  /*3430*/  LOP3.LUT P4, RZ, R24, 0x80000000, RZ, 0xc0, !PT ;  /* 0x8000000018ff7812 */ /* 0x000fc4000788c0ff */
[----:B------:R-:W-:Y:S02]  /*3440*/  P2R R220, PR, RZ, 0x1 ;  /* 0x00000001ffdc7803 */ /* 0x000fe40000000000 */
[----:B------:R-:W-:Y:S02]  /*3450*/  LOP3.LUT P0, RZ, R174, 0x80, RZ, 0xc0, !PT ;  /* 0x00000080aeff7812 */ /* 0x000fe4000780c0ff */
[----:B------:R-:W5:Y:S02]  /*3460*/  @P5 LDG.E.U16.SYS R247, [R152] ;  /* 0x0000000098f75381 */ /* 0x000f6400001ee500 */
[----:B------:R-:W-:Y:S02]  /*3470*/  P2R R216, PR, RZ, 0x1 ;  /* 0x00000001ffd87803 */ /* 0x000fe40000000000 */
[----:B------:R-:W-:Y:S01]  /*3480*/  LOP3.LUT P0, RZ, R24, 0x2000000, RZ, 0xc0, !PT ;  /* 0x0200000018ff7812 */ /* 0x000fe2000780c0ff */
[----:B------:R1:W5:Y:S01]  /*3490*/  @P5 LDG.E.U16.SYS R244, [R154] ;  /* 0x000000009af45381 */ /* 0x00036200001ee500 */
[----:B------:R-:W-:-:S02]  /*34a0*/  ISETP.NE.AND P5, PT, R243, RZ, PT ;  /* 0x000000fff300720c */ /* 0x000fc40003fa5270 */
[----:B------:R-:W-:Y:S01]  /*34b0*/  P2R R241, PR, RZ, 0x1 ;  /* 0x00000001fff17803 */ /* 0x000fe20000000000 */
[----:B------:R-:W5:Y:S01]  /*34c0*/  @P4 LDG.E.U16.SYS R222, [R148] ;  /* 0x0000000094de4381 */ /* 0x000f6200001ee500 */
[----:B------:R-:W-:-:S03]  /*34d0*/  LOP3.LUT P0, RZ, R174, 0x100, RZ, 0xc0, !PT ;  /* 0x00000100aeff7812 */ /* 0x000fc6000780c0ff */
[----:B------:R0:W5:Y:S01]  /*34e0*/  @P4 LDG.E.U16.SYS R217, [R150] ;  /* 0x0000000096d94381 */ /* 0x00016200001ee500 */
[----:B------:R-:W-:Y:S02]  /*34f0*/  P2R R242, PR, RZ, 0x1 ;  /* 0x00000001fff27803 */ /* 0x000fe40000000000 */
[C---:B------:R-:W-:Y:S02]  /*3500*/  LOP3.LUT P0, RZ, R174.reuse, 0x200, RZ, 0xc0, !PT ;  /* 0x00000200aeff7812 */ /* 0x040fe4000780c0ff */
[----:B------:R-:W5:Y:S04]  /*3510*/  @P5 LDG.E.U16.SYS R246, [R138] ;  /* 0x000000008af65381 */ /* 0x000f6800001ee500 */
[----:B------:R1:W5:Y:S01]  /*3520*/  @P5 LDG.E.U16.SYS R245, [R154] ;  /* 0x000000009af55381 */ /* 0x00036200001ee500 */
[----:B------:R-:W-:-:S02]  /*3530*/  LOP3.LUT P1, RZ, R174, 0x4, RZ, 0xc0, !PT ;  /* 0x00000004aeff7812 */ /* 0x000fc4000782c0ff */
[----:B------:R-:W-:-:S03]  /*3540*/  LOP3.LUT P3, RZ, R24, 0x8000000, RZ, 0xc0, !PT ;  /* 0x0800000018ff7812 */ /* 0x000fc6000786c0ff */
[----:B------:R-:W-:Y:S01]  /*3550*/  @P0 HFMA2 R210, R210.H0_H0, R212.H0_H0, R167.H0_H0 ;  /* 0x200000d4d2d20231 */ /* 0x000fe200000408a7 */
[----:B------:R-:W-:-:S06]  /*3560*/  ISETP.NE.AND P0, PT, R242, RZ, PT ;  /* 0x000000fff200720c */ /* 0x000fcc0003f05270 */
[----:B------:R0:W5:Y:S04]  /*3570*/  @P1 LDG.E.U16.SYS R249, [R130] ;  /* 0x0000000082f91381 */ /* 0x00016800001ee500 */
[----:B------:R-:W5:Y:S02]  /*3580*/  @P1 LDG.E.U16.SYS R243, [R134] ;  /* 0x0000000086f31381 */ /* 0x000f6400001ee500 */
[----:B------:R-:W-:Y:S02]  /*3590*/  @P0 HFMA2 R207, R207.H0_H0, R209.H0_H0, R81.H0_H0 ;  /* 0x200000d1cfcf0231 */ /* 0x000fe40000040851 */
[----:B0-----:R-:W5:Y:S01]  /*35a0*/  @P3 LDG.E.U16.SYS R130, [R148] ;  /* 0x0000000094823381 */ /* 0x001f6200001ee500 */
[----:B------:R-:W-:-:S03]  /*35b0*/  ISETP.NE.AND P0, PT, R241, RZ, PT ;  /* 0x000000fff100720c */ /* 0x000fc60003f05270 */
[----:B------:R1:W5:Y:S09]  /*35c0*/  @P3 LDG.E.U16.SYS R131, [R154] ;  /* 0x000000009a833381 */ /* 0x00037200001ee500 */
[----:B------:R-:W5:Y:S04]  /*35d0*/  @P0 LDG.E.U16.SYS R212, [R152] ;  /* 0x0000000098d40381 */ /* 0x000f6800001ee500 */
[----:B------:R0:W5:Y:S01]  /*35e0*/  @P0 LDG.E.U16.SYS R209, [R122] ;  /* 0x000000007ad10381 */ /* 0x00016200001ee500 */
[----:B------:R-:W-:-:S02]  /*35f0*/  ISETP.NE.AND P0, PT, R216, RZ, PT ;  /* 0x000000ffd800720c */ /* 0x000fc40003f05270 */
[----:B------:R-:W-:-:S12]  /*3600*/  LOP3.LUT P3, RZ, R24, 0x4000000, RZ, 0xc0, !PT ;  /* 0x0400000018ff7812 */ /* 0x000fd8000786c0ff */
[----:B-1----:R1:W5:Y:S01]  /*3610*/  @P3 LDG.E.U16.SYS R154, [R154] ;  /* 0x000000009a9a3381 */ /* 0x00236200001ee500 */
[----:B--2---:R-:W-:Y:S01]  /*3620*/  @P0 HFMA2 R137, R240.H0_H0, R137.H0_H0, R65.H0_H0 ;  /* 0x20000089f0890231 */ /* 0x004fe20000040841 */
[----:B------:R-:W-:-:S12]  /*3630*/  ISETP.NE.AND P0, PT, R220, RZ, PT ;  /* 0x000000ffdc00720c */ /* 0x000fd80003f05270 */
[----:B---3--:R-:W-:Y:S01]  /*3640*/  @P0 HFMA2 R136, R239.H0_H0, R136.H0_H0, R51.H0_H0 ;  /* 0x20000088ef880231 */ /* 0x008fe20000040833 */
[----:B------:R-:W-:-:S12]  /*3650*/  ISETP.NE.AND P0, PT, R223, RZ, PT ;  /* 0x000000ffdf00720c */ /* 0x000fd80003f05270 */
[----:B----4-:R-:W-:Y:S01]  /*3660*/  @P0 HFMA2 R237, R237.H0_H0, R238.H0_H0, R166.H0_H0 ;  /* 0x200000eeeded0231 */ /* 0x010fe200000408a6 */
[----:B------:R-:W-:-:S12]  /*3670*/  ISETP.NE.AND P0, PT, R219, RZ, PT ;  /* 0x000000ffdb00720c */ /* 0x000fd80003f05270 */
[----:B-----5:R-:W-:Y:S01]  /*3680*/  @P0 HFMA2 R235, R235.H0_H0, R236.H0_H0, R80.H0_H0 ;  /* 0x200000ecebeb0231 */ /* 0x020fe20000040850 */
[----:B------:R-:W-:-:S12]  /*3690*/  ISETP.NE.AND P0, PT, R218, RZ, PT ;  /* 0x000000ffda00720c */ /* 0x000fd80003f05270 */
[----:B------:R-:W-:Y:S01]  /*36a0*/  @P0 HFMA2 R233, R233.H0_H0, R234.H0_H0, R64.H0_H0 ;  /* 0x200000eae9e90231 */ /* 0x000fe20000040840 */
[----:B------:R-:W-:-:S12]  /*36b0*/  ISETP.NE.AND P0, PT, R221, RZ, PT ;  /* 0x000000ffdd00720c */ /* 0x000fd80003f05270 */
[----:B------:R-:W-:Y:S01]  /*36c0*/  @P0 HFMA2 R144, R232.H0_H0, R144.H0_H0, R50.H0_H0 ;  /* 0x20000090e8900231 */ /* 0x000fe20000040832 */
[----:B------:R-:W-:-:S04]  /*36d0*/  ISETP.NE.AND P0, PT, R225, RZ, PT ;  /* 0x000000ffe100720c */ /* 0x000fc80003f05270 */
[----:B------:R-:W-:-:S08]  /*36e0*/  P2R R221, PR, RZ, 0x1 ;  /* 0x00000001ffdd7803 */ /* 0x000fd00000000000 */
[----:B-1----:R0:W2:Y:S01]  /*36f0*/  @P0 LDG.E.U16.SYS R155, [R122] ;  /* 0x000000007a9b0381 */ /* 0x0020a200001ee500 */
[----:B------:R-:W-:-:S04]  /*3700*/  LOP3.LUT P0, RZ, R24, 0x10000000, RZ, 0xc0, !PT ;  /* 0x1000000018ff7812 */ /* 0x000fc8000780c0ff */
[----:B------:R-:W-:Y:S02]  /*3710*/  P2R R223, PR, RZ, 0x1 ;  /* 0x00000001ffdf7803 */ /* 0x000fe40000000000 */
[----:B------:R-:W-:Y:S01]  /*3720*/  LOP3.LUT P0, RZ, R24, 0x20000000, RZ, 0xc0, !PT ;  /* 0x2000000018ff7812 */ /* 0x000fe2000780c0ff */
[----:B------:R-:W-:-:S03]  /*3730*/  @P2 HFMA2 R226, R229.H0_H0, R226.H0_H0, R79.H0_H0 ;  /* 0x200000e2e5e22231 */ /* 0x000fc6000004084f */
[----:B------:R-:W-:Y:S02]  /*3740*/  P2R R225, PR, RZ, 0x1 ;  /* 0x00000001ffe17803 */ /* 0x000fe40000000000 */
[----:B------:R-:W-:Y:S02]  /*3750*/  LOP3.LUT P0, RZ, R24, 0x4000, RZ, 0xc0, !PT ;  /* 0x0000400018ff7812 */ /* 0x000fe4000780c0ff */
[----:B------:R-:W-:Y:S02]  /*3760*/  ISETP.NE.AND P2, PT, R228, RZ, PT ;  /* 0x000000ffe400720c */ /* 0x000fe40003f45270 */
[----:B------:R-:W-:Y:S02]  /*3770*/  P2R R228, PR, RZ, 0x1 ;  /* 0x00000001ffe47803 */ /* 0x000fe40000000000 */
[----:B------:R-:W-:Y:S02]  /*3780*/  LOP3.LUT P0, RZ, R24, 0x8000, RZ, 0xc0, !PT ;  /* 0x0000800018ff7812 */ /* 0x000fe4000780c0ff */
[----:B------:R-:W-:-:S02]  /*3790*/  P2R R248, PR, RZ, 0x2 ;  /* 0x00000002fff87803 */ /* 0x000fc40000000000 */
[----:B------:R-:W-:Y:S02]  /*37a0*/  P2R R219, PR, RZ, 0x1 ;  /* 0x00000001ffdb7803 */ /* 0x000fe40000000000 */
[----:B------:R-:W-:Y:S02]  /*37b0*/  LOP3.LUT P0, RZ, R24, 0x10000, RZ, 0xc0, !PT ;  /* 0x0001000018ff7812 */ /* 0x000fe4000780c0ff */
[----:B------:R-:W-:Y:S02]  /*37c0*/  LOP3.LUT P1, RZ, R174, 0x2, RZ, 0xc0, !PT ;  /* 0x00000002aeff7812 */ /* 0x000fe4000782c0ff */
[----:B------:R-:W-:Y:S02]  /*37d0*/  P2R R229, PR, RZ, 0x1 ;  /* 0x00000001ffe57803 */ /* 0x000fe40000000000 */
[----:B------:R-:W-:-:S04]  /*37e0*/  LOP3.LUT P0, RZ, R24, 0x20000, RZ, 0xc0, !PT ;  /* 0x0002000018ff7812 */ /* 0x000fc8000780c0ff */
[----:B------:R-:W-:Y:S02]  /*37f0*/  P2R R220, PR, RZ, 0x1 ;  /* 0x00000001ffdc7803 */ /* 0x000fe40000000000 */
[C---:B------:R-:W-:Y:S02]  /*3800*/  LOP3.LUT P0, RZ, R24.reuse, 0x40000, RZ, 0xc0, !PT ;  /* 0x0004000018ff7812 */ /* 0x040fe4000780c0ff */
[----:B------:R-:W-:Y:S02]  /*3810*/  @P1 HFMA2 R230, R230.H0_H0, R231.H0_H0, R165.H0_H0 ;  /* 0x200000e7e6e61231 */ /* 0x000fe400000408a5 */
[----:B------:R-:W-:Y:S02]  /*3820*/  P2R R231, PR, RZ, 0x1 ;  /* 0x00000001ffe77803 */ /* 0x000fe40000000000 */
[----:B------:R-:W-:-:S04]  /*3830*/  LOP3.LUT P0, RZ, R24, 0x80000, RZ, 0xc0, !PT ;  /* 0x0008000018ff7812 */ /* 0x000fc8000780c0ff */
[----:B------:R-:W-:Y:S02]  /*3840*/  P2R R216, PR, RZ, 0x1 ;  /* 0x00000001ffd87803 */ /* 0x000fe40000000000 */
[C---:B------:R-:W-:Y:S02]  /*3850*/  LOP3.LUT P0, RZ, R24.reuse, 0x100000, RZ, 0xc0, !PT ;  /* 0x0010000018ff7812 */ /* 0x040fe4000780c0ff */
[C---:B------:R-:W-:Y:S02]  /*3860*/  LOP3.LUT P5, RZ, R24.reuse, 0x40000000, RZ, 0xc0, !PT ;  /* 0x4000000018ff7812 */ /* 0x040fe400078ac0ff */
[C---:B------:R-:W-:Y:S02]  /*3870*/  LOP3.LUT P1, RZ, R24.reuse, 0x400000, RZ, 0xc0, !PT ;  /* 0x0040000018ff7812 */ /* 0x040fe4000782c0ff */
[----:B------:R-:W-:Y:S02]  /*3880*/  P2R R218, PR, RZ, 0x1 ;  /* 0x00000001ffda7803 */ /* 0x000fe40000000000 */
[----:B------:R-:W-:-:S06]  /*3890*/  LOP3.LUT P0, RZ, R24, 0x200000, RZ, 0xc0, !PT ;  /* 0x0020000018ff7812 */ /* 0x000fcc000780c0ff */
[----:B------:R1:W3:Y:S04]  /*38a0*/  @P5 LDG.E.U16.SYS R150, [R150] ;  /* 0x0000000096965381 */ /* 0x0002e800001ee500 */
[----:B-1----:R0:W4:Y:S04]  /*38b0*/  @P2 LDG.E.U16.SYS R151, [R122] ;  /* 0x000000007a972381 */ /* 0x00212800001ee500 */
[----:B0-----:R0:W5:Y:S04]  /*38c0*/  @P1 LDG.E.U16.SYS R122, [R122] ;  /* 0x000000007a7a1381 */ /* 0x00116800001ee500 */
[----:B0-----:R0:W2:Y:S01]  /*38d0*/  @P0 LDG.E.U16.SYS R123, [R156] ;  /* 0x000000009c7b0381 */ /* 0x0010a200001ee500 */
[----:B------:R-:W-:-:S12]  /*38e0*/  ISETP.NE.AND P0, PT, R218, RZ, PT ;  /* 0x000000ffda00720c */ /* 0x000fd80003f05270 */
[----:B------:R0:W2:Y:S01]  /*38f0*/  @P0 LDG.E.U16.SYS R218, [R156] ;  /* 0x000000009cda0381 */ /* 0x0000a200001ee500 */
[----:B------:R-:W-:-:S12]  /*3900*/  ISETP.NE.AND P0, PT, R216, RZ, PT ;  /* 0x000000ffd800720c */ /* 0x000fd80003f05270 */
[----:B------:R0:W2:Y:S01]  /*3910*/  @P0 LDG.E.U16.SYS R216, [R156] ;  /* 0x000000009cd80381 */ /* 0x0000a200001ee500 */
[----:B------:R-:W-:-:S12]  /*3920*/  ISETP.NE.AND P0, PT, R231, RZ, PT ;  /* 0x000000ffe700720c */ /* 0x000fd80003f05270 */
[----:B0-----:R0:W2:Y:S01]  /*3930*/  @P0 LDG.E.U16.SYS R156, [R156] ;  /* 0x000000009c9c0381 */ /* 0x0010a200001ee500 */
[----:B------:R-:W-:-:S12]  /*3940*/  ISETP.NE.AND P0, PT, R220, RZ, PT ;  /* 0x000000ffdc00720c */ /* 0x000fd80003f05270 */
[----:B------:R1:W2:Y:S01]  /*3950*/  @P0 LDG.E.U16.SYS R220, [R126] ;  /* 0x000000007edc0381 */ /* 0x0002a200001ee500 */
[----:B------:R-:W-:-:S12]  /*3960*/  ISETP.NE.AND P0, PT, R229, RZ, PT ;  /* 0x000000ffe500720c */ /* 0x000fd80003f05270 */
[----:B0-----:R1:W2:Y:S01]  /*3970*/  @P0 LDG.E.U16.SYS R157, [R126] ;  /* 0x000000007e9d0381 */ /* 0x0012a200001ee500 */
[----:B------:R-:W-:-:S12]  /*3980*/  ISETP.NE.AND P0, PT, R219, RZ, PT ;  /* 0x000000ffdb00720c */ /* 0x000fd80003f05270 */
[----:B------:R1:W2:Y:S01]  /*3990*/  @P0 LDG.E.U16.SYS R219, [R126] ;  /* 0x000000007edb0381 */ /* 0x0002a200001ee500 */
[----:B------:R-:W-:Y:S02]  /*39a0*/  ISETP.NE.AND P0, PT, R228, RZ, PT ;  /* 0x000000ffe400720c */ /* 0x000fe40003f05270 */
[----:B------:R-:W-:-:S10]  /*39b0*/  LOP3.LUT P3, RZ, R24, 0x1000, RZ, 0xc0, !PT ;  /* 0x0000100018ff7812 */ /* 0x000fd4000786c0ff */
[----:B-1----:R0:W2:Y:S01]  /*39c0*/  @P0 LDG.E.U16.SYS R126, [R126] ;  /* 0x000000007e7e0381 */ /* 0x0020a200001ee500 */
[----:B------:R-:W-:Y:S01]  /*39d0*/  ISETP.NE.AND P0, PT, R225, RZ, PT ;  /* 0x000000ffe100720c */ /* 0x000fe20003f05270 */
[----:B------:R-:W-:Y:S01]  /*39e0*/  @P4 HFMA2 R217, R222.H0_H0, R217.H0_H0, R63.H0_H0 ;  /* 0x200000d9ded94231 */ /* 0x000fe2000004083f */
[C---:B------:R-:W-:Y:S02]  /*39f0*/  LOP3.LUT P1, RZ, R24.reuse, 0x2000, RZ, 0xc0, !PT ;  /* 0x0000200018ff7812 */ /* 0x040fe4000782c0ff */
[C---:B------:R-:W-:Y:S02]  /*3a00*/  LOP3.LUT P4, RZ, R24.reuse, 0x800, RZ, 0xc0, !PT ;  /* 0x0000080018ff7812 */ /* 0x040fe4000788c0ff */
[----:B------:R-:W-:-:S06]  /*3a10*/  LOP3.LUT P5, RZ, R24, 0x400, RZ, 0xc0, !PT ;  /* 0x0000040018ff7812 */ /* 0x000fcc00078ac0ff */
[----:B------:R-:W-:Y:S01]  /*3a20*/  @P0 HFMA2 R244, R247.H0_H0, R244.H0_H0, R164.H0_H0 ;  /* 0x200000f4f7f40231 */ /* 0x000fe200000408a4 */
[----:B------:R-:W-:Y:S01]  /*3a30*/  ISETP.NE.AND P0, PT, R223, RZ, PT ;  /* 0x000000ffdf00720c */ /* 0x000fe20003f05270 */
[----:B0-----:R0:W2:Y:S04]  /*3a40*/  @P1 LDG.E.U16.SYS R127, [R96] ;  /* 0x00000000607f1381 */ /* 0x0010a800001ee500 */
[----:B------:R0:W2:Y:S01]  /*3a50*/  @P3 LDG.E.U16.SYS R223, [R96] ;  /* 0x0000000060df3381 */ /* 0x0000a200001ee500 */
[----:B------:R-:W-:-:S04]  /*3a60*/  LOP3.LUT P3, RZ, R24, 0x200, RZ, 0xc0, !PT ;  /* 0x0000020018ff7812 */ /* 0x000fc8000786c0ff */
[----:B------:R-:W-:Y:S02]  /*3a70*/  P2R R240, PR, RZ, 0x8 ;  /* 0x00000008fff07803 */ /* 0x000fe40000000000 */
[----:B------:R-:W-:Y:S01]  /*3a80*/  @P0 HFMA2 R245, R246.H0_H0, R245.H0_H0, R78.H0_H0 ;  /* 0x200000f5f6f50231 */ /* 0x000fe2000004084e */
[----:B------:R-:W-:Y:S02]  /*3a90*/  ISETP.NE.AND P0, PT, R221, RZ, PT ;  /* 0x000000ffdd00720c */ /* 0x000fe40003f05270 */
[----:B------:R0:W2:Y:S04]  /*3aa0*/  @P4 LDG.E.U16.SYS R221, [R96] ;  /* 0x0000000060dd4381 */ /* 0x0000a800001ee500 */
[----:B------:R1:W2:Y:S01]  /*3ab0*/  @P3 LDG.E.U16.SYS R225, [R124] ;  /* 0x000000007ce13381 */ /* 0x0002a200001ee500 */
[----:B------:R-:W-:-:S03]  /*3ac0*/  LOP3.LUT P3, RZ, R24, 0x2000, RZ, 0xc0, !PT ;  /* 0x0000200018ff7812 */ /* 0x000fc6000786c0ff */
[----:B0-----:R0:W2:Y:S01]  /*3ad0*/  @P5 LDG.E.U16.SYS R96, [R96] ;  /* 0x0000000060605381 */ /* 0x0010a200001ee500 */
[----:B------:R-:W-:Y:S02]  /*3ae0*/  P2R R234, PR, RZ, 0x8 ;  /* 0x00000008ffea7803 */ /* 0x000fe40000000000 */
[C---:B------:R-:W-:Y:S02]  /*3af0*/  LOP3.LUT P3, RZ, R24.reuse, 0x8000, RZ, 0xc0, !PT ;  /* 0x0000800018ff7812 */ /* 0x040fe4000786c0ff */
[----:B0-----:R-:W-:Y:S02]  /*3b00*/  P2R R97, PR, RZ, 0x20 ;  /* 0x00000020ff617803 */ /* 0x001fe40000000000 */
[C---:B------:R-:W-:Y:S02]  /*3b10*/  LOP3.LUT P5, RZ, R24.reuse, 0x8000000, RZ, 0xc0, !PT ;  /* 0x0800000018ff7812 */ /* 0x040fe400078ac0ff */
[----:B------:R-:W-:Y:S02]  /*3b20*/  P2R R239, PR, RZ, 0x8 ;  /* 0x00000008ffef7803 */ /* 0x000fe40000000000 */
[----:B------:R-:W-:-:S04]  /*3b30*/  LOP3.LUT P3, RZ, R24, 0x10000, RZ, 0xc0, !PT ;  /* 0x0001000018ff7812 */ /* 0x000fc8000786c0ff */
[----:B------:R-:W-:Y:S02]  /*3b40*/  P2R R241, PR, RZ, 0x8 ;  /* 0x00000008fff17803 */ /* 0x000fe40000000000 */
[C---:B------:R-:W-:Y:S02]  /*3b50*/  LOP3.LUT P3, RZ, R24.reuse, 0x20000, RZ, 0xc0, !PT ;  /* 0x0002000018ff7812 */ /* 0x040fe4000786c0ff */
[----:B------:R-:W-:Y:S01]  /*3b60*/  @P5 HFMA2 R130, R130.H0_H0, R131.H0_H0, R62.H0_H0 ;  /* 0x2000008382825231 */ /* 0x000fe2000004083e */
[C---:B------:R-:W-:Y:S01]  /*3b70*/  LOP3.LUT P5, RZ, R24.reuse, 0x4000, RZ, 0xc0, !PT ;  /* 0x0000400018ff7812 */ /* 0x040fe200078ac0ff */
[----:B------:R0:W2:Y:S01]  /*3b80*/  @P0 LDG.E.U16.SYS R131, [R138] ;  /* 0x000000008a830381 */ /* 0x0000a200001ee500 */
[----:B------:R-:W-:Y:S02]  /*3b90*/  P2R R242, PR, RZ, 0x8 ;  /* 0x00000008fff27803 */ /* 0x000fe40000000000 */
[----:B------:R-:W-:Y:S02]  /*3ba0*/  ISETP.NE.AND P0, PT, R199, RZ, PT ;  /* 0x000000ffc700720c */ /* 0x000fe40003f05270 */
[----:B------:R-:W-:-:S02]  /*3bb0*/  LOP3.LUT P3, RZ, R24, 0x80000, RZ, 0xc0, !PT ;  /* 0x0008000018ff7812 */ /* 0x000fc4000786c0ff */
[----:B------:R-:W-:Y:S02]  /*3bc0*/  P2R R199, PR, RZ, 0x20 ;  /* 0x00000020ffc77803 */ /* 0x000fe40000000000 */
[C---:B------:R-:W-:Y:S01]  /*3bd0*/  LOP3.LUT P5, RZ, R24.reuse, 0x40000, RZ, 0xc0, !PT ;  /* 0x0004000018ff7812 */ /* 0x040fe200078ac0ff */
[----:B------:R-:W-:Y:S01]  /*3be0*/  @P6 HFMA2 R224, R224.H0_H0, R227.H0_H0, R49.H0_H0 ;  /* 0x200000e3e0e06231 */ /* 0x000fe20000040831 */
[----:B------:R-:W-:Y:S02]  /*3bf0*/  P2R R236, PR, RZ, 0x8 ;  /* 0x00000008ffec7803 */ /* 0x000fe40000000000 */
[C---:B------:R-:W-:Y:S02]  /*3c00*/  LOP3.LUT P3, RZ, R24.reuse, 0x100000, RZ, 0xc0, !PT ;  /* 0x0010000018ff7812 */ /* 0x040fe4000786c0ff */
[----:B------:R-:W-:Y:S02]  /*3c10*/  P2R R227, PR, RZ, 0x20 ;  /* 0x00000020ffe37803 */ /* 0x000fe40000000000 */
[----:B------:R-:W-:-:S02]  /*3c20*/  LOP3.LUT P5, RZ, R24, 0x400000, RZ, 0xc0, !PT ;  /* 0x0040000018ff7812 */ /* 0x000fc400078ac0ff */
[----:B------:R-:W-:Y:S02]  /*3c30*/  P2R R246, PR, RZ, 0x8 ;  /* 0x00000008fff67803 */ /* 0x000fe40000000000 */
[C---:B------:R-:W-:Y:S02]  /*3c40*/  LOP3.LUT P3, RZ, R24.reuse, 0x200000, RZ, 0xc0, !PT ;  /* 0x0020000018ff7812 */ /* 0x040fe4000786c0ff */
[----:B------:R-:W-:Y:S02]  /*3c50*/  P2R R228, PR, RZ, 0x20 ;  /* 0x00000020ffe47803 */ /* 0x000fe40000000000 */
[----:B------:R-:W-:Y:S02]  /*3c60*/  LOP3.LUT P5, RZ, R24, 0x4000000, RZ, 0xc0, !PT ;  /* 0x0400000018ff7812 */ /* 0x000fe400078ac0ff */
[----:B------:R-:W-:Y:S02]  /*3c70*/  P2R R238, PR, RZ, 0x8 ;  /* 0x00000008ffee7803 */ /* 0x000fe40000000000 */
[----:B------:R-:W-:-:S02]  /*3c80*/  ISETP.NE.AND P1, PT, R248, RZ, PT ;  /* 0x000000fff800720c */ /* 0x000fc40003f25270 */
[C---:B------:R-:W-:Y:S02]  /*3c90*/  LOP3.LUT P3, RZ, R24.reuse, 0x40000000, RZ, 0xc0, !PT ;  /* 0x4000000018ff7812 */ /* 0x040fe4000786c0ff */
[----:B------:R-:W-:Y:S02]  /*3ca0*/  P2R R222, PR, RZ, 0x10 ;  /* 0x00000010ffde7803 */ /* 0x000fe40000000000 */
[----:B------:R-:W-:Y:S02]  /*3cb0*/  P2R R229, PR, RZ, 0x20 ;  /* 0x00000020ffe57803 */ /* 0x000fe40000000000 */
[C---:B------:R-:W-:Y:S02]  /*3cc0*/  LOP3.LUT P4, RZ, R24.reuse, 0x100, RZ, 0xc0, !PT ;  /* 0x0000010018ff7812 */ /* 0x040fe4000788c0ff */
[C---:B------:R-:W-:Y:S02]  /*3cd0*/  LOP3.LUT P5, RZ, R24.reuse, 0x80, RZ, 0xc0, !PT ;  /* 0x0000008018ff7812 */ /* 0x040fe400078ac0ff */
[----:B------:R-:W-:-:S02]  /*3ce0*/  LOP3.LUT P6, RZ, R24, 0x40, RZ, 0xc0, !PT ;  /* 0x0000004018ff7812 */ /* 0x000fc400078cc0ff */
[----:B------:R-:W-:Y:S02]  /*3cf0*/  P2R R247, PR, RZ, 0x8 ;  /* 0x00000008fff77803 */ /* 0x000fe40000000000 */
[----:B------:R-:W-:Y:S01]  /*3d00*/  LOP3.LUT P3, RZ, R24, 0x2000000, RZ, 0xc0, !PT ;  /* 0x0200000018ff7812 */ /* 0x000fe2000786c0ff */
[----:B------:R-:W-:Y:S01]  /*3d10*/  @P1 HFMA2 R243, R243.H0_H0, R249.H0_H0, R48.H0_H0 ;  /* 0x200000f9f3f31231 */ /* 0x000fe20000040830 */
[----:B------:R-:W-:Y:S02]  /*3d20*/  ISETP.NE.AND P1, PT, R200, RZ, PT ;  /* 0x000000ffc800720c */ /* 0x000fe40003f25270 */
[----:B------:R1:W2:Y:S04]  /*3d30*/  @P4 LDG.E.U16.SYS R200, [R124] ;  /* 0x000000007cc84381 */ /* 0x0002a800001ee500 */
[----:B------:R1:W2:Y:S04]  /*3d40*/  @P5 LDG.E.U16.SYS R231, [R124] ;  /* 0x000000007ce75381 */ /* 0x0002a800001ee500 */
[----:B------:R-:W-:Y:S01]  /*3d50*/  @P3 HFMA2 R209, R212.H0_H0, R209.H0_H0, R163.H0_H0 ;  /* 0x200000d1d4d13231 */ /* 0x000fe200000408a3 */
[----:B------:R-:W-:Y:S01]  /*3d60*/  ISETP.NE.AND P3, PT, R247, RZ, PT ;  /* 0x000000fff700720c */ /* 0x000fe20003f65270 */
[----:B-1----:R1:W2:Y:S04]  /*3d70*/  @P6 LDG.E.U16.SYS R124, [R124] ;  /* 0x000000007c7c6381 */ /* 0x0022a800001ee500 */
[----:B-1----:R1:W4:Y:S01]  /*3d80*/  @P2 LDG.E.U16.SYS R125, [R148] ;  /* 0x00000000947d2381 */ /* 0x00232200001ee500 */
[----:B------:R-:W-:-:S12]  /*3d90*/  ISETP.NE.AND P2, PT, R211, RZ, PT ;  /* 0x000000ffd300720c */ /* 0x000fd80003f45270 */
[----:B------:R-:W-:Y:S02]  /*3da0*/  @P2 PRMT R71, R204, 0x7610, R71 ;  /* 0x00007610cc472816 */ /* 0x000fe40000000047 */
[----:B------:R0:W3:Y:S01]  /*3db0*/  @P3 LDG.E.U16.SYS R204, [R134] ;  /* 0x0000000086cc3381 */ /* 0x0000e200001ee500 */
[----:B------:R-:W-:-:S12]  /*3dc0*/  ISETP.NE.AND P3, PT, R238, RZ, PT ;  /* 0x000000ffee00720c */ /* 0x000fd80003f65270 */
[----:B------:R0:W2:Y:S01]  /*3dd0*/  @P3 LDG.E.U16.SYS R238, [R152] ;  /* 0x0000000098ee3381 */ /* 0x0000a200001ee500 */
[----:B------:R-:W-:Y:S02]  /*3de0*/  ISETP.NE.AND P3, PT, R246, RZ, PT ;  /* 0x000000fff600720c */ /* 0x000fe40003f65270 */
[----:B------:R-:W-:-:S10]  /*3df0*/  @P1 PRMT R87, R159, 0x7610, R87 ;  /* 0x000076109f571816 */ /* 0x000fd40000000057 */
[----:B------:R0:W2:Y:S01]  /*3e00*/  @P3 LDG.E.U16.SYS R159, [R138] ;  /* 0x000000008a9f3381 */ /* 0x0000a200001ee500 */
[----:B------:R-:W-:-:S12]  /*3e10*/  ISETP.NE.AND P3, PT, R236, RZ, PT ;  /* 0x000000ffec00720c */ /* 0x000fd80003f65270 */
[----:B------:R1:W2:Y:S01]  /*3e20*/  @P3 LDG.E.U16.SYS R236, [R148] ;  /* 0x0000000094ec3381 */ /* 0x0002a200001ee500 */
[----:B------:R-:W-:Y:S02]  /*3e30*/  ISETP.NE.AND P3, PT, R242, RZ, PT ;  /* 0x000000fff200720c */ /* 0x000fe40003f65270 */
[----:B------:R-:W-:-:S10]  /*3e40*/  @P0 PRMT R173, R158, 0x7610, R173 ;  /* 0x000076109ead0816 */ /* 0x000fd400000000ad */
[----:B------:R0:W2:Y:S01]  /*3e50*/  @P3 LDG.E.U16.SYS R158, [R152] ;  /* 0x00000000989e3381 */ /* 0x0000a200001ee500 */
[----:B------:R-:W-:Y:S02]  /*3e60*/  ISETP.NE.AND P3, PT, R241, RZ, PT ;  /* 0x000000fff100720c */ /* 0x000fe40003f65270 */
[----:B------:R-:W-:-:S10]  /*3e70*/  LOP3.LUT R174, R174, 0xf7ffffff, RZ, 0xc0, !PT ;  /* 0xf7ffffffaeae7812 */ /* 0x000fd400078ec0ff */
[----:B------:R0:W2:Y:S01]  /*3e80*/  @P3 LDG.E.U16.SYS R211, [R138] ;  /* 0x000000008ad33381 */ /* 0x0000a200001ee500 */
[----:B------:R-:W-:Y:S02]  /*3e90*/  ISETP.NE.AND P3, PT, R239, RZ, PT ;  /* 0x000000ffef00720c */ /* 0x000fe40003f65270 */
[----:B------:R-:W-:-:S04]  /*3ea0*/  @P0 LOP3.LUT R174, R174, 0x8000000, RZ, 0xfc, !PT ;  /* 0x08000000aeae0812 */ /* 0x000fc800078efcff */
[----:B------:R-:W-:-:S06]  /*3eb0*/  LOP3.LUT R174, R174, 0xefffffff, RZ, 0xc0, !PT ;  /* 0xefffffffaeae7812 */ /* 0x000fcc00078ec0ff */
[----:B------:R1:W2:Y:S01]  /*3ec0*/  @P3 LDG.E.U16.SYS R239, [R148] ;  /* 0x0000000094ef3381 */ /* 0x0002a200001ee500 */
[----:B------:R-:W-:Y:S02]  /*3ed0*/  ISETP.NE.AND P3, PT, R234, RZ, PT ;  /* 0x000000ffea00720c */ /* 0x000fe40003f65270 */
[----:B------:R-:W-:-:S04]  /*3ee0*/  @P1 LOP3.LUT R174, R174, 0x10000000, RZ, 0xfc, !PT ;  /* 0x10000000aeae1812 */ /* 0x000fc800078efcff */
[----:B------:R-:W-:Y:S02]  /*3ef0*/  LOP3.LUT R174, R174, 0xdfffffff, RZ, 0xc0, !PT ;  /* 0xdfffffffaeae7812 */ /* 0x000fe400078ec0ff */
[----:B------:R-:W-:Y:S02]  /*3f00*/  P2R R232, PR, RZ, 0x10 ;  /* 0x00000010ffe87803 */ /* 0x000fe40000000000 */
[----:B------:R-:W-:Y:S02]  /*3f10*/  @P2 LOP3.LUT R174, R174, 0x20000000, RZ, 0xfc, !PT ;  /* 0x20000000aeae2812 */ /* 0x000fe400078efcff */
[----:B------:R0:W2:Y:S01]  /*3f20*/  @P3 LDG.E.U16.SYS R234, [R152] ;  /* 0x0000000098ea3381 */ /* 0x0000a200001ee500 */
[----:B------:R-:W-:Y:S02]  /*3f30*/  ISETP.NE.AND P3, PT, R240, RZ, PT ;  /* 0x000000fff000720c */ /* 0x000fe40003f65270 */
[C---:B------:R-:W-:Y:S02]  /*3f40*/  LOP3.LUT P2, RZ, R24.reuse, 0x20, RZ, 0xc0, !PT ;  /* 0x0000002018ff7812 */ /* 0x040fe4000784c0ff */
[----:B------:R-:W-:-:S02]  /*3f50*/  LOP3.LUT P4, RZ, R24, 0x1000, RZ, 0xc0, !PT ;  /* 0x0000100018ff7812 */ /* 0x000fc4000788c0ff */
[----:B------:R-:W-:-:S06]  /*3f60*/  LOP3.LUT P1, RZ, R24, 0x10, RZ, 0xc0, !PT ;  /* 0x0000001018ff7812 */ /* 0x000fcc000782c0ff */
[----:B------:R0:W2:Y:S04]  /*3f70*/  @P3 LDG.E.U16.SYS R212, [R152] ;  /* 0x0000000098d43381 */ /* 0x0000a800001ee500 */
[----:B0-----:R0:W2:Y:S04]  /*3f80*/  @P2 LDG.E.U16.SYS R152, [R152] ;  /* 0x0000000098982381 */ /* 0x0010a800001ee500 */
[----:B0-----:R0:W2:Y:S01]  /*3f90*/  @P4 LDG.E.U16.SYS R153, [R138] ;  /* 0x000000008a994381 */ /* 0x0010a200001ee500 */
[----:B------:R-:W-:-:S12]  /*3fa0*/  ISETP.NE.AND P4, PT, R232, RZ, PT ;  /* 0x000000ffe800720c */ /* 0x000fd80003f85270 */
[----:B------:R0:W2:Y:S04]  /*3fb0*/  @P4 LDG.E.U16.SYS R232, [R138] ;  /* 0x000000008ae84381 */ /* 0x0000a800001ee500 */
[----:B0-----:R0:W2:Y:S04]  /*3fc0*/  @P1 LDG.E.U16.SYS R138, [R138] ;  /* 0x000000008a8a1381 */ /* 0x0010a800001ee500 */
[----:B0-----:R1:W2:Y:S01]  /*3fd0*/  @P5 LDG.E.U16.SYS R139, [R148] ;  /* 0x00000000948b5381 */ /* 0x0012a200001ee500 */
[----:B------:R-:W-:-:S12]  /*3fe0*/  ISETP.NE.AND P5, PT, R229, RZ, PT ;  /* 0x000000ffe500720c */ /* 0x000fd80003fa5270 */
[----:B------:R0:W2:Y:S01]  /*3ff0*/  @P5 LDG.E.U16.SYS R229, [R134] ;  /* 0x0000000086e55381 */ /* 0x0000a200001ee500 */
[----:B------:R-:W-:Y:S02]  /*4000*/  ISETP.NE.AND P5, PT, R228, RZ, PT ;  /* 0x000000ffe400720c */ /* 0x000fe40003fa5270 */
[----:B------:R-:W-:Y:S02]  /*4010*/  ISETP.NE.AND P4, PT, R222, RZ, PT ;  /* 0x000000ffde00720c */ /* 0x000fe40003f85270 */
[----:B------:R-:W-:-:S08]  /*4020*/  LOP3.LUT P0, RZ, R24, 0x8, RZ, 0xc0, !PT ;  /* 0x0000000818ff7812 */ /* 0x000fd0000780c0ff */
[----:B------:R0:W5:Y:S01]  /*4030*/  @P5 LDG.E.U16.SYS R228, [R134] ;  /* 0x0000000086e45381 */ /* 0x00016200001ee500 */
[----:B------:R-:W-:-:S03]  /*4040*/  ISETP.NE.AND P5, PT, R227, RZ, PT ;  /* 0x000000ffe300720c */ /* 0x000fc60003fa5270 */
[----:B------:R1:W2:Y:S04]  /*4050*/  @P4 LDG.E.U16.SYS R222, [R148] ;  /* 0x0000000094de4381 */ /* 0x0002a800001ee500 */
[----:B------:R0:W2:Y:S04]  /*4060*/  @P1 LDG.E.U16.SYS R227, [R160] ;  /* 0x00000000a0e31381 */ /* 0x0000a800001ee500 */
[----:B-1----:R1:W2:Y:S04]  /*4070*/  @P0 LDG.E.U16.SYS R148, [R148] ;  /* 0x0000000094940381 */ /* 0x0022a800001ee500 */
[----:B-1----:R0:W2:Y:S01]  /*4080*/  @P5 LDG.E.U16.SYS R149, [R134] ;  /* 0x0000000086955381 */ /* 0x0020a200001ee500 */
[----:B------:R-:W-:-:S12]  /*4090*/  ISETP.NE.AND P5, PT, R199, RZ, PT ;  /* 0x000000ffc700720c */ /* 0x000fd80003fa5270 */
[----:B------:R0:W2:Y:S01]  /*40a0*/  @P5 LDG.E.U16.SYS R199, [R134] ;  /* 0x0000000086c75381 */ /* 0x0000a200001ee500 */
[----:B------:R-:W-:-:S12]  /*40b0*/  ISETP.NE.AND P5, PT, R97, RZ, PT ;  /* 0x000000ff6100720c */ /* 0x000fd80003fa5270 */
[----:B------:R0:W3:Y:S01]  /*40c0*/  @P5 LDG.E.U16.SYS R97, [R134] ;  /* 0x0000000086615381 */ /* 0x0000e200001ee500 */
[----:B------:R-:W-:-:S03]  /*40d0*/  ISETP.NE.AND P5, PT, R208, RZ, PT ;  /* 0x000000ffd000720c */ /* 0x000fc60003fa5270 */
[----:B------:R0:W3:Y:S01]  /*40e0*/  @P6 LDG.E.U16.SYS R208, [R134] ;  /* 0x0000000086d06381 */ /* 0x0000e200001ee500 */
[----:B------:R-:W-:Y:S02]  /*40f0*/  ISETP.NE.AND P6, PT, R198, RZ, PT ;  /* 0x000000ffc600720c */ /* 0x000fe40003fc5270 */
[C---:B------:R-:W-:Y:S02]  /*4100*/  LOP3.LUT P4, RZ, R174.reuse, 0x200000, RZ, 0xc0, !PT ;  /* 0x00200000aeff7812 */ /* 0x040fe4000788c0ff */
[----:B------:R-:W-:-:S08]  /*4110*/  LOP3.LUT R174, R174, 0x7fffffff, RZ, 0xc0, !PT ;  /* 0x7fffffffaeae7812 */ /* 0x000fd000078ec0ff */
[----:B------:R0:W3:Y:S01]  /*4120*/  @P6 LDG.E.U16.SYS R198, [R134] ;  /* 0x0000000086c66381 */ /* 0x0000e200001ee500 */
[----:B------:R-:W-:-:S03]  /*4130*/  @P2 LOP3.LUT R174, R174, 0x80000000, RZ, 0xfc, !PT ;  /* 0x80000000aeae2812 */ /* 0x000fc600078efcff */
[----:B0-----:R0:W3:Y:S04]  /*4140*/  @P2 LDG.E.U16.SYS R135, [R160] ;  /* 0x00000000a0872381 */ /* 0x0010e800001ee500 */
[----:B------:R0:W3:Y:S04]  /*4150*/  @P0 LDG.E.U16.SYS R134, [R160] ;  /* 0x00000000a0860381 */ /* 0x0000e800001ee500 */
[----:B0-----:R0:W3:Y:S01]  /*4160*/  @P6 LDG.E.U16.SYS R160, [R160] ;  /* 0x00000000a0a06381 */ /* 0x0010e200001ee500 */
[C---:B------:R-:W-:Y:S02]  /*4170*/  LOP3.LUT P2, RZ, R174.reuse, 0x800000, RZ, 0xc0, !PT ;  /* 0x00800000aeff7812 */ /* 0x040fe4000784c0ff */
[----:B------:R-:W-:-:S04]  /*4180*/  LOP3.LUT R174, R174, 0xbfffffff, RZ, 0xc0, !PT ;  /* 0xbfffffffaeae7812 */ /* 0x000fc800078ec0ff */
[----:B------:R-:W-:Y:S02]  /*4190*/  @P1 LOP3.LUT R174, R174, 0x40000000, RZ, 0xfc, !PT ;  /* 0x40000000aeae1812 */ /* 0x000fe400078efcff */
[----:B------:R-:W-:-:S12]  /*41a0*/  LOP3.LUT P1, RZ, R24, 0x1, RZ, 0xc0, !PT ;  /* 0x0000000118ff7812 */ /* 0x000fd8000782c0ff */
[----:B------:R-:W-:Y:S02]  /*41b0*/  @P1 PRMT R86, R128, 0x7610, R86 ;  /* 0x0000761080561816 */ /* 0x000fe40000000056 */
[----:B------:R-:W-:-:S04]  /*41c0*/  LOP3.LUT P1, RZ, R24, 0x1000000, RZ, 0xc0, !PT ;  /* 0x0100000018ff7812 */ /* 0x000fc8000782c0ff */
[----:B------:R-:W-:Y:S02]  /*41d0*/  P2R R128, PR, RZ, 0x2 ;  /* 0x00000002ff807803 */ /* 0x000fe40000000000 */
        /* <DEDUP_REMOVED lines=12> */
[----:B------:R-:W-:Y:S02]  /*42a0*/  LOP3.LUT P1, RZ, R174, 0x20, RZ, 0xc0, !PT ;  /* 0x00000020aeff7812 */ /* 0x000fe4000782c0ff */
[----:B------:R-:W-:Y:S02]  /*42b0*/  LOP3.LUT R196, R196, 0xfffffffe, RZ, 0xc0, !PT ;  /* 0xfffffffec4c47812 */ /* 0x000fe400078ec0ff */
[----:B------:R-:W-:Y:S02]  /*42c0*/  P2R R250, PR, RZ, 0x2 ;  /* 0x00000002fffa7803 */ /* 0x000fe40000000000 */
[----:B------:R-:W-:Y:S02]  /*42d0*/  LOP3.LUT P1, RZ, R174, 0x4000, RZ, 0xc0, !PT ;  /* 0x00004000aeff7812 */ /* 0x000fe4000782c0ff */
[----:B------:R-:W-:-:S02]  /*42e0*/  LOP3.LUT P3, RZ, R24, 0x2, RZ, 0xc0, !PT ;  /* 0x0000000218ff7812 */ /* 0x000fc4000786c0ff */
[----:B------:R-:W-:Y:S02]  /*42f0*/  P2R R251, PR, RZ, 0x2 ;  /* 0x00000002fffb7803 */ /* 0x000fe40000000000 */
[----:B------:R-:W-:Y:S02]  /*4300*/  @P0 LOP3.LUT R196, R196, 0x1, RZ, 0xfc, !PT ;  /* 0x00000001c4c40812 */ /* 0x000fe400078efcff */
[----:B------:R-:W-:Y:S02]  /*4310*/  LOP3.LUT P1, RZ, R174, 0x80, RZ, 0xc0, !PT ;  /* 0x00000080aeff7812 */ /* 0x000fe4000782c0ff */
[----:B------:R-:W-:Y:S02]  /*4320*/  LOP3.LUT R196, R196, 0xfffffffd, RZ, 0xc0, !PT ;  /* 0xfffffffdc4c47812 */ /* 0x000fe400078ec0ff */
[----:B------:R-:W-:Y:S02]  /*4330*/  P2R R252, PR, RZ, 0x2 ;  /* 0x00000002fffc7803 */ /* 0x000fe40000000000 */
[----:B------:R-:W-:-:S02]  /*4340*/  LOP3.LUT P1, RZ, R174, 0x100, RZ, 0xc0, !PT ;  /* 0x00000100aeff7812 */ /* 0x000fc4000782c0ff */
[----:B------:R-:W-:Y:S02]  /*4350*/  @P6 LOP3.LUT R196, R196, 0x2, RZ, 0xfc, !PT ;  /* 0x00000002c4c46812 */ /* 0x000fe400078efcff */
[----:B------:R-:W-:Y:S02]  /*4360*/  @P3 PRMT R172, R147, 0x7610, R172 ;  /* 0x0000761093ac3816 */ /* 0x000fe400000000ac */
[----:B------:R-:W-:Y:S02]  /*4370*/  LOP3.LUT P3, RZ, R196, 0x8, RZ, 0xc0, !PT ;  /* 0x00000008c4ff7812 */ /* 0x000fe4000786c0ff */
[----:B------:R-:W-:-:S04]  /*4380*/  LOP3.LUT P6, RZ, R174, 0x2000000, RZ, 0xc0, !PT ;  /* 0x02000000aeff7812 */ /* 0x000fc800078cc0ff */
[----:B------:R-:W-:Y:S02]  /*4390*/  @P1 PRMT R81, R207, 0x7610, R81 ;  /* 0x00007610cf511816 */ /* 0x000fe40000000051 */
[----:B------:R-:W-:Y:S02]  /*43a0*/  ISETP.NE.AND P1, PT, R252, RZ, PT ;  /* 0x000000fffc00720c */ /* 0x000fe40003f25270 */
[----:B------:R-:W-:Y:S02]  /*43b0*/  P2R R147, PR, RZ, 0x8 ;  /* 0x00000008ff937803 */ /* 0x000fe40000000000 */
[----:B------:R-:W-:Y:S02]  /*43c0*/  @P3 PRMT R70, R206, 0x7610, R70 ;  /* 0x00007610ce463816 */ /* 0x000fe40000000046 */
[----:B------:R-:W-:Y:S02]  /*43d0*/  LOP3.LUT P3, RZ, R174, 0x200, RZ, 0xc0, !PT ;  /* 0x00000200aeff7812 */ /* 0x000fe4000786c0ff */
[----:B------:R-:W-:-:S02]  /*43e0*/  @P6 PRMT R171, R129, 0x7610, R171 ;  /* 0x0000761081ab6816 */ /* 0x000fc400000000ab */
[----:B------:R-:W-:Y:S02]  /*43f0*/  P2R R129, PR, RZ, 0x8 ;  /* 0x00000008ff817803 */ /* 0x000fe40000000000 */
[C---:B------:R-:W-:Y:S02]  /*4400*/  LOP3.LUT P3, RZ, R174.reuse, 0x800, RZ, 0xc0, !PT ;  /* 0x00000800aeff7812 */ /* 0x040fe4000786c0ff */
[----:B------:R-:W-:Y:S02]  /*4410*/  @P1 PRMT R65, R137, 0x7610, R65 ;  /* 0x0000761089411816 */ /* 0x000fe40000000041 */
[----:B------:R-:W-:Y:S02]  /*4420*/  LOP3.LUT P0, RZ, R174, 0x1000000, RZ, 0xc0, !PT ;  /* 0x01000000aeff7812 */ /* 0x000fe4000780c0ff */
[----:B------:R-:W-:Y:S02]  /*4430*/  ISETP.NE.AND P1, PT, R251, RZ, PT ;  /* 0x000000fffb00720c */ /* 0x000fe40003f25270 */
[----:B------:R-:W-:-:S02]  /*4440*/  @P2 PRMT R69, R142, 0x7610, R69 ;  /* 0x000076108e452816 */ /* 0x000fc40000000045 */
[----:B------:R-:W-:Y:S02]  /*4450*/  P2R R142, PR, RZ, 0x8 ;  /* 0x00000008ff8e7803 */ /* 0x000fe40000000000 */
[C---:B------:R-:W-:Y:S02]  /*4460*/  LOP3.LUT P3, RZ, R174.reuse, 0x1000, RZ, 0xc0, !PT ;  /* 0x00001000aeff7812 */ /* 0x040fe4000786c0ff */
[----:B------:R-:W-:Y:S02]  /*4470*/  @P4 PRMT R170, R143, 0x7610, R170 ;  /* 0x000076108faa4816 */ /* 0x000fe400000000aa */
[----:B------:R-:W-:Y:S02]  /*4480*/  P2R R143, PR, RZ, 0x8 ;  /* 0x00000008ff8f7803 */ /* 0x000fe40000000000 */
[----:B------:R-:W-:Y:S02]  /*4490*/  LOP3.LUT P3, RZ, R174, 0x2000, RZ, 0xc0, !PT ;  /* 0x00002000aeff7812 */ /* 0x000fe4000786c0ff */
[----:B------:R-:W-:-:S02]  /*44a0*/  @P0 PRMT R85, R146, 0x7610, R85 ;  /* 0x0000761092550816 */ /* 0x000fc40000000055 */
[----:B------:R-:W-:Y:S02]  /*44b0*/  @P1 PRMT R51, R136, 0x7610, R51 ;  /* 0x0000761088331816 */ /* 0x000fe40000000033 */
[----:B------:R-:W-:Y:S02]  /*44c0*/  P2R R146, PR, RZ, 0x8 ;  /* 0x00000008ff927803 */ /* 0x000fe40000000000 */
[----:B------:R-:W-:Y:S02]  /*44d0*/  ISETP.NE.AND P1, PT, R250, RZ, PT ;  /* 0x000000fffa00720c */ /* 0x000fe40003f25270 */
[----:B------:R-:W-:-:S04]  /*44e0*/  LOP3.LUT P3, RZ, R174, 0x400000, RZ, 0xc0, !PT ;  /* 0x00400000aeff7812 */ /* 0x000fc8000786c0ff */
[----:B0-----:R-:W-:Y:S02]  /*44f0*/  P2R R161, PR, RZ, 0x8 ;  /* 0x00000008ffa17803 */ /* 0x001fe40000000000 */
[----:B------:R-:W-:-:S04]  /*4500*/  LOP3.LUT P3, RZ, R174, 0x8000, RZ, 0xc0, !PT ;  /* 0x00008000aeff7812 */ /* 0x000fc8000786c0ff */
[----:B------:R-:W-:Y:S02]  /*4510*/  P2R R206, PR, RZ, 0x8 ;  /* 0x00000008ffce7803 */ /* 0x000fe40000000000 */
[C---:B------:R-:W-:Y:S02]  /*4520*/  LOP3.LUT P3, RZ, R174.reuse, 0x10000, RZ, 0xc0, !PT ;  /* 0x00010000aeff7812 */ /* 0x040fe4000786c0ff */
[----:B------:R-:W-:Y:S02]  /*4530*/  @P1 PRMT R166, R237, 0x7610, R166 ;  /* 0x00007610eda61816 */ /* 0x000fe400000000a6 */
[----:B------:R-:W-:Y:S02]  /*4540*/  ISETP.NE.AND P1, PT, R249, RZ, PT ;  /* 0x000000fff900720c */ /* 0x000fe40003f25270 */
[----:B------:R-:W-:Y:S02]  /*4550*/  P2R R240, PR, RZ, 0x8 ;  /* 0x00000008fff07803 */ /* 0x000fe40000000000 */
[----:B------:R-:W-:-:S08]  /*4560*/  LOP3.LUT P3, RZ, R174, 0x20000, RZ, 0xc0, !PT ;  /* 0x00020000aeff7812 */ /* 0x000fd0000786c0ff */
[----:B------:R-:W-:Y:S02]  /*4570*/  @P1 PRMT R80, R235, 0x7610, R80 ;  /* 0x00007610eb501816 */ /* 0x000fe40000000050 */
[----:B------:R-:W-:Y:S02]  /*4580*/  ISETP.NE.AND P1, PT, R248, RZ, PT ;  /* 0x000000fff800720c */ /* 0x000fe40003f25270 */
[----:B------:R-:W-:Y:S02]  /*4590*/  @P3 PRMT R169, R141, 0x7610, R169 ;  /* 0x000076108da93816 */ /* 0x000fe400000000a9 */
[----:B------:R-:W-:-:S08]  /*45a0*/  ISETP.NE.AND P3, PT, R240, RZ, PT ;  /* 0x000000fff000720c */ /* 0x000fd00003f65270 */
        /* <DEDUP_REMOVED lines=11> */
[----:B------:R-:W-:Y:S02]  /*4660*/  ISETP.NE.AND P3, PT, R146, RZ, PT ;  /* 0x000000ff9200720c */ /* 0x000fe40003f65270 */
[----:B------:R-:W-:-:S06]  /*4670*/  LOP3.LUT P4, RZ, R174, 0x80000, RZ, 0xc0, !PT ;  /* 0x00080000aeff7812 */ /* 0x000fcc000788c0ff */
[----:B------:R-:W-:Y:S02]  /*4680*/  @P1 PRMT R79, R226, 0x7610, R79 ;  /* 0x00007610e24f1816 */ /* 0x000fe4000000004f */
[----:B------:R-:W-:Y:S02]  /*4690*/  ISETP.NE.AND P1, PT, R241, RZ, PT ;  /* 0x000000fff100720c */ /* 0x000fe40003f25270 */
[----:B------:R-:W-:Y:S02]  /*46a0*/  @P3 PRMT R168, R133, 0x7610, R168 ;  /* 0x0000761085a83816 */ /* 0x000fe400000000a8 */
[----:B------:R-:W-:Y:S02]  /*46b0*/  ISETP.NE.AND P3, PT, R143, RZ, PT ;  /* 0x000000ff8f00720c */ /* 0x000fe40003f65270 */
[----:B------:R-:W-:Y:S02]  /*46c0*/  LOP3.LUT P6, RZ, R24, 0x20000000, RZ, 0xc0, !PT ;  /* 0x2000000018ff7812 */ /* 0x000fe400078cc0ff */
[----:B------:R-:W-:-:S04]  /*46d0*/  LOP3.LUT P2, RZ, R174, 0x100000, RZ, 0xc0, !PT ;  /* 0x00100000aeff7812 */ /* 0x000fc8000784c0ff */
[----:B------:R-:W-:Y:S02]  /*46e0*/  @P1 PRMT R63, R217, 0x7610, R63 ;  /* 0x00007610d93f1816 */ /* 0x000fe4000000003f */
[----:B------:R-:W-:Y:S02]  /*46f0*/  ISETP.NE.AND P1, PT, R128, RZ, PT ;  /* 0x000000ff8000720c */ /* 0x000fe40003f25270 */
[----:B------:R-:W-:Y:S02]  /*4700*/  @P4 PRMT R68, R205, 0x7610, R68 ;  /* 0x00007610cd444816 */ /* 0x000fe40000000044 */
[----:B------:R-:W-:Y:S02]  /*4710*/  @P3 PRMT R82, R145, 0x7610, R82 ;  /* 0x0000761091523816 */ /* 0x000fe40000000052 */
[----:B------:R-:W-:Y:S02]  /*4720*/  LOP3.LUT P4, RZ, R196, 0x4, RZ, 0xc0, !PT ;  /* 0x00000004c4ff7812 */ /* 0x000fe4000788c0ff */
[----:B------:R-:W-:-:S02]  /*4730*/  ISETP.NE.AND P3, PT, R142, RZ, PT ;  /* 0x000000ff8e00720c */ /* 0x000fc40003f65270 */
[----:B------:R-:W-:Y:S02]  /*4740*/  @P6 PRMT R164, R244, 0x7610, R164 ;  /* 0x00007610f4a46816 */ /* 0x000fe400000000a4 */
[C---:B------:R-:W-:Y:S02]  /*4750*/  LOP3.LUT P6, RZ, R24.reuse, 0x80, RZ, 0xc0, !PT ;  /* 0x0000008018ff7812 */ /* 0x040fe400078cc0ff */
[C---:B------:R-:W-:Y:S01]  /*4760*/  LOP3.LUT P0, RZ, R24.reuse, 0x10000000, RZ, 0xc0, !PT ;  /* 0x1000000018ff7812 */ /* 0x040fe2000780c0ff */
[----:B--2---:R-:W-:Y:S01]  /*4770*/  @P1 HFMA2 R131, R131.H0_H0, R155.H0_H0, R77.H0_H0 ;  /* 0x2000009b83831231 */ /* 0x004fe2000004084d */
[----:B------:R-:W-:Y:S02]  /*4780*/  P2R R128, PR, RZ, 0x40 ;  /* 0x00000040ff807803 */ /* 0x000fe40000000000 */
[----:B------:R-:W-:Y:S02]  /*4790*/  LOP3.LUT P6, RZ, R24, 0x2000, RZ, 0xc0, !PT ;  /* 0x0000200018ff7812 */ /* 0x000fe400078cc0ff */
[----:B------:R-:W-:-:S02]  /*47a0*/  @P2 PRMT R84, R202, 0x7610, R84 ;  /* 0x00007610ca542816 */ /* 0x000fc40000000054 */
[----:B------:R-:W-:Y:S02]  /*47b0*/  @P4 PRMT R55, R203, 0x7610, R55 ;  /* 0x00007610cb374816 */ /* 0x000fe40000000037 */
[----:B------:R-:W-:Y:S02]  /*47c0*/  P2R R202, PR, RZ, 0x10 ;  /* 0x00000010ffca7803 */ /* 0x000fe40000000000 */
[----:B------:R-:W-:Y:S02]  /*47d0*/  @P3 PRMT R66, R132, 0x7610, R66 ;  /* 0x0000761084423816 */ /* 0x000fe40000000042 */
[----:B------:R-:W-:Y:S02]  /*47e0*/  LOP3.LUT P4, RZ, R174, 0x40000, RZ, 0xc0, !PT ;  /* 0x00040000aeff7812 */ /* 0x000fe4000788c0ff */
[----:B------:R-:W-:Y:S02]  /*47f0*/  ISETP.NE.AND P3, PT, R129, RZ, PT ;  /* 0x000000ff8100720c */ /* 0x000fe40003f65270 */
[----:B------:R-:W-:-:S02]  /*4800*/  P2R R132, PR, RZ, 0x40 ;  /* 0x00000040ff847803 */ /* 0x000fc40000000000 */
[C---:B------:R-:W-:Y:S02]  /*4810*/  LOP3.LUT P6, RZ, R24.reuse, 0x80000, RZ, 0xc0, !PT ;  /* 0x0008000018ff7812 */ /* 0x040fe400078cc0ff */
[----:B------:R-:W-:Y:S02]  /*4820*/  @P0 PRMT R78, R245, 0x7610, R78 ;  /* 0x00007610f54e0816 */ /* 0x000fe4000000004e */
[----:B------:R-:W-:Y:S02]  /*4830*/  @P1 PRMT R77, R131, 0x7610, R77 ;  /* 0x00007610834d1816 */ /* 0x000fe4000000004d */
[C---:B------:R-:W-:Y:S02]  /*4840*/  LOP3.LUT P0, RZ, R24.reuse, 0x4000000, RZ, 0xc0, !PT ;  /* 0x0400000018ff7812 */ /* 0x040fe4000780c0ff */
[----:B------:R-:W-:Y:S02]  /*4850*/  LOP3.LUT P1, RZ, R24, 0x40000, RZ, 0xc0, !PT ;  /* 0x0004000018ff7812 */ /* 0x000fe4000782c0ff */
[----:B------:R-:W-:-:S02]  /*4860*/  P2R R129, PR, RZ, 0x1 ;  /* 0x00000001ff817803 */ /* 0x000fc40000000000 */
[----:B------:R-:W-:Y:S02]  /*4870*/  P2R R131, PR, RZ, 0x2 ;  /* 0x00000002ff837803 */ /* 0x000fe40000000000 */
[C---:B------:R-:W-:Y:S02]  /*4880*/  LOP3.LUT P0, RZ, R24.reuse, 0x8000, RZ, 0xc0, !PT ;  /* 0x0000800018ff7812 */ /* 0x040fe4000780c0ff */
[----:B------:R-:W-:Y:S02]  /*4890*/  LOP3.LUT P1, RZ, R24, 0x100, RZ, 0xc0, !PT ;  /* 0x0000010018ff7812 */ /* 0x000fe4000782c0ff */
[----:B------:R-:W-:Y:S01]  /*48a0*/  @P5 PRMT R54, R140, 0x7610, R54 ;  /* 0x000076108c365816 */ /* 0x000fe20000000036 */
[----:B------:R-:W-:Y:S01]  /*48b0*/  @P6 HFMA2 R216, R236.H0_H0, R216.H0_H0, R60.H0_H0 ;  /* 0x200000d8ecd86231 */ /* 0x000fe2000004083c */
[----:B------:R-:W-:Y:S02]  /*48c0*/  P2R R140, PR, RZ, 0x20 ;  /* 0x00000020ff8c7803 */ /* 0x000fe40000000000 */
[----:B------:R-:W-:-:S02]  /*48d0*/  @P4 PRMT R52, R213, 0x7610, R52 ;  /* 0x00007610d5344816 */ /* 0x000fc40000000034 */
[----:B------:R-:W-:Y:S02]  /*48e0*/  @P3 PRMT R167, R210, 0x7610, R167 ;  /* 0x00007610d2a73816 */ /* 0x000fe400000000a7 */
[C---:B------:R-:W-:Y:S02]  /*48f0*/  LOP3.LUT P5, RZ, R174.reuse, 0x40, RZ, 0xc0, !PT ;  /* 0x00000040aeff7812 */ /* 0x040fe400078ac0ff */
[----:B------:R-:W-:Y:S02]  /*4900*/  LOP3.LUT P4, RZ, R174, 0x4, RZ, 0xc0, !PT ;  /* 0x00000004aeff7812 */ /* 0x000fe4000788c0ff */
[----:B------:R-:W-:Y:S02]  /*4910*/  LOP3.LUT P3, RZ, R24, 0x2000000, RZ, 0xc0, !PT ;  /* 0x0200000018ff7812 */ /* 0x000fe4000786c0ff */
[----:B------:R-:W-:Y:S02]  /*4920*/  P2R R133, PR, RZ, 0x1 ;  /* 0x00000001ff857803 */ /* 0x000fe40000000000 */
[----:B------:R-:W-:-:S02]  /*4930*/  P2R R142, PR, RZ, 0x2 ;  /* 0x00000002ff8e7803 */ /* 0x000fc40000000000 */
[C---:B------:R-:W-:Y:S02]  /*4940*/  LOP3.LUT P0, RZ, R24.reuse, 0x800000, RZ, 0xc0, !PT ;  /* 0x0080000018ff7812 */ /* 0x040fe4000780c0ff */
[C---:B------:R-:W-:Y:S02]  /*4950*/  LOP3.LUT P1, RZ, R24.reuse, 0x20000, RZ, 0xc0, !PT ;  /* 0x0002000018ff7812 */ /* 0x040fe4000782c0ff */
[----:B------:R-:W-:Y:S02]  /*4960*/  LOP3.LUT P2, RZ, R24, 0x8000000, RZ, 0xc0, !PT ;  /* 0x0800000018ff7812 */ /* 0x000fe4000784c0ff */
[----:B------:R-:W-:Y:S02]  /*4970*/  @P6 PRMT R60, R216, 0x7610, R60 ;  /* 0x00007610d83c6816 */ /* 0x000fe4000000003c */
[----:B------:R-:W-:Y:S02]  /*4980*/  ISETP.NE.AND P6, PT, R132, RZ, PT ;  /* 0x000000ff8400720c */ /* 0x000fe40003fc5270 */
[----:B------:R-:W-:-:S02]  /*4990*/  @P5 PRMT R49, R224, 0x7610, R49 ;  /* 0x00007610e0315816 */ /* 0x000fc40000000031 */
[----:B------:R-:W-:Y:S02]  /*49a0*/  @P4 PRMT R48, R243, 0x7610, R48 ;  /* 0x00007610f3304816 */ /* 0x000fe40000000030 */
[----:B------:R-:W-:Y:S01]  /*49b0*/  @P3 PRMT R163, R209, 0x7610, R163 ;  /* 0x00007610d1a33816 */ /* 0x000fe200000000a3 */
[----:B----4-:R-:W-:Y:S01]  /*49c0*/  @P0 HFMA2 R125, R125.H0_H0, R151.H0_H0, R61.H0_H0 ;  /* 0x200000977d7d0231 */ /* 0x010fe2000004083d */
[C---:B------:R-:W-:Y:S01]  /*49d0*/  LOP3.LUT P5, RZ, R24.reuse, 0x4000, RZ, 0xc0, !PT ;  /* 0x0000400018ff7812 */ /* 0x040fe200078ac0ff */
[----:B------:R-:W-:Y:S01]  /*49e0*/  @P1 HFMA2 R158, R158.H0_H0, R220.H0_H0, R91.H0_H0 ;  /* 0x200000dc9e9e1231 */ /* 0x000fe2000004085b */
[C---:B------:R-:W-:Y:S02]  /*49f0*/  LOP3.LUT P4, RZ, R24.reuse, 0x400, RZ, 0xc0, !PT ;  /* 0x0000040018ff7812 */ /* 0x040fe4000788c0ff */
[----:B------:R-:W-:Y:S02]  /*4a00*/  LOP3.LUT P3, RZ, R24, 0x40, RZ, 0xc0, !PT ;  /* 0x0000004018ff7812 */ /* 0x000fe4000786c0ff */
[----:B------:R-:W-:-:S02]  /*4a10*/  @P2 PRMT R62, R130, 0x7610, R62 ;  /* 0x00007610823e2816 */ /* 0x000fc4000000003e */
[----:B------:R-:W-:Y:S02]  /*4a20*/  P2R R136, PR, RZ, 0x20 ;  /* 0x00000020ff887803 */ /* 0x000fe40000000000 */
[----:B------:R-:W-:Y:S02]  /*4a30*/  P2R R137, PR, RZ, 0x10 ;  /* 0x00000010ff897803 */ /* 0x000fe40000000000 */
[----:B------:R-:W-:Y:S02]  /*4a40*/  P2R R141, PR, RZ, 0x8 ;  /* 0x00000008ff8d7803 */ /* 0x000fe40000000000 */
[C---:B------:R-:W-:Y:S02]  /*4a50*/  LOP3.LUT P2, RZ, R24.reuse, 0x400000, RZ, 0xc0, !PT ;  /* 0x0040000018ff7812 */ /* 0x040fe4000784c0ff */
[C---:B------:R-:W-:Y:S02]  /*4a60*/  LOP3.LUT P5, RZ, R24.reuse, 0x200, RZ, 0xc0, !PT ;  /* 0x0000020018ff7812 */ /* 0x040fe400078ac0ff */
[----:B------:R-:W-:-:S02]  /*4a70*/  LOP3.LUT P4, RZ, R24, 0x800, RZ, 0xc0, !PT ;  /* 0x0000080018ff7812 */ /* 0x000fc4000788c0ff */
[----:B------:R-:W-:Y:S01]  /*4a80*/  LOP3.LUT P3, RZ, R24, 0x1000, RZ, 0xc0, !PT ;  /* 0x0000100018ff7812 */ /* 0x000fe2000786c0ff */
[----:B------:R-:W-:Y:S01]  /*4a90*/  @P6 HFMA2 R127, R234.H0_H0, R127.H0_H0, R90.H0_H0 ;  /* 0x2000007fea7f6231 */ /* 0x000fe2000004085a */
[----:B------:R-:W-:Y:S02]  /*4aa0*/  P2R R130, PR, RZ, 0x4 ;  /* 0x00000004ff827803 */ /* 0x000fe40000000000 */
[----:B------:R-:W-:Y:S02]  /*4ab0*/  P2R R143, PR, RZ, 0x20 ;  /* 0x00000020ff8f7803 */ /* 0x000fe40000000000 */
[----:B------:R-:W-:Y:S02]  /*4ac0*/  P2R R144, PR, RZ, 0x10 ;  /* 0x00000010ff907803 */ /* 0x000fe40000000000 */
[----:B------:R-:W-:Y:S02]  /*4ad0*/  P2R R145, PR, RZ, 0x8 ;  /* 0x00000008ff917803 */ /* 0x000fe40000000000 */
[----:B------:R-:W-:-:S02]  /*4ae0*/  @P0 PRMT R61, R125, 0x7610, R61 ;  /* 0x000076107d3d0816 */ /* 0x000fc4000000003d */
[----:B------:R-:W-:Y:S02]  /*4af0*/  @P1 PRMT R91, R158, 0x7610, R91 ;  /* 0x000076109e5b1816 */ /* 0x000fe4000000005b */
[C---:B------:R-:W-:Y:S02]  /*4b00*/  LOP3.LUT P2, RZ, R24.reuse, 0x10000, RZ, 0xc0, !PT ;  /* 0x0001000018ff7812 */ /* 0x040fe4000784c0ff */
[C---:B------:R-:W-:Y:S02]  /*4b10*/  LOP3.LUT P5, RZ, R24.reuse, 0x100000, RZ, 0xc0, !PT ;  /* 0x0010000018ff7812 */ /* 0x040fe400078ac0ff */
[C---:B------:R-:W-:Y:S02]  /*4b20*/  LOP3.LUT P4, RZ, R24.reuse, 0x200000, RZ, 0xc0, !PT ;  /* 0x0020000018ff7812 */ /* 0x040fe4000788c0ff */
[----:B------:R-:W-:Y:S02]  /*4b30*/  LOP3.LUT P3, RZ, R24, 0x40000000, RZ, 0xc0, !PT ;  /* 0x4000000018ff7812 */ /* 0x000fe4000786c0ff */
[----:B------:R-:W-:-:S02]  /*4b40*/  ISETP.NE.AND P0, PT, R133, RZ, PT ;  /* 0x000000ff8500720c */ /* 0x000fc40003f05270 */
[----:B------:R-:W-:Y:S02]  /*4b50*/  ISETP.NE.AND P1, PT, R142, RZ, PT ;  /* 0x000000ff8e00720c */ /* 0x000fe40003f25270 */
[----:B------:R-:W-:Y:S02]  /*4b60*/  @P6 PRMT R90, R127, 0x7610, R90 ;  /* 0x000076107f5a6816 */ /* 0x000fe4000000005a */
[----:B------:R-:W-:Y:S01]  /*4b70*/  ISETP.NE.AND P6, PT, R128, RZ, PT ;  /* 0x000000ff8000720c */ /* 0x000fe20003fc5270 */
[----:B------:R-:W-:Y:S02]  /*4b80*/  @P5 HFMA2 R159, R159.H0_H0, R218.H0_H0, R76.H0_H0 ;  /* 0x200000da9f9f5231 */ /* 0x000fe4000004084c */
[----:B------:R-:W-:Y:S02]  /*4b90*/  @P4 HFMA2 R123, R238.H0_H0, R123.H0_H0, R162.H0_H0 ;  /* 0x2000007bee7b4231 */ /* 0x000fe400000408a2 */
[----:B---3--:R-:W-:Y:S02]  /*4ba0*/  @P3 HFMA2 R150, R204.H0_H0, R150.H0_H0, R47.H0_H0 ;  /* 0x20000096cc963231 */ /* 0x008fe4000004082f */
[----:B------:R-:W-:-:S02]  /*4bb0*/  @P2 HFMA2 R157, R211.H0_H0, R157.H0_H0, R75.H0_H0 ;  /* 0x2000009dd39d2231 */ /* 0x000fc4000004084b */
[----:B------:R-:W-:Y:S02]  /*4bc0*/  @P0 HFMA2 R219, R239.H0_H0, R219.H0_H0, R59.H0_H0 ;  /* 0x200000dbefdb0231 */ /* 0x000fe4000004083b */
[----:B------:R-:W-:Y:S01]  /*4bd0*/  @P1 HFMA2 R200, R232.H0_H0, R200.H0_H0, R73.H0_H0 ;  /* 0x200000c8e8c81231 */ /* 0x000fe20000040849 */
[----:B------:R-:W-:Y:S01]  /*4be0*/  @P4 PRMT R162, R123, 0x7610, R162 ;  /* 0x000076107ba24816 */ /* 0x000fe200000000a2 */
[----:B------:R-:W-:Y:S01]  /*4bf0*/  @P6 HFMA2 R139, R139.H0_H0, R231.H0_H0, R57.H0_H0 ;  /* 0x200000e78b8b6231 */ /* 0x000fe20000040839 */
[----:B------:R-:W-:Y:S02]  /*4c00*/  @P3 PRMT R47, R150, 0x7610, R47 ;  /* 0x00007610962f3816 */ /* 0x000fe4000000002f */
[----:B------:R-:W-:Y:S02]  /*4c10*/  @P5 PRMT R76, R159, 0x7610, R76 ;  /* 0x000076109f4c5816 */ /* 0x000fe4000000004c */
[----:B------:R-:W-:Y:S02]  /*4c20*/  @P2 PRMT R75, R157, 0x7610, R75 ;  /* 0x000076109d4b2816 */ /* 0x000fe4000000004b */
[----:B------:R-:W-:-:S02]  /*4c30*/  @P0 PRMT R59, R219, 0x7610, R59 ;  /* 0x00007610db3b0816 */ /* 0x000fc4000000003b */
[----:B------:R-:W-:Y:S02]  /*4c40*/  @P1 PRMT R73, R200, 0x7610, R73 ;  /* 0x00007610c8491816 */ /* 0x000fe40000000049 */
[----:B------:R-:W-:Y:S02]  /*4c50*/  ISETP.NE.AND P3, PT, R145, RZ, PT ;  /* 0x000000ff9100720c */ /* 0x000fe40003f65270 */
[----:B------:R-:W-:Y:S02]  /*4c60*/  ISETP.NE.AND P4, PT, R144, RZ, PT ;  /* 0x000000ff9000720c */ /* 0x000fe40003f85270 */
[----:B------:R-:W-:Y:S02]  /*4c70*/  ISETP.NE.AND P5, PT, R143, RZ, PT ;  /* 0x000000ff8f00720c */ /* 0x000fe40003fa5270 */
[----:B------:R-:W-:Y:S02]  /*4c80*/  ISETP.NE.AND P2, PT, R130, RZ, PT ;  /* 0x000000ff8200720c */ /* 0x000fe40003f45270 */
[----:B------:R-:W-:-:S02]  /*4c90*/  ISETP.NE.AND P0, PT, R129, RZ, PT ;  /* 0x000000ff8100720c */ /* 0x000fc40003f05270 */
[----:B------:R-:W-:Y:S02]  /*4ca0*/  ISETP.NE.AND P1, PT, R131, RZ, PT ;  /* 0x000000ff8300720c */ /* 0x000fe40003f25270 */
[----:B------:R-:W-:Y:S02]  /*4cb0*/  @P6 PRMT R57, R139, 0x7610, R57 ;  /* 0x000076108b396816 */ /* 0x000fe40000000039 */
[----:B------:R-:W-:Y:S01]  /*4cc0*/  LOP3.LUT P6, RZ, R196, 0x2, RZ, 0xc0, !PT ;  /* 0x00000002c4ff7812 */ /* 0x000fe200078cc0ff */
[----:B------:R-:W-:Y:S02]  /*4cd0*/  @P3 HFMA2 R153, R153.H0_H0, R223.H0_H0, R74.H0_H0 ;  /* 0x200000df99993231 */ /* 0x000fe4000004084a */
[----:B------:R-:W-:Y:S02]  /*4ce0*/  @P4 HFMA2 R221, R222.H0_H0, R221.H0_H0, R58.H0_H0 ;  /* 0x200000dddedd4231 */ /* 0x000fe4000004083a */
[----:B------:R-:W-:Y:S02]  /*4cf0*/  @P5 HFMA2 R212, R212.H0_H0, R225.H0_H0, R89.H0_H0 ;  /* 0x200000e1d4d45231 */ /* 0x000fe40000040859 */
[----:B------:R-:W-:-:S02]  /*4d00*/  @P0 HFMA2 R154, R229.H0_H0, R154.H0_H0, R46.H0_H0 ;  /* 0x2000009ae59a0231 */ /* 0x000fc4000004082e */
[----:B-----5:R-:W-:Y:S02]  /*4d10*/  @P2 HFMA2 R122, R228.H0_H0, R122.H0_H0, R45.H0_H0 ;  /* 0x2000007ae47a2231 */ /* 0x020fe4000004082d */
        /* <DEDUP_REMOVED lines=11> */
[----:B------:R-:W-:Y:S02]  /*4dd0*/  LOP3.LUT P0, RZ, R196, 0x1, RZ, 0xc0, !PT ;  /* 0x00000001c4ff7812 */ /* 0x000fe4000780c0ff */
[----:B------:R-:W-:-:S02]  /*4de0*/  LOP3.LUT P2, RZ, R174, 0x80000000, RZ, 0xc0, !PT ;  /* 0x80000000aeff7812 */ /* 0x000fc4000784c0ff */
[----:B------:R-:W-:Y:S02]  /*4df0*/  LOP3.LUT P1, RZ, R174, 0x40000000, RZ, 0xc0, !PT ;  /* 0x40000000aeff7812 */ /* 0x000fe4000782c0ff */
[----:B------:R-:W-:Y:S02]  /*4e00*/  IADD3 R197, R197, 0x1, RZ ;  /* 0x00000001c5c57810 */ /* 0x000fe40007ffe0ff */
[----:B------:R-:W-:Y:S02]  /*4e10*/  @P6 PRMT R40, R160, 0x7610, R40 ;  /* 0x00007610a0286816 */ /* 0x000fe40000000028 */
[----:B------:R-:W-:Y:S01]  /*4e20*/  ISETP.GE.AND P6, PT, R197, c[0x0][0x168], PT ;  /* 0x00005a00c5007a0c */ /* 0x000fe20003fc6270 */
[----:B------:R-:W-:Y:S02]  /*4e30*/  @P5 HFMA2 R126, R199.H0_H0, R126.H0_H0, R43.H0_H0 ;  /* 0x2000007ec77e5231 */ /* 0x000fe4000004082b */
[----:B------:R-:W-:Y:S02]  /*4e40*/  @P4 HFMA2 R96, R97.H0_H0, R96.H0_H0, R42.H0_H0 ;  /* 0x2000006061604231 */ /* 0x000fe4000004082a */
[----:B------:R-:W-:-:S02]  /*4e50*/  @P3 HFMA2 R124, R208.H0_H0, R124.H0_H0, R41.H0_H0 ;  /* 0x2000007cd07c3231 */ /* 0x000fc40000040829 */
[----:B------:R-:W-:Y:S02]  /*4e60*/  @P2 HFMA2 R135, R152.H0_H0, R135.H0_H0, R88.H0_H0 ;  /* 0x2000008798872231 */ /* 0x000fe40000040858 */
[----:B------:R-:W-:Y:S02]  /*4e70*/  @P1 HFMA2 R138, R138.H0_H0, R227.H0_H0, R72.H0_H0 ;  /* 0x200000e38a8a1231 */ /* 0x000fe40000040848 */
[----:B------:R-:W-:Y:S01]  /*4e80*/  @P0 HFMA2 R134, R148.H0_H0, R134.H0_H0, R56.H0_H0 ;  /* 0x2000008694860231 */ /* 0x000fe20000040838 */
[----:B------:R-:W-:Y:S02]  /*4e90*/  @P5 PRMT R43, R126, 0x7610, R43 ;  /* 0x000076107e2b5816 */ /* 0x000fe4000000002b */
[----:B------:R-:W-:Y:S02]  /*4ea0*/  @P4 PRMT R42, R96, 0x7610, R42 ;  /* 0x00007610602a4816 */ /* 0x000fe4000000002a */
[----:B------:R-:W-:Y:S02]  /*4eb0*/  @P3 PRMT R41, R124, 0x7610, R41 ;  /* 0x000076107c293816 */ /* 0x000fe40000000029 */
[----:B------:R-:W-:-:S02]  /*4ec0*/  @P2 PRMT R88, R135, 0x7610, R88 ;  /* 0x0000761087582816 */ /* 0x000fc40000000058 */
[----:B------:R-:W-:Y:S02]  /*4ed0*/  @P1 PRMT R72, R138, 0x7610, R72 ;  /* 0x000076108a481816 */ /* 0x000fe40000000048 */
[----:B------:R-:W-:Y:S02]  /*4ee0*/  @P0 PRMT R56, R134, 0x7610, R56 ;  /* 0x0000761086380816 */ /* 0x000fe40000000038 */
[----:B------:R-:W-:Y:S02]  /*4ef0*/  ISETP.NE.AND P5, PT, R140, RZ, PT ;  /* 0x000000ff8c00720c */ /* 0x000fe40003fa5270 */
[----:B------:R-:W-:Y:S02]  /*4f00*/  ISETP.NE.AND P4, PT, R202, RZ, PT ;  /* 0x000000ffca00720c */ /* 0x000fe40003f85270 */
[----:B------:R-:W-:Y:S02]  /*4f10*/  ISETP.NE.AND P3, PT, R147, RZ, PT ;  /* 0x000000ff9300720c */ /* 0x000fe40003f65270 */
[----:B------:R-:W-:-:S02]  /*4f20*/  LOP3.LUT P2, RZ, R174, 0x20000000, RZ, 0xc0, !PT ;  /* 0x20000000aeff7812 */ /* 0x000fc4000784c0ff */
[C---:B------:R-:W-:Y:S02]  /*4f30*/  LOP3.LUT P1, RZ, R174.reuse, 0x10000000, RZ, 0xc0, !PT ;  /* 0x10000000aeff7812 */ /* 0x040fe4000782c0ff */
[----:B------:R-:W-:Y:S01]  /*4f40*/  LOP3.LUT P0, RZ, R174, 0x8000000, RZ, 0xc0, !PT ;  /* 0x08000000aeff7812 */ /* 0x000fe2000780c0ff */
[----:B------:R-:W-:Y:S05]  /*4f50*/  @!P6 BRA `(.L_x_54) ;  /* 0xffffd1200000e947 */ /* 0x000fea000383ffff */
.L_x_53:
[----:B------:R-:W-:Y:S01]  /*4f60*/  ISETP.NE.U32.AND P6, PT, R182, RZ, PT ;  /* 0x000000ffb600720c */ /* 0x000fe20003fc5070 */
[----:B------:R-:W-:Y:S01]  /*4f70*/  BMOV.32.CLEAR RZ, B0 ;  /* 0x0000000000ff7355 */ /* 0x000fe20000100000 */
[----:B------:R-:W-:Y:S01]  /*4f80*/  LOP3.LUT R174, R174, 0xfbffffff, RZ, 0xc0, !PT ;  /* 0xfbffffffaeae7812 */ /* 0x000fe200078ec0ff */
[----:B------:R-:W-:Y:S01]  /*4f90*/  BSSY B0, `(.L_x_55) ;  /* 0x0000385000007945 */ /* 0x000fe20003800000 */
[----:B------:R-:W-:-:S12]  /*4fa0*/  ISETP.NE.AND.EX P6, PT, R183, RZ, PT, P6 ;  /* 0x000000ffb700720c */ /* 0x000fd80003fc5360 */
[----:B------:R-:W-:Y:S01]  /*4fb0*/  @P6 LOP3.LUT R174, R174, 0x4000000, RZ, 0xfc, !PT ;  /* 0x04000000aeae6812 */ /* 0x000fe200078efcff */
[----:B------:R-:W-:Y:S05]  /*4fc0*/  @!P6 BRA `(.L_x_56) ;  /* 0x000025300000e947 */ /* 0x000fea0003800000 */
[----:B------:R-:W2:Y:S04]  /*4fd0*/  LDL.64 R130, [R1+0x28] ;  /* 0x0000280001827983 */ /* 0x000ea80000100a00 */
[----:B------:R-:W3:Y:S04]  /*4fe0*/  LDL R132, [R1+0x54] ;  /* 0x0000540001847983 */ /* 0x000ee80000100800 */
[----:B------:R-:W4:Y:S04]  /*4ff0*/  LDL.64 R134, [R1+0x20] ;  /* 0x0000200001867983 */ /* 0x000f280000100a00 */
[----:B------:R-:W5:Y:S04]  /*5000*/  LDL R136, [R1+0x58] ;  /* 0x0000580001887983 */ /* 0x000f680000100800 */
[----:B------:R-:W4:Y:S04]  /*5010*/  LDL.64 R138, [R1+0x18] ;  /* 0x00001800018a7983 */ /* 0x000f280000100a00 */
[----:B------:R-:W5:Y:S04]  /*5020*/  LDL R127, [R1+0x5c] ;  /* 0x00005c00017f7983 */ /* 0x000f680000100800 */
[----:B------:R-:W5:Y:S04]  /*5030*/  LDL.64 R96, [R1+0x10] ;  /* 0x0000100001607983 */ /* 0x000f680000100a00 */
[----:B------:R-:W5:Y:S04]  /*5040*/  LDL R123, [R1+0x60] ;  /* 0x00006000017b7983 */ /* 0x000f680000100800 */
[----:B------:R-:W5:Y:S04]  /*5050*/  LDL.64 R144, [R1+0x8] ;  /* 0x0000080001907983 */ /* 0x000f680000100a00 */
[----:B------:R-:W5:Y:S04]  /*5060*/  LDL R125, [R1+0x64] ;  /* 0x00006400017d7983 */ /* 0x000f680000100800 */
[----:B------:R-:W5:Y:S04]  /*5070*/  LDL.64 R146, [R1] ;  /* 0x0000000001927983 */ /* 0x000f680000100a00 */
[----:B------:R-:W5:Y:S01]  /*5080*/  LDL R126, [R1+0x68] ;  /* 0x00006800017e7983 */ /* 0x000f620000100800 */
[----:B------:R-:W-:-:S02]  /*5090*/  @P0 LEA R128, P6, R98, R6, 0x1 ;  /* 0x0000000662800211 */ /* 0x000fc400078c08ff */
[----:B------:R-:W-:Y:S01]  /*50a0*/  P2R R122, PR, RZ, 0x8 ;  /* 0x00000008ff7a7803 */ /* 0x000fe20000000000 */
[----:B------:R-:W5:Y:S01]  /*50b0*/  LDL R148, [R1+0x6c] ;  /* 0x00006c0001947983 */ /* 0x000f620000100800 */
[----:B------:R-:W-:Y:S02]  /*50c0*/  @P0 LEA.HI.X R129, R98, R7, R184, 0x1, P6 ;  /* 0x0000000762810211 */ /* 0x000fe400030f0cb8 */
[C---:B------:R-:W-:Y:S01]  /*50d0*/  LOP3.LUT P3, RZ, R24.reuse, 0x2, RZ, 0xc0, !PT ;  /* 0x0000000218ff7812 */ /* 0x040fe2000786c0ff */
[----:B------:R-:W5:Y:S01]  /*50e0*/  LDL R150, [R1+0x50] ;  /* 0x0000500001967983 */ /* 0x000f620000100800 */
[----:B------:R-:W-:Y:S02]  /*50f0*/  P2R R124, PR, RZ, 0x20 ;  /* 0x00000020ff7c7803 */ /* 0x000fe40000000000 */
[----:B------:R-:W-:Y:S02]  /*5100*/  LOP3.LUT P5, RZ, R24, 0x1, RZ, 0xc0, !PT ;  /* 0x0000000118ff7812 */ /* 0x000fe400078ac0ff */
[----:B--2---:R-:W-:-:S05]  /*5110*/  @P1 LEA R130, P6, R130, R9, 0x1 ;  /* 0x0000000982821211 */ /* 0x004fca00078c08ff */
[----:B---3--:R-:W-:Y:S01]  /*5120*/  @P1 IMAD.X R131, R25, 0x1, R132, P6 ;  /* 0x0000000119831824 */ /* 0x008fe200030e0684 */
[----:B------:R-:W-:-:S04]  /*5130*/  @P1 LEA R132, P6, R100, R6, 0x1 ;  /* 0x0000000664841211 */ /* 0x000fc800078c08ff */
[----:B------:R-:W-:-:S08]  /*5140*/  @P1 LEA.HI.X R133, R100, R7, R185, 0x1, P6 ;  /* 0x0000000764851211 */ /* 0x000fd000030f0cb9 */
[----:B----4-:R-:W-:-:S05]  /*5150*/  @P2 LEA R134, P6, R134, R9, 0x1 ;  /* 0x0000000986862211 */ /* 0x010fca00078c08ff */
[----:B-----5:R-:W-:Y:S01]  /*5160*/  @P2 IMAD.X R135, R25, 0x1, R136, P6 ;  /* 0x0000000119872824 */ /* 0x020fe200030e0688 */
[----:B------:R-:W-:-:S04]  /*5170*/  @P2 LEA R136, P6, R102, R6, 0x1 ;  /* 0x0000000666882211 */ /* 0x000fc800078c08ff */
[----:B------:R-:W-:-:S08]  /*5180*/  @P2 LEA.HI.X R137, R102, R7, R186, 0x1, P6 ;  /* 0x0000000766892211 */ /* 0x000fd000030f0cba */
[----:B------:R-:W-:-:S05]  /*5190*/  @P4 LEA R138, P6, R138, R9, 0x1 ;  /* 0x000000098a8a4211 */ /* 0x000fca00078c08ff */
[----:B------:R-:W-:Y:S01]  /*51a0*/  @P4 IMAD.X R139, R25, 0x1, R127, P6 ;  /* 0x00000001198b4824 */ /* 0x000fe200030e067f */
[----:B------:R-:W-:-:S04]  /*51b0*/  @P4 LEA R140, P6, R104, R6, 0x1 ;  /* 0x00000006688c4211 */ /* 0x000fc800078c08ff */
[----:B------:R-:W-:-:S08]  /*51c0*/  @P4 LEA.HI.X R141, R104, R7, R187, 0x1, P6 ;  /* 0x00000007688d4211 */ /* 0x000fd000030f0cbb */
[----:B------:R-:W-:-:S05]  /*51d0*/  LEA R96, P6, R96, R9, 0x1 ;  /* 0x0000000960607211 */ /* 0x000fca00078c08ff */
[----:B------:R-:W-:Y:S01]  /*51e0*/  IMAD.X R97, R25, 0x1, R123, P6 ;  /* 0x0000000119617824 */ /* 0x000fe200030e067b */
[----:B------:R-:W-:-:S04]  /*51f0*/  @P3 LEA R142, P6, R106, R6, 0x1 ;  /* 0x000000066a8e3211 */ /* 0x000fc800078c08ff */
[----:B------:R-:W-:Y:S02]  /*5200*/  @P3 LEA.HI.X R143, R106, R7, R188, 0x1, P6 ;  /* 0x000000076a8f3211 */ /* 0x000fe400030f0cbc */
[----:B------:R-:W-:-:S06]  /*5210*/  ISETP.NE.AND P3, PT, R122, RZ, PT ;  /* 0x000000ff7a00720c */ /* 0x000fcc0003f65270 */
        /* <DEDUP_REMOVED lines=8> */
[----:B------:R-:W-:-:S08]  /*52a0*/  @P3 LEA.HI.X R147, R110, R7, R190, 0x1, P6 ;  /* 0x000000076e933211 */ /* 0x000fd000030f0cbe */
[----:B------:R-:W-:-:S05]  /*52b0*/  LEA R126, P6, R194, R9, 0x1 ;  /* 0x00000009c27e7211 */ /* 0x000fca00078c08ff */
[----:B------:R-:W-:Y:S01]  /*52c0*/  IMAD.X R127, R25, 0x1, R148, P6 ;  /* 0x00000001197f7824 */ /* 0x000fe200030e0694 */
[----:B------:R-:W-:-:S05]  /*52d0*/  @P0 LEA R148, P6, R192, R9, 0x1 ;  /* 0x00000009c0940211 */ /* 0x000fca00078c08ff */
[----:B------:R-:W-:-:S08]  /*52e0*/  @P0 IMAD.X R149, R25, 0x1, R150, P6 ;  /* 0x0000000119950824 */ /* 0x000fd000030e0696 */
[----:B------:R-:W2:Y:S02]  /*52f0*/  @P0 LDG.E.U16.SYS R148, [R148] ;  /* 0x0000000094940381 */ /* 0x000ea400001ee500 */
[----:B--2---:R-:W-:-:S06]  /*5300*/  @P0 HMUL2 R149, R148.H0_H0, c[0x0] [0x19c].H0_H0 ;  /* 0x2000670094950a32 */ /* 0x004fcc0000000800 */
[----:B------:R-:W-:-:S08]  /*5310*/  @P0 HFMA2 R149, R173.H0_H0, c[0x0] [0x16c].H0_H0, R149.H0_H0 ;  /* 0x20005b00ad950a31 */ /* 0x000fd00000040895 */
[----:B------:R0:W-:Y:S04]  /*5320*/  @P0 STG.E.U16.SYS [R128], R149 ;  /* 0x0000009580000386 */ /* 0x0001e8000010e500 */
[----:B------:R-:W0:Y:S02]  /*5330*/  @P1 LDG.E.U16.SYS R130, [R130] ;  /* 0x0000000082821381 */ /* 0x000e2400001ee500 */
[----:B0-----:R-:W-:-:S06]  /*5340*/  @P1 HMUL2 R129, R130.H0_H0, c[0x0] [0x19c].H0_H0 ;  /* 0x2000670082811a32 */ /* 0x001fcc0000000800 */
[----:B------:R-:W-:-:S08]  /*5350*/  @P1 HFMA2 R129, R87.H0_H0, c[0x0] [0x16c].H0_H0, R129.H0_H0 ;  /* 0x20005b0057811a31 */ /* 0x000fd00000040881 */
[----:B------:R0:W-:Y:S04]  /*5360*/  @P1 STG.E.U16.SYS [R132], R129 ;  /* 0x0000008184001386 */ /* 0x0001e8000010e500 */
[----:B------:R-:W2:Y:S02]  /*5370*/  @P2 LDG.E.U16.SYS R134, [R134] ;  /* 0x0000000086862381 */ /* 0x000ea400001ee500 */
[----:B--2---:R-:W-:-:S06]  /*5380*/  @P2 HMUL2 R87, R134.H0_H0, c[0x0] [0x19c].H0_H0 ;  /* 0x2000670086572a32 */ /* 0x004fcc0000000800 */
[----:B------:R-:W-:-:S08]  /*5390*/  @P2 HFMA2 R87, R71.H0_H0, c[0x0] [0x16c].H0_H0, R87.H0_H0 ;  /* 0x20005b0047572a31 */ /* 0x000fd00000040857 */
[----:B------:R0:W-:Y:S04]  /*53a0*/  @P2 STG.E.U16.SYS [R136], R87 ;  /* 0x0000005788002386 */ /* 0x0001e8000010e500 */
[----:B------:R-:W2:Y:S01]  /*53b0*/  @P4 LDG.E.U16.SYS R138, [R138] ;  /* 0x000000008a8a4381 */ /* 0x000ea200001ee500 */
[----:B------:R-:W-:Y:S02]  /*53c0*/  P2R R153, PR, RZ, 0x8 ;  /* 0x00000008ff997803 */ /* 0x000fe40000000000 */
[----:B------:R-:W-:-:S04]  /*53d0*/  LOP3.LUT P3, RZ, R24, 0x1, RZ, 0xc0, !PT ;  /* 0x0000000118ff7812 */ /* 0x000fc8000786c0ff */
[----:B------:R-:W-:Y:S02]  /*53e0*/  P2R R152, PR, RZ, 0x8 ;  /* 0x00000008ff987803 */ /* 0x000fe40000000000 */
[----:B------:R-:W-:Y:S01]  /*53f0*/  LOP3.LUT P3, RZ, R24, 0x2, RZ, 0xc0, !PT ;  /* 0x0000000218ff7812 */ /* 0x000fe2000786c0ff */
[----:B--2---:R-:W-:-:S06]  /*5400*/  @P4 HMUL2 R71, R138.H0_H0, c[0x0] [0x19c].H0_H0 ;  /* 0x200067008a474a32 */ /* 0x004fcc0000000800 */
[----:B------:R-:W-:-:S08]  /*5410*/  @P4 HFMA2 R71, R55.H0_H0, c[0x0] [0x16c].H0_H0, R71.H0_H0 ;  /* 0x20005b0037474a31 */ /* 0x000fd00000040847 */
[----:B------:R0:W-:Y:S04]  /*5420*/  @P4 STG.E.U16.SYS [R140], R71 ;  /* 0x000000478c004386 */ /* 0x0001e8000010e500 */
[----:B------:R-:W2:Y:S02]  /*5430*/  @P3 LDG.E.U16.SYS R55, [R96] ;  /* 0x0000000060373381 */ /* 0x000ea400001ee500 */
[----:B--2---:R-:W-:-:S06]  /*5440*/  @P3 HMUL2 R55, R55.H0_H0, c[0x0] [0x19c].H0_H0 ;  /* 0x2000670037373a32 */ /* 0x004fcc0000000800 */
[----:B------:R-:W-:-:S08]  /*5450*/  @P3 HFMA2 R55, R172.H0_H0, c[0x0] [0x16c].H0_H0, R55.H0_H0 ;  /* 0x20005b00ac373a31 */ /* 0x000fd00000040837 */
[----:B------:R-:W-:-:S08]  /*5460*/  PRMT R128, R55, 0x7610, R128 ;  /* 0x0000761037807816 */ /* 0x000fd00000000080 */
[----:B------:R0:W-:Y:S01]  /*5470*/  @P3 STG.E.U16.SYS [R142], R128 ;  /* 0x000000808e003386 */ /* 0x0001e2000010e500 */
[----:B------:R-:W-:-:S12]  /*5480*/  ISETP.NE.AND P3, PT, R152, RZ, PT ;  /* 0x000000ff9800720c */ /* 0x000fd80003f65270 */
        /* <DEDUP_REMOVED lines=10> */
[----:B------:R0:W-:Y:S04]  /*5530*/  @P3 STG.E.U16.SYS [R146], R70 ;  /* 0x0000004692003386 */ /* 0x0001e8000010e500 */
[----:B------:R-:W2:Y:S01]  /*5540*/  @P5 LDG.E.U16.SYS R55, [R126] ;  /* 0x000000007e375381 */ /* 0x000ea200001ee500 */
[----:B------:R-:W-:-:S04]  /*5550*/  @P5 LEA R150, P6, R112, R6, 0x1 ;  /* 0x0000000670965211 */ /* 0x000fc800078c08ff */
[----:B------:R-:W-:-:S08]  /*5560*/  @P5 LEA.HI.X R151, R112, R7, R191, 0x1, P6 ;  /* 0x0000000770975211 */ /* 0x000fd000030f0cbf */
[----:B------:R-:W-:Y:S01]  /*5570*/  LOP3.LUT P6, RZ, R174, 0x2000000, RZ, 0xc0, !PT ;  /* 0x02000000aeff7812 */ /* 0x000fe200078cc0ff */
[----:B------:R-:W-:Y:S01]  /*5580*/  BMOV.32.CLEAR RZ, B1 ;  /* 0x0000000001ff7355 */ /* 0x000fe20000100000 */
[----:B------:R-:W-:Y:S01]  /*5590*/  BSSY B1, `(.L_x_57) ;  /* 0x0000009000017945 */ /* 0x000fe20003800000 */
[----:B--2---:R-:W-:-:S06]  /*55a0*/  @P5 HMUL2 R55, R55.H0_H0, c[0x0] [0x19c].H0_H0 ;  /* 0x2000670037375a32 */ /* 0x004fcc0000000800 */
[----:B------:R-:W-:-:S08]  /*55b0*/  @P5 HFMA2 R55, R54.H0_H0, c[0x0] [0x16c].H0_H0, R55.H0_H0 ;  /* 0x20005b0036375a31 */ /* 0x000fd00000040837 */
[----:B------:R0:W-:Y:S01]  /*55c0*/  @P5 STG.E.U16.SYS [R150], R55 ;  /* 0x0000003796005386 */ /* 0x0001e2000010e500 */
[----:B------:R-:W-:Y:S05]  /*55d0*/  @!P6 BRA `(.L_x_58) ;  /* 0x000000400000e947 */ /* 0x000fea0003800000 */
[----:B------:R-:W2:Y:S02]  /*55e0*/  LDG.E.U16.SYS R54, [R96+0x2] ;  /* 0x0000020060367381 */ /* 0x000ea400001ee500 */
[----:B--2---:R-:W-:-:S06]  /*55f0*/  HMUL2 R54, R54.H0_H0, c[0x0] [0x19c].H0_H0 ;  /* 0x2000670036367a32 */ /* 0x004fcc0000000800 */
[----:B------:R-:W-:-:S08]  /*5600*/  HFMA2 R54, R171.H0_H0, c[0x0] [0x16c].H0_H0, R54.H0_H0 ;  /* 0x20005b00ab367a31 */ /* 0x000fd00000040836 */
[----:B------:R1:W-:Y:S02]  /*5610*/  STG.E.U16.SYS [R114+-0x1a], R54 ;  /* 0xffffe63672007386 */ /* 0x0003e4000010e500 */
.L_x_58:
[----:B------:R-:W-:Y:S05]  /*5620*/  BSYNC B1 ;  /* 0x0000000000017941 */ /* 0x000fea0003800000 */
.L_x_57:
[----:B------:R-:W-:Y:S01]  /*5630*/  LOP3.LUT P6, RZ, R174, 0x1000000, RZ, 0xc0, !PT ;  /* 0x01000000aeff7812 */ /* 0x000fe200078cc0ff */
[----:B------:R-:W-:Y:S01]  /*5640*/  BMOV.32.CLEAR RZ, B1 ;  /* 0x0000000001ff7355 */ /* 0x000fe20000100000 */
[----:B------:R-:W-:Y:S10]  /*5650*/  BSSY B1, `(.L_x_59) ;  /* 0x0000006000017945 */ /* 0x000ff40003800000 */
[----:B------:R-:W-:Y:S05]  /*5660*/  @!P6 BRA `(.L_x_60) ;  /* 0x000000400000e947 */ /* 0x000fea0003800000 */
[----:B-1----:R-:W2:Y:S02]  /*5670*/  LDG.E.U16.SYS R54, [R122+0x2] ;  /* 0x000002007a367381 */ /* 0x002ea400001ee500 */
[----:B--2---:R-:W-:-:S06]  /*5680*/  HMUL2 R54, R54.H0_H0, c[0x0] [0x19c].H0_H0 ;  /* 0x2000670036367a32 */ /* 0x004fcc0000000800 */
[----:B------:R-:W-:-:S08]  /*5690*/  HFMA2 R54, R85.H0_H0, c[0x0] [0x16c].H0_H0, R54.H0_H0 ;  /* 0x20005b0055367a31 */ /* 0x000fd00000040836 */
[----:B------:R1:W-:Y:S02]  /*56a0*/  STG.E.U16.SYS [R116+-0x1a], R54 ;  /* 0xffffe63674007386 */ /* 0x0003e4000010e500 */
.L_x_60:
[----:B------:R-:W-:Y:S05]  /*56b0*/  BSYNC B1 ;  /* 0x0000000000017941 */ /* 0x000fea0003800000 */
.L_x_59:
        /* <DEDUP_REMOVED lines=8> */
.L_x_62:
[----:B------:R-:W-:Y:S05]  /*5740*/  BSYNC B1 ;  /* 0x0000000000017941 */ /* 0x000fea0003800000 */
.L_x_61:
        /* <DEDUP_REMOVED lines=8> */
.L_x_64:
[----:B------:R-:W-:Y:S05]  /*57d0*/  BSYNC B1 ;  /* 0x0000000000017941 */ /* 0x000fea0003800000 */
.L_x_63:
[----:B------:R-:W-:Y:S01]  /*57e0*/  LOP3.LUT P6, RZ, R174, 0x200000, RZ, 0xc0, !PT ;  /* 0x00200000aeff7812 */ /* 0x000fe200078cc0ff */
[----:B------:R-:W-:Y:S01]  /*57f0*/  BMOV.32.CLEAR RZ, B1 ;  /* 0x0000000001ff7355 */ /* 0x000fe20000100000 */
[----:B------:R-:W-:Y:S10]  /*5800*/  BSSY B1, `(.L_x_65) ;  /* 0x0000006000017945 */ /* 0x000ff40003800000 */
[----:B------:R-:W-:Y:S05]  /*5810*/  @!P6 BRA `(.L_x_66) ;  /* 0x000000400000e947 */ /* 0x000fea0003800000 */
[----:B------:R-:W2:Y:S02]  /*5820*/  LDG.E.U16.SYS R53, [R96+0x4] ;  /* 0x0000040060357381 */ /* 0x000ea400001ee500 */
[----:B--2---:R-:W-:-:S06]  /*5830*/  HMUL2 R85, R53.H0_H0, c[0x0] [0x19c].H0_H0 ;  /* 0x2000670035557a32 */ /* 0x004fcc0000000800 */
[----:B------:R-:W-:-:S08]  /*5840*/  HFMA2 R85, R170.H0_H0, c[0x0] [0x16c].H0_H0, R85.H0_H0 ;  /* 0x20005b00aa557a31 */ /* 0x000fd00000040855 */
[----:B------:R2:W-:Y:S02]  /*5850*/  STG.E.U16.SYS [R114+-0x18], R85 ;  /* 0xffffe85572007386 */ /* 0x0005e4000010e500 */
.L_x_66:
[----:B------:R-:W-:Y:S05]  /*5860*/  BSYNC B1 ;  /* 0x0000000000017941 */ /* 0x000fea0003800000 */
.L_x_65:
[----:B------:R-:W-:Y:S01]  /*5870*/  LOP3.LUT P6, RZ, R174, 0x100000, RZ, 0xc0, !PT ;  /* 0x00100000aeff7812 */ /* 0x000fe200078cc0ff */
[----:B------:R-:W-:Y:S01]  /*5880*/  BMOV.32.CLEAR RZ, B1 ;  /* 0x0000000001ff7355 */ /* 0x000fe20000100000 */
[----:B------:R-:W-:Y:S10]  /*5890*/  BSSY B1, `(.L_x_67) ;  /* 0x0000006000017945 */ /* 0x000ff40003800000 */
[----:B------:R-:W-:Y:S05]  /*58a0*/  @!P6 BRA `(.L_x_68) ;  /* 0x000000400000e947 */ /* 0x000fea0003800000 */
[----:B------:R-:W3:Y:S02]  /*58b0*/  LDG.E.U16.SYS R53, [R122+0x4] ;  /* 0x000004007a357381 */ /* 0x000ee400001ee500 */
[----:B---3--:R-:W-:-:S06]  /*58c0*/  HMUL2 R53, R53.H0_H0, c[0x0] [0x19c].H0_H0 ;  /* 0x2000670035357a32 */ /* 0x008fcc0000000800 */
[----:B------:R-:W-:-:S08]  /*58d0*/  HFMA2 R53, R84.H0_H0, c[0x0] [0x16c].H0_H0, R53.H0_H0 ;  /* 0x20005b0054357a31 */ /* 0x000fd00000040835 */
[----:B------:R3:W-:Y:S02]  /*58e0*/  STG.E.U16.SYS [R116+-0x18], R53 ;  /* 0xffffe83574007386 */ /* 0x0007e4000010e500 */
.L_x_68:
[----:B------:R-:W-:Y:S05]  /*58f0*/  BSYNC B1 ;  /* 0x0000000000017941 */ /* 0x000fea0003800000 */
.L_x_67:
[----:B------:R-:W-:Y:S01]  /*5900*/  LOP3.LUT P6, RZ, R174, 0x80000, RZ, 0xc0, !PT ;  /* 0x00080000aeff7812 */ /* 0x000fe200078cc0ff */
[----:B------:R-:W-:Y:S01]  /*5910*/  BMOV.32.CLEAR RZ, B1 ;  /* 0x0000000001ff7355 */ /* 0x000fe20000100000 */
[----:B------:R-:W-:Y:S10]  /*5920*/  BSSY B1, `(.L_x_69) ;  /* 0x0000006000017945 */ /* 0x000ff40003800000 */
[----:B------:R-:W-:Y:S05]  /*5930*/  @!P6 BRA `(.L_x_70) ;  /* 0x000000400000e947 */ /* 0x000fea0003800000 */
[----:B---3--:R-:W3:Y:S02]  /*5940*/  LDG.E.U16.SYS R53, [R124+0x4] ;  /* 0x000004007c357381 */ /* 0x008ee400001ee500 */
[----:B---3--:R-:W-:-:S06]  /*5950*/  HMUL2 R53, R53.H0_H0, c[0x0] [0x19c].H0_H0 ;  /* 0x2000670035357a32 */ /* 0x008fcc0000000800 */
[----:B------:R-:W-:-:S08]  /*5960*/  HFMA2 R53, R68.H0_H0, c[0x0] [0x16c].H0_H0, R53.H0_H0 ;  /* 0x20005b0044357a31 */ /* 0x000fd00000040835 */
[----:B------:R3:W-:Y:S02]  /*5970*/  STG.E.U16.SYS [R118+-0x18], R53 ;  /* 0xffffe83576007386 */ /* 0x0007e4000010e500 */
.L_x_70:
[----:B------:R-:W-:Y:S05]  /*5980*/  BSYNC B1 ;  /* 0x0000000000017941 */ /* 0x000fea0003800000 */
.L_x_69:
        /* <DEDUP_REMOVED lines=8> */
.L_x_72:
[----:B------:R-:W-:Y:S05]  /*5a10*/  BSYNC B1 ;  /* 0x0000000000017941 */ /* 0x000fea0003800000 */
.L_x_71:
[----:B------:R-:W-:Y:S01]  /*5a20*/  LOP3.LUT P6, RZ, R174, 0x20000, RZ, 0xc0, !PT ;  /* 0x00020000aeff7812 */ /* 0x000fe200078cc0ff */
[----:B------:R-:W-:Y:S01]  /*5a30*/  BMOV.32.CLEAR RZ, B1 ;  /* 0x0000000001ff7355 */ /* 0x000fe20000100000 */
[----:B------:R-:W-:Y:S10]  /*5a40*/  BSSY B1, `(.L_x_73) ;  /* 0x0000006000017945 */ /* 0x000ff40003800000 */
[----:B------:R-:W-:Y:S05]  /*5a50*/  @!P6 BRA `(.L_x_74) ;  /* 0x000000400000e947 */ /* 0x000fea0003800000 */
[----:B------:R-:W4:Y:S02]  /*5a60*/  LDG.E.U16.SYS R52, [R96+0x6] ;  /* 0x0000060060347381 */ /* 0x000f2400001ee500 */
[----:B----4-:R-:W-:-:S06]  /*5a70*/  HMUL2 R52, R52.H0_H0, c[0x0] [0x19c].H0_H0 ;  /* 0x2000670034347a32 */ /* 0x010fcc0000000800 */
[----:B------:R-:W-:-:S08]  /*5a80*/  HFMA2 R52, R169.H0_H0, c[0x0] [0x16c].H0_H0, R52.H0_H0 ;  /* 0x20005b00a9347a31 */ /* 0x000fd00000040834 */
[----:B------:R4:W-:Y:S02]  /*5a90*/  STG.E.U16.SYS [R114+-0x16], R52 ;  /* 0xffffea3472007386 */ /* 0x0009e4000010e500 */
.L_x_74:
[----:B------:R-:W-:Y:S05]  /*5aa0*/  BSYNC B1 ;  /* 0x0000000000017941 */ /* 0x000fea0003800000 */
.L_x_73:
[----:B------:R-:W-:Y:S01]  /*5ab0*/  LOP3.LUT P6, RZ, R174, 0x10000, RZ, 0xc0, !PT ;  /* 0x00010000aeff7812 */ /* 0x000fe200078cc0ff */
[----:B------:R-:W-:Y:S01]  /*5ac0*/  BMOV.32.CLEAR RZ, B1 ;  /* 0x0000000001ff7355 */ /* 0x000fe20000100000 */
[----:B------:R-:W-:Y:S10]  /*5ad0*/  BSSY B1, `(.L_x_75) ;  /* 0x0000006000017945 */ /* 0x000ff40003800000 */
[----:B------:R-:W-:Y:S05]  /*5ae0*/  @!P6 BRA `(.L_x_76) ;  /* 0x000000400000e947 */ /* 0x000fea0003800000 */
[----:B----4-:R-:W4:Y:S02]  /*5af0*/  LDG.E.U16.SYS R52, [R122+0x6] ;  /* 0x000006007a347381 */ /* 0x010f2400001ee500 */
[----:B----4-:R-:W-:-:S06]  /*5b00*/  HMUL2 R52, R52.H0_H0, c[0x0] [0x19c].H0_H0 ;  /* 0x2000670034347a32 */ /* 0x010fcc0000000800 */
[----:B------:R-:W-:-:S08]  /*5b10*/  HFMA2 R52, R83.H0_H0, c[0x0] [0x16c].H0_H0, R52.H0_H0 ;  /* 0x20005b0053347a31 */ /* 0x000fd00000040834 */
[----:B------:R4:W-:Y:S02]  /*5b20*/  STG.E.U16.SYS [R116+-0x16], R52 ;  /* 0xffffea3474007386 */ /* 0x0009e4000010e500 */
.L_x_76:
[----:B------:R-:W-:Y:S05]  /*5b30*/  BSYNC B1 ;  /* 0x0000000000017941 */ /* 0x000fea0003800000 */
.L_x_75:
        /* <DEDUP_REMOVED lines=8> */
.L_x_78:
[----:B------:R-:W-:Y:S05]  /*5bc0*/  BSYNC B1 ;  /* 0x0000000000017941 */ /* 0x000fea0003800000 */
.L_x_77:
        /* <DEDUP_REMOVED lines=8> */
.L_x_80:
[----:B------:R-:W-:Y:S05]  /*5c50*/  BSYNC B1 ;  /* 0x0000000000017941 */ /* 0x000fea0003800000 */
.L_x_79:
[----:B------:R-:W-:Y:S01]  /*5c60*/  LOP3.LUT P6, RZ, R174, 0x2000, RZ, 0xc0, !PT ;  /* 0x00002000aeff7812 */ /* 0x000fe200078cc0ff */
[----:B------:R-:W-:Y:S01]  /*5c70*/  BMOV.32.CLEAR RZ, B1 ;  /* 0x0000000001ff7355 */ /* 0x000fe20000100000 */
[----:B------:R-:W-:Y:S10]  /*5c80*/  BSSY B1, `(.L_x_81) ;  /* 0x0000006000017945 */ /* 0x000ff40003800000 */
[----:B------:R-:W-:Y:S05]  /*5c90*/  @!P6 BRA `(.L_x_82) ;  /* 0x000000400000e947 */ /* 0x000fea0003800000 */
[----:B------:R-:W5:Y:S02]  /*5ca0*/  LDG.E.U16.SYS R51, [R96+0x8] ;  /* 0x0000080060337381 */ /* 0x000f6400001ee500 */
[----:B-----5:R-:W-:-:S06]  /*5cb0*/  HMUL2 R84, R51.H0_H0, c[0x0] [0x19c].H0_H0 ;  /* 0x2000670033547a32 */ /* 0x020fcc0000000800 */
[----:B------:R-:W-:-:S08]  /*5cc0*/  HFMA2 R84, R168.H0_H0, c[0x0] [0x16c].H0_H0, R84.H0_H0 ;  /* 0x20005b00a8547a31 */ /* 0x000fd00000040854 */
[----:B------:R0:W-:Y:S02]  /*5cd0*/  STG.E.U16.SYS [R114+-0x14], R84 ;  /* 0xffffec5472007386 */ /* 0x0001e4000010e500 */
.L_x_82:
[----:B------:R-:W-:Y:S05]  /*5ce0*/  BSYNC B1 ;  /* 0x0000000000017941 */ /* 0x000fea0003800000 */
.L_x_81:
        /* <DEDUP_REMOVED lines=8> */
.L_x_84:
[----:B------:R-:W-:Y:S05]  /*5d70*/  BSYNC B1 ;  /* 0x0000000000017941 */ /* 0x000fea0003800000 */
.L_x_83:
[----:B------:R-:W-:Y:S01]  /*5d80*/  LOP3.LUT P6, RZ, R174, 0x800, RZ, 0xc0, !PT ;  /* 0x00000800aeff7812 */ /* 0x000fe200078cc0ff */
[----:B------:R-:W-:Y:S01]  /*5d90*/  BMOV.32.CLEAR RZ, B1 ;  /* 0x0000000001ff7355 */ /* 0x000fe20000100000 */
[----:B------:R-:W-:Y:S10]  /*5da0*/  BSSY B1, `(.L_x_85) ;  /* 0x0000006000017945 */ /* 0x000ff40003800000 */
[----:B------:R-:W-:Y:S05]  /*5db0*/  @!P6 BRA `(.L_x_86) ;  /* 0x000000400000e947 */ /* 0x000fea0003800000 */
[----:B0-----:R-:W5:Y:S02]  /*5dc0*/  LDG.E.U16.SYS R51, [R124+0x8] ;  /* 0x000008007c337381 */ /* 0x001f6400001ee500 */
[----:B-----5:R-:W-:-:S06]  /*5dd0*/  HMUL2 R51, R51.H0_H0, c[0x0] [0x19c].H0_H0 ;  /* 0x2000670033337a32 */ /* 0x020fcc0000000800 */
[----:B------:R-:W-:-:S08]  /*5de0*/  HFMA2 R51, R66.H0_H0, c[0x0] [0x16c].H0_H0, R51.H0_H0 ;  /* 0x20005b0042337a31 */ /* 0x000fd00000040833 */
[----:B------:R0:W-:Y:S02]  /*5df0*/  STG.E.U16.SYS [R118+-0x14], R51 ;  /* 0xffffec3376007386 */ /* 0x0001e4000010e500 */
.L_x_86:
[----:B------:R-:W-:Y:S05]  /*5e00*/  BSYNC B1 ;  /* 0x0000000000017941 */ /* 0x000fea0003800000 */
.L_x_85:
        /* <DEDUP_REMOVED lines=8> */
.L_x_88:
[----:B------:R-:W-:Y:S05]  /*5e90*/  BSYNC B1 ;  /* 0x0000000000017941 */ /* 0x000fea0003800000 */
.L_x_87:
        /* <DEDUP_REMOVED lines=8> */
.L_x_90:
[----:B------:R-:W-:Y:S05]  /*5f20*/  BSYNC B1 ;  /* 0x0000000000017941 */ /* 0x000fea0003800000 */
.L_x_89:
        /* <DEDUP_REMOVED lines=8> */
.L_x_92:
[----:B------:R-:W-:Y:S05]  /*5fb0*/  BSYNC B1 ;  /* 0x0000000000017941 */ /* 0x000fea0003800000 */
.L_x_91:
        /* <DEDUP_REMOVED lines=8> */
.L_x_94:
[----:B------:R-:W-:Y:S05]  /*6040*/  BSYNC B1 ;  /* 0x0000000000017941 */ /* 0x000fea0003800000 */
.L_x_93:
        /* <DEDUP_REMOVED lines=8> */
.L_x_96:
[----:B------:R-:W-:Y:S05]  /*60d0*/  BSYNC B1 ;  /* 0x0000000000017941 */ /* 0x000fea0003800000 */
.L_x_95:
        /* <DEDUP_REMOVED lines=8> */
.L_x_98:
[----:B------:R-:W-:Y:S05]  /*6160*/  BSYNC B1 ;  /* 0x0000000000017941 */ /* 0x000fea0003800000 */
.L_x_97:
        /* <DEDUP_REMOVED lines=8> */
.L_x_100:
[----:B------:R-:W-:Y:S05]  /*61f0*/  BSYNC B1 ;  /* 0x0000000000017941 */ /* 0x000fea0003800000 */
.L_x_99:
        /* <DEDUP_REMOVED lines=8> */
.L_x_102:
[----:B------:R-:W-:Y:S05]  /*6280*/  BSYNC B1 ;  /* 0x0000000000017941 */ /* 0x000fea0003800000 */
.L_x_101:
        /* <DEDUP_REMOVED lines=8> */
.L_x_104:
[----:B------:R-:W-:Y:S05]  /*6310*/  BSYNC B1 ;  /* 0x0000000000017941 */ /* 0x000fea0003800000 */
.L_x_103:
        /* <DEDUP_REMOVED lines=8> */
.L_x_106:
[----:B------:R-:W-:Y:S05]  /*63a0*/  BSYNC B1 ;  /* 0x0000000000017941 */ /* 0x000fea0003800000 */
.L_x_105:
        /* <DEDUP_REMOVED lines=8> */
.L_x_108:
[----:B------:R-:W-:Y:S05]  /*6430*/  BSYNC B1 ;  /* 0x0000000000017941 */ /* 0x000fea0003800000 */
.L_x_107:
        /* <DEDUP_REMOVED lines=8> */
.L_x_110:
[----:B------:R-:W-:Y:S05]  /*64c0*/  BSYNC B1 ;  /* 0x0000000000017941 */ /* 0x000fea0003800000 */
.L_x_109:
        /* <DEDUP_REMOVED lines=8> */
.L_x_112:
[----:B------:R-:W-:Y:S05]  /*6550*/  BSYNC B1 ;  /* 0x0000000000017941 */ /* 0x000fea0003800000 */
.L_x_111:
        /* <DEDUP_REMOVED lines=8> */
.L_x_114:
[----:B------:R-:W-:Y:S05]  /*65e0*/  BSYNC B1 ;  /* 0x0000000000017941 */ /* 0x000fea0003800000 */
.L_x_113:
        /* <DEDUP_REMOVED lines=8> */
.L_x_116:
[----:B------:R-:W-:Y:S05]  /*6670*/  BSYNC B1 ;  /* 0x0000000000017941 */ /* 0x000fea0003800000 */
.L_x_115:
        /* <DEDUP_REMOVED lines=8> */
.L_x_118:
[----:B------:R-:W-:Y:S05]  /*6700*/  BSYNC B1 ;  /* 0x0000000000017941 */ /* 0x000fea0003800000 */
.L_x_117:
        /* <DEDUP_REMOVED lines=8> */
.L_x_120:
[----:B------:R-:W-:Y:S05]  /*6790*/  BSYNC B1 ;  /* 0x0000000000017941 */ /* 0x000fea0003800000 */
.L_x_119:
        /* <DEDUP_REMOVED lines=8> */
.L_x_122:
[----:B------:R-:W-:Y:S05]  /*6820*/  BSYNC B1 ;  /* 0x0000000000017941 */ /* 0x000fea0003800000 */
.L_x_121:
        /* <DEDUP_REMOVED lines=8> */
.L_x_124:
[----:B------:R-:W-:Y:S05]  /*68b0*/  BSYNC B1 ;  /* 0x0000000000017941 */ /* 0x000fea0003800000 */
.L_x_123:
        /* <DEDUP_REMOVED lines=8> */
.L_x_126:
[----:B------:R-:W-:Y:S05]  /*6940*/  BSYNC B1 ;  /* 0x0000000000017941 */ /* 0x000fea0003800000 */
.L_x_125:
        /* <DEDUP_REMOVED lines=8> */
.L_x_128:
[----:B------:R-:W-:Y:S05]  /*69d0*/  BSYNC B1 ;  /* 0x0000000000017941 */ /* 0x000fea0003800000 */
.L_x_127:
        /* <DEDUP_REMOVED lines=8> */
.L_x_130:
[----:B------:R-:W-:Y:S05]  /*6a60*/  BSYNC B1 ;  /* 0x0000000000017941 */ /* 0x000fea0003800000 */
.L_x_129:
        /* <DEDUP_REMOVED lines=8> */
.L_x_132:
[----:B------:R-:W-:Y:S05]  /*6af0*/  BSYNC B1 ;  /* 0x0000000000017941 */ /* 0x000fea0003800000 */
.L_x_131:
        /* <DEDUP_REMOVED lines=8> */
.L_x_134:
[----:B------:R-:W-:Y:S05]  /*6b80*/  BSYNC B1 ;  /* 0x0000000000017941 */ /* 0x000fea0003800000 */
.L_x_133:
        /* <DEDUP_REMOVED lines=8> */
.L_x_136:
[----:B------:R-:W-:Y:S05]  /*6c10*/  BSYNC B1 ;  /* 0x0000000000017941 */ /* 0x000fea0003800000 */
.L_x_135:
        /* <DEDUP_REMOVED lines=8> */
.L_x_138:
[----:B------:R-:W-:Y:S05]  /*6ca0*/  BSYNC B1 ;  /* 0x0000000000017941 */ /* 0x000fea0003800000 */
.L_x_137:
        /* <DEDUP_REMOVED lines=8> */
.L_x_140:
[----:B------:R-:W-:Y:S05]  /*6d30*/  BSYNC B1 ;  /* 0x0000000000017941 */ /* 0x000fea0003800000 */
.L_x_139:
        /* <DEDUP_REMOVED lines=8> */
.L_x_142:
[----:B------:R-:W-:Y:S05]  /*6dc0*/  BSYNC B1 ;  /* 0x0000000000017941 */ /* 0x000fea0003800000 */
.L_x_141:
        /* <DEDUP_REMOVED lines=8> */
.L_x_144:
[----:B------:R-:W-:Y:S05]  /*6e50*/  BSYNC B1 ;  /* 0x0000000000017941 */ /* 0x000fea0003800000 */
.L_x_143:
[----:B------:R-:W-:Y:S01]  /*6e60*/  LOP3.LUT P6, RZ, R24, 0x2000, RZ, 0xc0, !PT ;  /* 0x0000200018ff7812 */ /* 0x000fe200078cc0ff */
[----:B------:R-:W-:Y:S01]  /*6e70*/  BMOV.32.CLEAR RZ, B1 ;  /* 0x0000000001ff7355 */ /* 0x000fe20000100000 */
[----:B------:R-:W-:Y:S10]  /*6e80*/  BSSY B1, `(.L_x_145) ;  /* 0x0000006000017945 */ /* 0x000ff40003800000 */
[----:B------:R-:W-:Y:S05]  /*6e90*/  @!P6 BRA `(.L_x_146) ;  /* 0x000000400000e947 */ /* 0x000fea0003800000 */
[----:B------:R-:W5:Y:S02]  /*6ea0*/  LDG.E.U16.SYS R43, [R96+0x18] ;  /* 0x00001800602b7381 */ /* 0x000f6400001ee500 */
[----:B0----5:R-:W-:-:S06]  /*6eb0*/  HMUL2 R45, R43.H0_H0, c[0x0] [0x19c].H0_H0 ;  /* 0x200067002b2d7a32 */ /* 0x021fcc0000000800 */
[----:B------:R-:W-:-:S08]  /*6ec0*/  HFMA2 R45, R90.H0_H0, c[0x0] [0x16c].H0_H0, R45.H0_H0 ;  /* 0x20005b005a2d7a31 */ /* 0x000fd0000004082d */
[----:B------:R0:W-:Y:S02]  /*6ed0*/  STG.E.U16.SYS [R114+-0x4], R45 ;  /* 0xfffffc2d72007386 */ /* 0x0001e4000010e500 */
.L_x_146:
[----:B------:R-:W-:Y:S05]  /*6ee0*/  BSYNC B1 ;  /* 0x0000000000017941 */ /* 0x000fea0003800000 */
.L_x_145:
        /* <DEDUP_REMOVED lines=8> */
.L_x_148:
[----:B------:R-:W-:Y:S05]  /*6f70*/  BSYNC B1 ;  /* 0x0000000000017941 */ /* 0x000fea0003800000 */
.L_x_147:
        /* <DEDUP_REMOVED lines=8> */
.L_x_150:
[----:B------:R-:W-:Y:S05]  /*7000*/  BSYNC B1 ;  /* 0x0000000000017941 */ /* 0x000fea0003800000 */
.L_x_149:
        /* <DEDUP_REMOVED lines=8> */
.L_x_152:
[----:B------:R-:W-:Y:S05]  /*7090*/  BSYNC B1 ;  /* 0x0000000000017941 */ /* 0x000fea0003800000 */
.L_x_151:
        /* <DEDUP_REMOVED lines=8> */
.L_x_154:
[----:B------:R-:W-:Y:S05]  /*7120*/  BSYNC B1 ;  /* 0x0000000000017941 */ /* 0x000fea0003800000 */
.L_x_153:
        /* <DEDUP_REMOVED lines=8> */
.L_x_156:
[----:B------:R-:W-:Y:S05]  /*71b0*/  BSYNC B1 ;  /* 0x0000000000017941 */ /* 0x000fea0003800000 */
.L_x_155:
        /* <DEDUP_REMOVED lines=8> */
.L_x_158:
[----:B------:R-:W-:Y:S05]  /*7240*/  BSYNC B1 ;  /* 0x0000000000017941 */ /* 0x000fea0003800000 */
.L_x_157:
        /* <DEDUP_REMOVED lines=8> */
.L_x_160:
[----:B------:R-:W-:Y:S05]  /*72d0*/  BSYNC B1 ;  /* 0x0000000000017941 */ /* 0x000fea0003800000 */
.L_x_159:
[----:B------:R-:W-:Y:S01]  /*72e0*/  LOP3.LUT P6, RZ, R24, 0x20, RZ, 0xc0, !PT ;  /* 0x0000002018ff7812 */ /* 0x000fe200078cc0ff */
[----:B------:R-:W-:Y:S01]  /*72f0*/  BMOV.32.CLEAR RZ, B1 ;  /* 0x0000000001ff7355 */ /* 0x000fe20000100000 */
[----:B------:R-:W-:Y:S10]  /*7300*/  BSSY B1, `(.L_x_161) ;  /* 0x0000006000017945 */ /* 0x000ff40003800000 */
[----:B------:R-:W-:Y:S05]  /*7310*/  @!P6 BRA `(.L_x_162) ;  /* 0x000000400000e947 */ /* 0x000fea0003800000 */
[----:B------:R-:W5:Y:S02]  /*7320*/  LDG.E.U16.SYS R96, [R96+0x1c] ;  /* 0x00001c0060607381 */ /* 0x000f6400001ee500 */
[----:B0----5:R-:W-:-:S06]  /*7330*/  HMUL2 R44, R96.H0_H0, c[0x0] [0x19c].H0_H0 ;  /* 0x20006700602c7a32 */ /* 0x021fcc0000000800 */
[----:B------:R-:W-:-:S08]  /*7340*/  HFMA2 R44, R88.H0_H0, c[0x0] [0x16c].H0_H0, R44.H0_H0 ;  /* 0x20005b00582c7a31 */ /* 0x000fd0000004082c */
[----:B------:R0:W-:Y:S02]  /*7350*/  STG.E.U16.SYS [R114], R44 ;  /* 0x0000002c72007386 */ /* 0x0001e4000010e500 */
.L_x_162:
[----:B------:R-:W-:Y:S05]  /*7360*/  BSYNC B1 ;  /* 0x0000000000017941 */ /* 0x000fea0003800000 */
.L_x_161:
[----:B------:R-:W-:Y:S01]  /*7370*/  LOP3.LUT P6, RZ, R24, 0x10, RZ, 0xc0, !PT ;  /* 0x0000001018ff7812 */ /* 0x000fe200078cc0ff */
[----:B------:R-:W-:Y:S01]  /*7380*/  BMOV.32.CLEAR RZ, B1 ;  /* 0x0000000001ff7355 */ /* 0x000fe20000100000 */
[----:B------:R-:W-:Y:S10]  /*7390*/  BSSY B1, `(.L_x_163) ;  /* 0x0000006000017945 */ /* 0x000ff40003800000 */
[----:B------:R-:W-:Y:S05]  /*73a0*/  @!P6 BRA `(.L_x_164) ;  /* 0x000000400000e947 */ /* 0x000fea0003800000 */
[----:B------:R-:W5:Y:S02]  /*73b0*/  LDG.E.U16.SYS R122, [R122+0x1c] ;  /* 0x00001c007a7a7381 */ /* 0x000f6400001ee500 */
[----:B-----5:R-:W-:-:S06]  /*73c0*/  HMUL2 R41, R122.H0_H0, c[0x0] [0x19c].H0_H0 ;  /* 0x200067007a297a32 */ /* 0x020fcc0000000800 */
[----:B------:R-:W-:-:S08]  /*73d0*/  HFMA2 R41, R72.H0_H0, c[0x0] [0x16c].H0_H0, R41.H0_H0 ;  /* 0x20005b0048297a31 */ /* 0x000fd00000040829 */
[----:B------:R0:W-:Y:S02]  /*73e0*/  STG.E.U16.SYS [R116], R41 ;  /* 0x0000002974007386 */ /* 0x0001e4000010e500 */
.L_x_164:
[----:B------:R-:W-:Y:S05]  /*73f0*/  BSYNC B1 ;  /* 0x0000000000017941 */ /* 0x000fea0003800000 */
.L_x_163:
        /* <DEDUP_REMOVED lines=8> */
.L_x_166:
[----:B------:R-:W-:Y:S05]  /*7480*/  BSYNC B1 ;  /* 0x0000000000017941 */ /* 0x000fea0003800000 */
.L_x_165:
[----:B------:R-:W-:-:S12]  /*7490*/  LOP3.LUT P6, RZ, R24, 0x4, RZ, 0xc0, !PT ;  /* 0x0000000418ff7812 */ /* 0x000fd800078cc0ff */
[----:B------:R-:W-:Y:S05]  /*74a0*/  @!P6 BRA `(.L_x_167) ;  /* 0x000013300000e947 */ /* 0x000fea0003800000 */
[----:B------:R-:W5:Y:S02]  /*74b0*/  LDG.E.U16.SYS R126, [R126+0x1c] ;  /* 0x00001c007e7e7381 */ /* 0x000f6400001ee500 */
[----:B0----5:R-:W-:-:S06]  /*74c0*/  HMUL2 R41, R126.H0_H0, c[0x0] [0x19c].H0_H0 ;  /* 0x200067007e297a32 */ /* 0x021fcc0000000800 */
[----:B------:R-:W-:-:S08]  /*74d0*/  HFMA2 R41, R40.H0_H0, c[0x0] [0x16c].H0_H0, R41.H0_H0 ;  /* 0x20005b0028297a31 */ /* 0x000fd00000040829 */
[----:B------:R0:W-:Y:S01]  /*74e0*/  STG.E.U16.SYS [R120], R41 ;  /* 0x0000002978007386 */ /* 0x0001e2000010e500 */
[----:B------:R-:W-:Y:S05]  /*74f0*/  BRA `(.L_x_167) ;  /* 0x000012e000007947 */ /* 0x000fea0003800000 */
.L_x_56:
[C---:B------:R-:W-:Y:S01]  /*7500*/  @P0 LEA R96, P6, R98.reuse, R6, 0x1 ;  /* 0x0000000662600211 */ /* 0x040fe200078c08ff */
[----:B------:R-:W-:Y:S01]  /*7510*/  @P1 HMUL2 R87, R87.H0_H0, c[0x0] [0x16c].H0_H0 ;  /* 0x20005b0057571a32 */ /* 0x000fe20000000800 */
[----:B------:R-:W-:Y:S01]  /*7520*/  P2R R130, PR, RZ, 0x8 ;  /* 0x00000008ff827803 */ /* 0x000fe20000000000 */
[----:B------:R-:W-:Y:S01]  /*7530*/  @P0 HMUL2 R173, R173.H0_H0, c[0x0] [0x16c].H0_H0 ;  /* 0x20005b00adad0a32 */ /* 0x000fe20000000800 */
[----:B------:R-:W-:Y:S01]  /*7540*/  @P0 LEA.HI.X R97, R98, R7, R184, 0x1, P6 ;  /* 0x0000000762610211 */ /* 0x000fe200030f0cb8 */
[----:B------:R-:W-:Y:S01]  /*7550*/  @P2 HMUL2 R71, R71.H0_H0, c[0x0] [0x16c].H0_H0 ;  /* 0x20005b0047472a32 */ /* 0x000fe20000000800 */
[C---:B------:R-:W-:Y:S01]  /*7560*/  LOP3.LUT P3, RZ, R24.reuse, 0x2, RZ, 0xc0, !PT ;  /* 0x0000000218ff7812 */ /* 0x040fe2000786c0ff */
[----:B------:R-:W-:Y:S01]  /*7570*/  @P4 HMUL2 R55, R55.H0_H0, c[0x0] [0x16c].H0_H0 ;  /* 0x20005b0037374a32 */ /* 0x000fe20000000800 */
[----:B------:R-:W-:Y:S02]  /*7580*/  P2R R132, PR, RZ, 0x20 ;  /* 0x00000020ff847803 */ /* 0x000fe40000000000 */
[----:B------:R-:W-:-:S02]  /*7590*/  LOP3.LUT P5, RZ, R24, 0x1, RZ, 0xc0, !PT ;  /* 0x0000000118ff7812 */ /* 0x000fc400078ac0ff */
[C---:B------:R-:W-:Y:S01]  /*75a0*/  @P1 LEA R122, P6, R100.reuse, R6, 0x1 ;  /* 0x00000006647a1211 */ /* 0x040fe200078c08ff */
[----:B------:R0:W-:Y:S01]  /*75b0*/  @P0 STG.E.U16.SYS [R96], R173 ;  /* 0x000000ad60000386 */ /* 0x0001e2000010e500 */
[----:B------:R-:W-:Y:S02]  /*75c0*/  PRMT R136, R87, 0x7610, R136 ;  /* 0x0000761057887816 */ /* 0x000fe40000000088 */
[----:B------:R-:W-:Y:S02]  /*75d0*/  @P1 LEA.HI.X R123, R100, R7, R185, 0x1, P6 ;  /* 0x00000007647b1211 */ /* 0x000fe400030f0cb9 */
[----:B------:R-:W-:Y:S02]  /*75e0*/  P2R R87, PR, RZ, 0x1 ;  /* 0x00000001ff577803 */ /* 0x000fe40000000000 */
[----:B------:R-:W-:-:S04]  /*75f0*/  LOP3.LUT P0, RZ, R174, 0x20000, RZ, 0xc0, !PT ;  /* 0x00020000aeff7812 */ /* 0x000fc8000780c0ff */
[C---:B------:R-:W-:Y:S01]  /*7600*/  @P2 LEA R124, P6, R102.reuse, R6, 0x1 ;  /* 0x00000006667c2211 */ /* 0x040fe200078c08ff */
[----:B------:R-:W-:Y:S01]  /*7610*/  @P1 STG.E.U16.SYS [R122], R136 ;  /* 0x000000887a001386 */ /* 0x000fe2000010e500 */
[----:B------:R-:W-:Y:S02]  /*7620*/  P2R R139, PR, RZ, 0x1 ;  /* 0x00000001ff8b7803 */ /* 0x000fe40000000000 */
[----:B------:R-:W-:Y:S02]  /*7630*/  @P2 LEA.HI.X R125, R102, R7, R186, 0x1, P6 ;  /* 0x00000007667d2211 */ /* 0x000fe400030f0cba */
[----:B------:R-:W-:Y:S02]  /*7640*/  LOP3.LUT P0, RZ, R174, 0x1000000, RZ, 0xc0, !PT ;  /* 0x01000000aeff7812 */ /* 0x000fe4000780c0ff */
[----:B0-----:R-:W-:Y:S02]  /*7650*/  P2R R96, PR, RZ, 0x2 ;  /* 0x00000002ff607803 */ /* 0x001fe40000000000 */
[----:B------:R-:W-:-:S02]  /*7660*/  P2R R97, PR, RZ, 0x1 ;  /* 0x00000001ff617803 */ /* 0x000fc40000000000 */
[----:B------:R-:W-:Y:S01]  /*7670*/  @P4 LEA R126, P6, R104, R6, 0x1 ;  /* 0x00000006687e4211 */ /* 0x000fe200078c08ff */
[----:B------:R0:W-:Y:S01]  /*7680*/  @P2 STG.E.U16.SYS [R124], R71 ;  /* 0x000000477c002386 */ /* 0x0001e2000010e500 */
[----:B------:R-:W-:Y:S02]  /*7690*/  LOP3.LUT P0, RZ, R24, 0x2, RZ, 0xc0, !PT ;  /* 0x0000000218ff7812 */ /* 0x000fe4000780c0ff */
[----:B------:R-:W-:Y:S02]  /*76a0*/  @P4 LEA.HI.X R127, R104, R7, R187, 0x1, P6 ;  /* 0x00000007687f4211 */ /* 0x000fe400030f0cbb */
[----:B------:R-:W-:-:S06]  /*76b0*/  LOP3.LUT P1, RZ, R174, 0x80000, RZ, 0xc0, !PT ;  /* 0x00080000aeff7812 */ /* 0x000fcc000782c0ff */
[C---:B------:R-:W-:Y:S01]  /*76c0*/  @P3 LEA R128, P6, R106.reuse, R6, 0x1 ;  /* 0x000000066a803211 */ /* 0x040fe200078c08ff */
[----:B------:R1:W-:Y:S01]  /*76d0*/  @P4 STG.E.U16.SYS [R126], R55 ;  /* 0x000000377e004386 */ /* 0x0003e2000010e500 */
[----:B------:R-:W-:Y:S01]  /*76e0*/  @P0 HMUL2 R172, R172.H0_H0, c[0x0] [0x16c].H0_H0 ;  /* 0x20005b00acac0a32 */ /* 0x000fe20000000800 */
[----:B0-----:R-:W-:Y:S02]  /*76f0*/  P2R R71, PR, RZ, 0x4 ;  /* 0x00000004ff477803 */ /* 0x001fe40000000000 */
[----:B------:R-:W-:Y:S01]  /*7700*/  @P3 LEA.HI.X R129, R106, R7, R188, 0x1, P6 ;  /* 0x000000076a813211 */ /* 0x000fe200030f0cbc */
[----:B------:R-:W-:Y:S01]  /*7710*/  @P1 HMUL2 R68, R68.H0_H0, c[0x0] [0x16c].H0_H0 ;  /* 0x20005b0044441a32 */ /* 0x000fe20000000800 */
[----:B------:R-:W-:Y:S02]  /*7720*/  ISETP.NE.AND P3, PT, R130, RZ, PT ;  /* 0x000000ff8200720c */ /* 0x000fe40003f65270 */
[----:B------:R-:W-:-:S03]  /*7730*/  LOP3.LUT P2, RZ, R174, 0x100000, RZ, 0xc0, !PT ;  /* 0x00100000aeff7812 */ /* 0x000fc6000784c0ff */
[C---:B------:R-:W-:Y:S01]  /*7740*/  @P5 LEA R130, P6, R108.reuse, R6, 0x1 ;  /* 0x000000066c825211 */ /* 0x040fe200078c08ff */
[----:B------:R-:W-:Y:S01]  /*7750*/  @P0 STG.E.U16.SYS [R128], R172 ;  /* 0x000000ac80000386 */ /* 0x000fe2000010e500 */
[----:B------:R-:W-:Y:S02]  /*7760*/  ISETP.NE.AND P0, PT, R97, RZ, PT ;  /* 0x000000ff6100720c */ /* 0x000fe40003f05270 */
[----:B------:R-:W-:Y:S02]  /*7770*/  @P5 LEA.HI.X R131, R108, R7, R189, 0x1, P6 ;  /* 0x000000076c835211 */ /* 0x000fe400030f0cbd */
[----:B------:R-:W-:Y:S01]  /*7780*/  ISETP.NE.AND P5, PT, R132, RZ, PT ;  /* 0x000000ff8400720c */ /* 0x000fe20003fa5270 */
[----:B------:R-:W-:Y:S01]  /*7790*/  @P3 HMUL2 R70, R70.H0_H0, c[0x0] [0x16c].H0_H0 ;  /* 0x20005b0046463a32 */ /* 0x000fe20000000800 */
[----:B-1----:R-:W-:Y:S01]  /*77a0*/  P2R R55, PR, RZ, 0x10 ;  /* 0x00000010ff377803 */ /* 0x002fe20000000000 */
[----:B------:R-:W-:Y:S01]  /*77b0*/  @P2 HMUL2 R84, R84.H0_H0, c[0x0] [0x16c].H0_H0 ;  /* 0x20005b0054542a32 */ /* 0x000fe20000000800 */
[----:B------:R-:W-:-:S02]  /*77c0*/  LOP3.LUT P4, RZ, R174, 0x200000, RZ, 0xc0, !PT ;  /* 0x00200000aeff7812 */ /* 0x000fc4000788c0ff */
[C---:B------:R-:W-:Y:S02]  /*77d0*/  @P3 LEA R132, P6, R110.reuse, R6, 0x1 ;  /* 0x000000066e843211 */ /* 0x040fe400078c08ff */
[----:B------:R-:W-:Y:S02]  /*77e0*/  @P0 HMUL2 R85, R85.H0_H0, c[0x0] [0x16c].H0_H0 ;  /* 0x20005b0055550a32 */ /* 0x000fe40000000800 */
[----:B------:R-:W-:Y:S02]  /*77f0*/  @P3 LEA.HI.X R133, R110, R7, R190, 0x1, P6 ;  /* 0x000000076e853211 */ /* 0x000fe400030f0cbe */
[----:B------:R-:W-:-:S04]  /*7800*/  @P5 HMUL2 R54, R54.H0_H0, c[0x0] [0x16c].H0_H0 ;  /* 0x20005b0036365a32 */ /* 0x000fc80000000800 */
[----:B------:R-:W-:Y:S02]  /*7810*/  @P4 HMUL2 R170, R170.H0_H0, c[0x0] [0x16c].H0_H0 ;  /* 0x20005b00aaaa4a32 */ /* 0x000fe40000000800 */
[----:B------:R-:W-:-:S04]  /*7820*/  @P5 LEA R134, P6, R112, R6, 0x1 ;  /* 0x0000000670865211 */ /* 0x000fc800078c08ff */
[----:B------:R-:W-:-:S08]  /*7830*/  @P5 LEA.HI.X R135, R112, R7, R191, 0x1, P6 ;  /* 0x0000000770875211 */ /* 0x000fd000030f0cbf */
[----:B------:R-:W-:-:S04]  /*7840*/  LOP3.LUT P6, RZ, R174, 0x40000, RZ, 0xc0, !PT ;  /* 0x00040000aeff7812 */ /* 0x000fc800078cc0ff */
[----:B------:R-:W-:Y:S02]  /*7850*/  P2R R138, PR, RZ, 0x40 ;  /* 0x00000040ff8a7803 */ /* 0x000fe40000000000 */
[----:B------:R-:W-:-:S04]  /*7860*/  LOP3.LUT P6, RZ, R174, 0x2000000, RZ, 0xc0, !PT ;  /* 0x02000000aeff7812 */ /* 0x000fc800078cc0ff */
[----:B------:R-:W-:Y:S02]  /*7870*/  P2R R137, PR, RZ, 0x40 ;  /* 0x00000040ff897803 */ /* 0x000fe40000000000 */
[----:B------:R-:W-:-:S12]  /*7880*/  LOP3.LUT P6, RZ, R24, 0x1, RZ, 0xc0, !PT ;  /* 0x0000000118ff7812 */ /* 0x000fd800078cc0ff */
[----:B------:R-:W-:-:S08]  /*7890*/  @P6 HMUL2 R86, R86.H0_H0, c[0x0] [0x16c].H0_H0 ;  /* 0x20005b0056566a32 */ /* 0x000fd00000000800 */
[----:B------:R0:W-:Y:S01]  /*78a0*/  @P6 STG.E.U16.SYS [R130], R86 ;  /* 0x0000005682006386 */ /* 0x0001e2000010e500 */
[----:B------:R-:W-:-:S03]  /*78b0*/  ISETP.NE.AND P6, PT, R137, RZ, PT ;  /* 0x000000ff8900720c */ /* 0x000fc60003fc5270 */
[----:B------:R-:W-:Y:S04]  /*78c0*/  @P3 STG.E.U16.SYS [R132], R70 ;  /* 0x0000004684003386 */ /* 0x000fe8000010e500 */
[----:B------:R1:W-:Y:S01]  /*78d0*/  @P5 STG.E.U16.SYS [R134], R54 ;  /* 0x0000003686005386 */ /* 0x0003e2000010e500 */
[----:B0-----:R-:W-:-:S04]  /*78e0*/  P2R R86, PR, RZ, 0x1 ;  /* 0x00000001ff567803 */ /* 0x001fc80000000000 */
[----:B------:R-:W-:Y:S01]  /*78f0*/  @P6 HMUL2 R171, R171.H0_H0, c[0x0] [0x16c].H0_H0 ;  /* 0x20005b00abab6a32 */ /* 0x000fe20000000800 */
[----:B------:R-:W-:Y:S02]  /*7900*/  ISETP.NE.AND P6, PT, R138, RZ, PT ;  /* 0x000000ff8a00720c */ /* 0x000fe40003fc5270 */
[C---:B------:R-:W-:Y:S02]  /*7910*/  LOP3.LUT P0, RZ, R174.reuse, 0x2000000, RZ, 0xc0, !PT ;  /* 0x02000000aeff7812 */ /* 0x040fe4000780c0ff */
[----:B------:R-:W-:Y:S02]  /*7920*/  P2R R97, PR, RZ, 0x40 ;  /* 0x00000040ff617803 */ /* 0x000fe40000000000 */
[----:B-1----:R-:W-:Y:S02]  /*7930*/  P2R R54, PR, RZ, 0x20 ;  /* 0x00000020ff367803 */ /* 0x002fe40000000000 */
[----:B------:R-:W-:Y:S02]  /*7940*/  P2R R70, PR, RZ, 0x8 ;  /* 0x00000008ff467803 */ /* 0x000fe40000000000 */
[----:B------:R-:W-:-:S02]  /*7950*/  LOP3.LUT P5, RZ, R174, 0x800000, RZ, 0xc0, !PT ;  /* 0x00800000aeff7812 */ /* 0x000fc400078ac0ff */
[----:B------:R-:W-:Y:S01]  /*7960*/  @P6 HMUL2 R52, R52.H0_H0, c[0x0] [0x16c].H0_H0 ;  /* 0x20005b0034346a32 */ /* 0x000fe20000000800 */
[C---:B------:R-:W-:Y:S01]  /*7970*/  LOP3.LUT P6, RZ, R174.reuse, 0x10000, RZ, 0xc0, !PT ;  /* 0x00010000aeff7812 */ /* 0x040fe200078cc0ff */
[----:B------:R-:W-:Y:S01]  /*7980*/  @P0 STG.E.U16.SYS [R114+-0x1a], R171 ;  /* 0xffffe6ab72000386 */ /* 0x000fe2000010e500 */
[----:B------:R-:W-:Y:S02]  /*7990*/  LOP3.LUT P3, RZ, R174, 0x400000, RZ, 0xc0, !PT ;  /* 0x00400000aeff7812 */ /* 0x000fe4000786c0ff */
[----:B------:R-:W-:-:S05]  /*79a0*/  ISETP.NE.AND P0, PT, R86, RZ, PT ;  /* 0x000000ff5600720c */ /* 0x000fca0003f05270 */
[----:B------:R-:W-:-:S03]  /*79b0*/  @P5 HMUL2 R69, R69.H0_H0, c[0x0] [0x16c].H0_H0 ;  /* 0x20005b0045455a32 */ /* 0x000fc60000000800 */
[----:B------:R-:W-:Y:S01]  /*79c0*/  @P6 HMUL2 R83, R83.H0_H0, c[0x0] [0x16c].H0_H0 ;  /* 0x20005b0053536a32 */ /* 0x000fe20000000800 */
[----:B------:R-:W-:Y:S01]  /*79d0*/  ISETP.NE.AND P6, PT, R97, RZ, PT ;  /* 0x000000ff6100720c */ /* 0x000fe20003fc5270 */
[----:B------:R-:W-:Y:S02]  /*79e0*/  @P3 HMUL2 R53, R53.H0_H0, c[0x0] [0x16c].H0_H0 ;  /* 0x20005b0035353a32 */ /* 0x000fe40000000800 */
[----:B------:R0:W-:Y:S01]  /*79f0*/  @P0 STG.E.U16.SYS [R116+-0x1a], R85 ;  /* 0xffffe65574000386 */ /* 0x0001e2000010e500 */
[----:B------:R-:W-:-:S03]  /*7a00*/  ISETP.NE.AND P0, PT, R139, RZ, PT ;  /* 0x000000ff8b00720c */ /* 0x000fc60003f05270 */
[----:B------:R1:W-:Y:S01]  /*7a10*/  @P5 STG.E.U16.SYS [R118+-0x1a], R69 ;  /* 0xffffe64576005386 */ /* 0x0003e2000010e500 */
[----:B------:R-:W-:-:S03]  /*7a20*/  LOP3.LUT P5, RZ, R174, 0x100, RZ, 0xc0, !PT ;  /* 0x00000100aeff7812 */ /* 0x000fc600078ac0ff */
[----:B------:R-:W-:Y:S01]  /*7a30*/  @P3 STG.E.U16.SYS [R120+-0x1a], R53 ;  /* 0xffffe63578003386 */ /* 0x000fe2000010e500 */
[C---:B------:R-:W-:Y:S02]  /*7a40*/  LOP3.LUT P3, RZ, R174.reuse, 0x80, RZ, 0xc0, !PT ;  /* 0x00000080aeff7812 */ /* 0x040fe4000786c0ff */
[----:B0-----:R-:W-:Y:S01]  /*7a50*/  P2R R85, PR, RZ, 0x20 ;  /* 0x00000020ff557803 */ /* 0x001fe20000000000 */
[----:B------:R-:W-:Y:S01]  /*7a60*/  @P4 STG.E.U16.SYS [R114+-0x18], R170 ;  /* 0xffffe8aa72004386 */ /* 0x000fe2000010e500 */
[----:B------:R-:W-:Y:S01]  /*7a70*/  @P0 HMUL2 R169, R169.H0_H0, c[0x0] [0x16c].H0_H0 ;  /* 0x20005b00a9a90a32 */ /* 0x000fe20000000800 */
[C---:B------:R-:W-:Y:S02]  /*7a80*/  LOP3.LUT P4, RZ, R174.reuse, 0x40, RZ, 0xc0, !PT ;  /* 0x00000040aeff7812 */ /* 0x040fe4000788c0ff */
[----:B------:R0:W-:Y:S01]  /*7a90*/  @P2 STG.E.U16.SYS [R116+-0x18], R84 ;  /* 0xffffe85474002386 */ /* 0x0001e2000010e500 */
[C---:B------:R-:W-:Y:S02]  /*7aa0*/  LOP3.LUT P2, RZ, R174.reuse, 0x20, RZ, 0xc0, !PT ;  /* 0x00000020aeff7812 */ /* 0x040fe4000784c0ff */
[C---:B------:R-:W-:Y:S01]  /*7ab0*/  LOP3.LUT P5, RZ, R174.reuse, 0x800, RZ, 0xc0, !PT ;  /* 0x00000800aeff7812 */ /* 0x040fe200078ac0ff */
[----:B------:R2:W-:Y:S01]  /*7ac0*/  @P1 STG.E.U16.SYS [R118+-0x18], R68 ;  /* 0xffffe84476001386 */ /* 0x0005e2000010e500 */
[----:B------:R-:W-:-:S02]  /*7ad0*/  LOP3.LUT P1, RZ, R174, 0x10, RZ, 0xc0, !PT ;  /* 0x00000010aeff7812 */ /* 0x000fc4000782c0ff */
[----:B-1----:R-:W-:Y:S01]  /*7ae0*/  P2R R69, PR, RZ, 0x4 ;  /* 0x00000004ff457803 */ /* 0x002fe20000000000 */
[----:B------:R1:W-:Y:S01]  /*7af0*/  @P6 STG.E.U16.SYS [R120+-0x18], R52 ;  /* 0xffffe83478006386 */ /* 0x0003e2000010e500 */
[C---:B------:R-:W-:Y:S02]  /*7b00*/  LOP3.LUT P6, RZ, R174.reuse, 0x8, RZ, 0xc0, !PT ;  /* 0x00000008aeff7812 */ /* 0x040fe400078cc0ff */
[----:B0-----:R-:W-:Y:S01]  /*7b10*/  P2R R84, PR, RZ, 0x10 ;  /* 0x00000010ff547803 */ /* 0x001fe20000000000 */
[----:B------:R-:W-:Y:S01]  /*7b20*/  @P0 STG.E.U16.SYS [R114+-0x16], R169 ;  /* 0xffffeaa972000386 */ /* 0x000fe2000010e500 */
[----:B------:R-:W-:Y:S02]  /*7b30*/  P2R R53, PR, RZ, 0x40 ;  /* 0x00000040ff357803 */ /* 0x000fe40000000000 */
[----:B------:R-:W-:Y:S01]  /*7b40*/  LOP3.LUT P6, RZ, R174, 0x8000, RZ, 0xc0, !PT ;  /* 0x00008000aeff7812 */ /* 0x000fe200078cc0ff */
[----:B------:R-:W-:Y:S01]  /*7b50*/  @P5 HMUL2 R66, R66.H0_H0, c[0x0] [0x16c].H0_H0 ;  /* 0x20005b0042425a32 */ /* 0x000fe20000000800 */
[----:B--2---:R-:W-:-:S02]  /*7b60*/  P2R R68, PR, RZ, 0x2 ;  /* 0x00000002ff447803 */ /* 0x004fc40000000000 */
[----:B-1----:R-:W-:Y:S02]  /*7b70*/  P2R R52, PR, RZ, 0x40 ;  /* 0x00000040ff347803 */ /* 0x002fe40000000000 */
[C---:B------:R-:W-:Y:S02]  /*7b80*/  LOP3.LUT P1, RZ, R174.reuse, 0x4000, RZ, 0xc0, !PT ;  /* 0x00004000aeff7812 */ /* 0x040fe4000782c0ff */
[C---:B------:R-:W-:Y:S02]  /*7b90*/  LOP3.LUT P0, RZ, R174.reuse, 0x2, RZ, 0xc0, !PT ;  /* 0x00000002aeff7812 */ /* 0x040fe4000780c0ff */
[C---:B------:R-:W-:Y:S02]  /*7ba0*/  LOP3.LUT P2, RZ, R174.reuse, 0x2000, RZ, 0xc0, !PT ;  /* 0x00002000aeff7812 */ /* 0x040fe4000784c0ff */
[----:B------:R-:W-:Y:S01]  /*7bb0*/  @P6 HMUL2 R67, R67.H0_H0, c[0x0] [0x16c].H0_H0 ;  /* 0x20005b0043436a32 */ /* 0x000fe20000000800 */
[----:B------:R-:W-:Y:S02]  /*7bc0*/  LOP3.LUT P6, RZ, R174, 0x10000, RZ, 0xc0, !PT ;  /* 0x00010000aeff7812 */ /* 0x000fe400078cc0ff */
[----:B------:R-:W-:-:S02]  /*7bd0*/  P2R R97, PR, RZ, 0x1 ;  /* 0x00000001ff617803 */ /* 0x000fc40000000000 */
[C---:B------:R-:W-:Y:S01]  /*7be0*/  LOP3.LUT P0, RZ, R174.reuse, 0x200, RZ, 0xc0, !PT ;  /* 0x00000200aeff7812 */ /* 0x040fe2000780c0ff */
[----:B------:R-:W-:Y:S01]  /*7bf0*/  @P1 HMUL2 R51, R51.H0_H0, c[0x0] [0x16c].H0_H0 ;  /* 0x20005b0033331a32 */ /* 0x000fe20000000800 */
[C---:B------:R-:W-:Y:S02]  /*7c00*/  LOP3.LUT P4, RZ, R174.reuse, 0x1000, RZ, 0xc0, !PT ;  /* 0x00001000aeff7812 */ /* 0x040fe4000788c0ff */
[----:B------:R-:W-:Y:S01]  /*7c10*/  P2R R86, PR, RZ, 0x8 ;  /* 0x00000008ff567803 */ /* 0x000fe20000000000 */
[----:B------:R-:W-:Y:S01]  /*7c20*/  @P2 HMUL2 R168, R168.H0_H0, c[0x0] [0x16c].H0_H0 ;  /* 0x20005b00a8a82a32 */ /* 0x000fe20000000800 */
[----:B------:R-:W-:Y:S02]  /*7c30*/  LOP3.LUT P3, RZ, R174, 0x400, RZ, 0xc0, !PT ;  /* 0x00000400aeff7812 */ /* 0x000fe4000786c0ff */
[----:B------:R-:W-:Y:S01]  /*7c40*/  @P6 STG.E.U16.SYS [R116+-0x16], R83 ;  /* 0xffffea5374006386 */ /* 0x000fe2000010e500 */
[----:B------:R-:W-:-:S03]  /*7c50*/  ISETP.NE.AND P6, PT, R52, RZ, PT ;  /* 0x000000ff3400720c */ /* 0x000fc60003fc5270 */
[----:B------:R-:W-:Y:S02]  /*7c60*/  @P0 HMUL2 R167, R167.H0_H0, c[0x0] [0x16c].H0_H0 ;  /* 0x20005b00a7a70a32 */ /* 0x000fe40000000800 */
[----:B------:R-:W-:-:S04]  /*7c70*/  @P4 HMUL2 R82, R82.H0_H0, c[0x0] [0x16c].H0_H0 ;  /* 0x20005b0052524a32 */ /* 0x000fc80000000800 */
[----:B------:R-:W-:-:S03]  /*7c80*/  @P3 HMUL2 R50, R50.H0_H0, c[0x0] [0x16c].H0_H0 ;  /* 0x20005b0032323a32 */ /* 0x000fc60000000800 */
[----:B------:R-:W-:Y:S01]  /*7c90*/  @P6 STG.E.U16.SYS [R118+-0x16], R67 ;  /* 0xffffea4376006386 */ /* 0x000fe2000010e500 */
[----:B------:R-:W-:-:S03]  /*7ca0*/  ISETP.NE.AND P6, PT, R53, RZ, PT ;  /* 0x000000ff3500720c */ /* 0x000fc60003fc5270 */
[----:B------:R0:W-:Y:S01]  /*7cb0*/  @P1 STG.E.U16.SYS [R120+-0x16], R51 ;  /* 0xffffea3378001386 */ /* 0x0001e2000010e500 */
[----:B------:R-:W-:-:S03]  /*7cc0*/  ISETP.NE.AND P1, PT, R68, RZ, PT ;  /* 0x000000ff4400720c */ /* 0x000fc60003f25270 */
[----:B------:R-:W-:Y:S01]  /*7cd0*/  @P2 STG.E.U16.SYS [R114+-0x14], R168 ;  /* 0xffffeca872002386 */ /* 0x000fe2000010e500 */
[----:B------:R-:W-:-:S03]  /*7ce0*/  ISETP.NE.AND P2, PT, R69, RZ, PT ;  /* 0x000000ff4500720c */ /* 0x000fc60003f45270 */
[----:B------:R-:W-:Y:S01]  /*7cf0*/  @P4 STG.E.U16.SYS [R116+-0x14], R82 ;  /* 0xffffec5274004386 */ /* 0x000fe2000010e500 */
[----:B------:R-:W-:Y:S01]  /*7d00*/  ISETP.NE.AND P4, PT, R84, RZ, PT ;  /* 0x000000ff5400720c */ /* 0x000fe20003f85270 */
[----:B------:R-:W-:Y:S01]  /*7d10*/  @P6 HMUL2 R64, R64.H0_H0, c[0x0] [0x16c].H0_H0 ;  /* 0x20005b0040406a32 */ /* 0x000fe20000000800 */
[----:B0-----:R-:W-:Y:S01]  /*7d20*/  P2R R51, PR, RZ, 0x1 ;  /* 0x00000001ff337803 */ /* 0x001fe20000000000 */
[----:B------:R-:W-:Y:S01]  /*7d30*/  @P5 STG.E.U16.SYS [R118+-0x14], R66 ;  /* 0xffffec4276005386 */ /* 0x000fe2000010e500 */
[----:B------:R-:W-:Y:S01]  /*7d40*/  LOP3.LUT P0, RZ, R174, 0x4, RZ, 0xc0, !PT ;  /* 0x00000004aeff7812 */ /* 0x000fe2000780c0ff */
[----:B------:R-:W-:Y:S01]  /*7d50*/  @P1 HMUL2 R80, R80.H0_H0, c[0x0] [0x16c].H0_H0 ;  /* 0x20005b0050501a32 */ /* 0x000fe20000000800 */
[----:B------:R-:W-:Y:S01]  /*7d60*/  ISETP.NE.AND P5, PT, R85, RZ, PT ;  /* 0x000000ff5500720c */ /* 0x000fe20003fa5270 */
[----:B------:R0:W-:Y:S01]  /*7d70*/  @P3 STG.E.U16.SYS [R120+-0x14], R50 ;  /* 0xffffec3278003386 */ /* 0x0001e2000010e500 */
[----:B------:R-:W-:Y:S01]  /*7d80*/  ISETP.NE.AND P3, PT, R86, RZ, PT ;  /* 0x000000ff5600720c */ /* 0x000fe20003f65270 */
[----:B------:R-:W-:-:S03]  /*7d90*/  @P2 HMUL2 R166, R166.H0_H0, c[0x0] [0x16c].H0_H0 ;  /* 0x20005b00a6a62a32 */ /* 0x000fc60000000800 */
[----:B------:R-:W-:-:S04]  /*7da0*/  @P4 HMUL2 R49, R49.H0_H0, c[0x0] [0x16c].H0_H0 ;  /* 0x20005b0031314a32 */ /* 0x000fc80000000800 */
[----:B------:R-:W-:Y:S01]  /*7db0*/  @P0 HMUL2 R48, R48.H0_H0, c[0x0] [0x16c].H0_H0 ;  /* 0x20005b0030300a32 */ /* 0x000fe20000000800 */
[----:B------:R-:W-:Y:S01]  /*7dc0*/  ISETP.NE.AND P0, PT, R51, RZ, PT ;  /* 0x000000ff3300720c */ /* 0x000fe20003f05270 */
[----:B------:R-:W-:Y:S02]  /*7dd0*/  @P5 HMUL2 R81, R81.H0_H0, c[0x0] [0x16c].H0_H0 ;  /* 0x20005b0051515a32 */ /* 0x000fe40000000800 */
[----:B------:R-:W-:-:S09]  /*7de0*/  @P3 HMUL2 R65, R65.H0_H0, c[0x0] [0x16c].H0_H0 ;  /* 0x20005b0041413a32 */ /* 0x000fd20000000800 */
[----:B------:R-:W-:Y:S01]  /*7df0*/  @P0 STG.E.U16.SYS [R114+-0x12], R167 ;  /* 0xffffeea772000386 */ /* 0x000fe2000010e500 */
[----:B------:R-:W-:-:S03]  /*7e00*/  ISETP.NE.AND P0, PT, R97, RZ, PT ;  /* 0x000000ff6100720c */ /* 0x000fc60003f05270 */
[----:B------:R-:W-:Y:S01]  /*7e10*/  @P5 STG.E.U16.SYS [R116+-0x12], R81 ;  /* 0xffffee5174005386 */ /* 0x000fe2000010e500 */
[----:B0-----:R-:W-:Y:S02]  /*7e20*/  P2R R50, PR, RZ, 0x1 ;  /* 0x00000001ff327803 */ /* 0x001fe40000000000 */
[C---:B------:R-:W-:Y:S01]  /*7e30*/  LOP3.LUT P5, RZ, R24.reuse, 0x1000000, RZ, 0xc0, !PT ;  /* 0x0100000018ff7812 */ /* 0x040fe200078ac0ff */
[----:B------:R-:W-:Y:S01]  /*7e40*/  @P3 STG.E.U16.SYS [R118+-0x12], R65 ;  /* 0xffffee4176003386 */ /* 0x000fe2000010e500 */
[----:B------:R-:W-:-:S03]  /*7e50*/  LOP3.LUT P3, RZ, R24, 0x800000, RZ, 0xc0, !PT ;  /* 0x0080000018ff7812 */ /* 0x000fc6000786c0ff */
[----:B------:R0:W-:Y:S01]  /*7e60*/  @P4 STG.E.U16.SYS [R120+-0x12], R49 ;  /* 0xffffee3178004386 */ /* 0x0001e2000010e500 */
[----:B------:R-:W-:Y:S01]  /*7e70*/  @P0 HMUL2 R165, R165.H0_H0, c[0x0] [0x16c].H0_H0 ;  /* 0x20005b00a5a50a32 */ /* 0x000fe20000000800 */
[----:B------:R-:W-:Y:S02]  /*7e80*/  LOP3.LUT P0, RZ, R174, 0x4, RZ, 0xc0, !PT ;  /* 0x00000004aeff7812 */ /* 0x000fe4000780c0ff */
[----:B------:R-:W-:Y:S01]  /*7e90*/  @P2 STG.E.U16.SYS [R114+-0x10], R166 ;  /* 0xfffff0a672002386 */ /* 0x000fe2000010e500 */
[C---:B------:R-:W-:Y:S02]  /*7ea0*/  LOP3.LUT P2, RZ, R24.reuse, 0x200000, RZ, 0xc0, !PT ;  /* 0x0020000018ff7812 */ /* 0x040fe4000784c0ff */
[C---:B------:R-:W-:Y:S01]  /*7eb0*/  LOP3.LUT P4, RZ, R24.reuse, 0x400000, RZ, 0xc0, !PT ;  /* 0x0040000018ff7812 */ /* 0x040fe2000788c0ff */
[----:B------:R-:W-:Y:S01]  /*7ec0*/  @P1 STG.E.U16.SYS [R116+-0x10], R80 ;  /* 0xfffff05074001386 */ /* 0x000fe2000010e500 */
[----:B------:R-:W-:Y:S02]  /*7ed0*/  LOP3.LUT P1, RZ, R24, 0x100000, RZ, 0xc0, !PT ;  /* 0x0010000018ff7812 */ /* 0x000fe4000782c0ff */
[----:B0-----:R-:W-:Y:S01]  /*7ee0*/  P2R R49, PR, RZ, 0x1 ;  /* 0x00000001ff317803 */ /* 0x001fe20000000000 */
[----:B------:R0:W-:Y:S01]  /*7ef0*/  @P6 STG.E.U16.SYS [R118+-0x10], R64 ;  /* 0xfffff04076006386 */ /* 0x0001e2000010e500 */
[----:B------:R-:W-:-:S02]  /*7f00*/  LOP3.LUT P0, RZ, R174, 0x1, RZ, 0xc0, !PT ;  /* 0x00000001aeff7812 */ /* 0x000fc4000780c0ff */
[C---:B------:R-:W-:Y:S02]  /*7f10*/  LOP3.LUT P6, RZ, R24.reuse, 0x80000, RZ, 0xc0, !PT ;  /* 0x0008000018ff7812 */ /* 0x040fe400078cc0ff */
[----:B------:R-:W-:Y:S02]  /*7f20*/  P2R R52, PR, RZ, 0x2 ;  /* 0x00000002ff347803 */ /* 0x000fe40000000000 */
[----:B------:R-:W-:Y:S02]  /*7f30*/  P2R R51, PR, RZ, 0x40 ;  /* 0x00000040ff337803 */ /* 0x000fe40000000000 */
[C---:B------:R-:W-:Y:S02]  /*7f40*/  LOP3.LUT P6, RZ, R24.reuse, 0x80000000, RZ, 0xc0, !PT ;  /* 0x8000000018ff7812 */ /* 0x040fe400078cc0ff */
[----:B------:R-:W-:Y:S02]  /*7f50*/  LOP3.LUT P1, RZ, R24, 0x40000000, RZ, 0xc0, !PT ;  /* 0x4000000018ff7812 */ /* 0x000fe4000782c0ff */
[----:B------:R-:W-:Y:S01]  /*7f60*/  @P0 HMUL2 R79, R79.H0_H0, c[0x0] [0x16c].H0_H0 ;  /* 0x20005b004f4f0a32 */ /* 0x000fe20000000800 */
[----:B------:R-:W-:-:S02]  /*7f70*/  ISETP.NE.AND P0, PT, R49, RZ, PT ;  /* 0x000000ff3100720c */ /* 0x000fc40003f05270 */
[----:B------:R-:W-:Y:S02]  /*7f80*/  P2R R53, PR, RZ, 0x4 ;  /* 0x00000004ff357803 */ /* 0x000fe40000000000 */
[----:B0-----:R-:W-:Y:S02]  /*7f90*/  P2R R64, PR, RZ, 0x10 ;  /* 0x00000010ff407803 */ /* 0x001fe40000000000 */
[C---:B------:R-:W-:Y:S01]  /*7fa0*/  LOP3.LUT P2, RZ, R24.reuse, 0x20000000, RZ, 0xc0, !PT ;  /* 0x2000000018ff7812 */ /* 0x040fe2000784c0ff */
[----:B------:R-:W-:Y:S01]  /*7fb0*/  @P6 HMUL2 R63, R63.H0_H0, c[0x0] [0x16c].H0_H0 ;  /* 0x20005b003f3f6a32 */ /* 0x000fe20000000800 */
[----:B------:R-:W-:Y:S01]  /*7fc0*/  P2R R65, PR, RZ, 0x20 ;  /* 0x00000020ff417803 */ /* 0x000fe20000000000 */
[----:B------:R-:W-:Y:S01]  /*7fd0*/  @P1 HMUL2 R47, R47.H0_H0, c[0x0] [0x16c].H0_H0 ;  /* 0x20005b002f2f1a32 */ /* 0x000fe20000000800 */
[----:B------:R-:W-:Y:S02]  /*7fe0*/  LOP3.LUT P4, RZ, R24, 0x10000000, RZ, 0xc0, !PT ;  /* 0x1000000018ff7812 */ /* 0x000fe4000788c0ff */
[----:B------:R0:W-:Y:S01]  /*7ff0*/  @P0 STG.E.U16.SYS [R120+-0x10], R48 ;  /* 0xfffff03078000386 */ /* 0x0001e2000010e500 */
[----:B------:R-:W-:-:S02]  /*8000*/  ISETP.NE.AND P0, PT, R50, RZ, PT ;  /* 0x000000ff3200720c */ /* 0x000fc40003f05270 */
[C---:B------:R-:W-:Y:S02]  /*8010*/  LOP3.LUT P5, RZ, R24.reuse, 0x8000000, RZ, 0xc0, !PT ;  /* 0x0800000018ff7812 */ /* 0x040fe400078ac0ff */
[----:B------:R-:W-:Y:S01]  /*8020*/  P2R R66, PR, RZ, 0x8 ;  /* 0x00000008ff427803 */ /* 0x000fe20000000000 */
[----:B------:R-:W-:Y:S01]  /*8030*/  @P2 HMUL2 R164, R164.H0_H0, c[0x0] [0x16c].H0_H0 ;  /* 0x20005b00a4a42a32 */ /* 0x000fe20000000800 */
[----:B------:R-:W-:-:S03]  /*8040*/  LOP3.LUT P3, RZ, R24, 0x4000000, RZ, 0xc0, !PT ;  /* 0x0400000018ff7812 */ /* 0x000fc6000786c0ff */
[----:B------:R-:W-:Y:S01]  /*8050*/  @P4 HMUL2 R78, R78.H0_H0, c[0x0] [0x16c].H0_H0 ;  /* 0x20005b004e4e4a32 */ /* 0x000fe20000000800 */
[----:B0-----:R-:W-:Y:S02]  /*8060*/  P2R R48, PR, RZ, 0x40 ;  /* 0x00000040ff307803 */ /* 0x001fe40000000000 */
[----:B------:R-:W-:Y:S01]  /*8070*/  LOP3.LUT P6, RZ, R174, 0x1, RZ, 0xc0, !PT ;  /* 0x00000001aeff7812 */ /* 0x000fe200078cc0ff */
[----:B------:R-:W-:Y:S01]  /*8080*/  @P0 STG.E.U16.SYS [R114+-0xe], R165 ;  /* 0xfffff2a572000386 */ /* 0x000fe2000010e500 */
[----:B------:R-:W-:Y:S01]  /*8090*/  LOP3.LUT P0, RZ, R24, 0x20000, RZ, 0xc0, !PT ;  /* 0x0002000018ff7812 */ /* 0x000fe2000780c0ff */
[----:B------:R-:W-:-:S03]  /*80a0*/  @P5 HMUL2 R62, R62.H0_H0, c[0x0] [0x16c].H0_H0 ;  /* 0x20005b003e3e5a32 */ /* 0x000fc60000000800 */
[----:B------:R-:W-:Y:S01]  /*80b0*/  P2R R49, PR, RZ, 0x1 ;  /* 0x00000001ff317803 */ /* 0x000fe20000000000 */
[----:B------:R-:W-:Y:S01]  /*80c0*/  @P3 HMUL2 R46, R46.H0_H0, c[0x0] [0x16c].H0_H0 ;  /* 0x20005b002e2e3a32 */ /* 0x000fe20000000800 */
[----:B------:R-:W-:-:S04]  /*80d0*/  LOP3.LUT P0, RZ, R24, 0x2000000, RZ, 0xc0, !PT ;  /* 0x0200000018ff7812 */ /* 0x000fc8000780c0ff */
[----:B------:R-:W-:Y:S01]  /*80e0*/  @P6 STG.E.U16.SYS [R116+-0xe], R79 ;  /* 0xfffff24f74006386 */ /* 0x000fe2000010e500 */
[----:B------:R-:W-:-:S07]  /*80f0*/  ISETP.NE.AND P6, PT, R48, RZ, PT ;  /* 0x000000ff3000720c */ /* 0x000fce0003fc5270 */
[----:B------:R-:W-:-:S05]  /*8100*/  @P0 HMUL2 R163, R163.H0_H0, c[0x0] [0x16c].H0_H0 ;  /* 0x20005b00a3a30a32 */ /* 0x000fca0000000800 */
        /* <DEDUP_REMOVED lines=14> */
[----:B------:R-:W-:Y:S01]  /*81f0*/  @P3 STG.E.U16.SYS [R120+-0xc], R46 ;  /* 0xfffff42e78003386 */ /* 0x000fe2000010e500 */
        /* <DEDUP_REMOVED lines=10> */
[----:B------:R-:W-:-:S03]  /*82a0*/  LOP3.LUT P5, RZ, R24, 0x100, RZ, 0xc0, !PT ;  /* 0x0000010018ff7812 */ /* 0x000fc600078ac0ff */
[----:B------:R-:W-:Y:S01]  /*82b0*/  @P3 STG.E.U16.SYS [R118+-0xa], R61 ;  /* 0xfffff63d76003386 */ /* 0x000fe2000010e500 */
[----:B------:R-:W-:Y:S02]  /*82c0*/  P2R R53, PR, RZ, 0x20 ;  /* 0x00000020ff357803 */ /* 0x000fe40000000000 */
[C---:B------:R-:W-:Y:S01]  /*82d0*/  LOP3.LUT P5, RZ, R24.reuse, 0x800, RZ, 0xc0, !PT ;  /* 0x0000080018ff7812 */ /* 0x040fe200078ac0ff */
[----:B------:R0:W-:Y:S01]  /*82e0*/  @P4 STG.E.U16.SYS [R120+-0xa], R45 ;  /* 0xfffff62d78004386 */ /* 0x0001e2000010e500 */
[C---:B------:R-:W-:Y:S01]  /*82f0*/  LOP3.LUT P4, RZ, R24.reuse, 0x40, RZ, 0xc0, !PT ;  /* 0x0000004018ff7812 */ /* 0x040fe2000788c0ff */
[----:B------:R-:W-:Y:S01]  /*8300*/  @P0 HMUL2 R91, R91.H0_H0, c[0x0] [0x16c].H0_H0 ;  /* 0x20005b005b5b0a32 */ /* 0x000fe20000000800 */
[C---:B------:R-:W-:Y:S01]  /*8310*/  LOP3.LUT P0, RZ, R24.reuse, 0x8, RZ, 0xc0, !PT ;  /* 0x0000000818ff7812 */ /* 0x040fe2000780c0ff */
[----:B------:R-:W-:Y:S01]  /*8320*/  @P2 STG.E.U16.SYS [R114+-0x8], R162 ;  /* 0xfffff8a272002386 */ /* 0x000fe2000010e500 */
[----:B------:R-:W-:Y:S02]  /*8330*/  P2R R52, PR, RZ, 0x10 ;  /* 0x00000010ff347803 */ /* 0x000fe40000000000 */
[C---:B------:R-:W-:Y:S01]  /*8340*/  LOP3.LUT P2, RZ, R24.reuse, 0x20, RZ, 0xc0, !PT ;  /* 0x0000002018ff7812 */ /* 0x040fe2000784c0ff */
[----:B------:R-:W-:Y:S01]  /*8350*/  @P1 STG.E.U16.SYS [R116+-0x8], R76 ;  /* 0xfffff84c74001386 */ /* 0x000fe2000010e500 */
[----:B------:R-:W-:-:S02]  /*8360*/  LOP3.LUT P1, RZ, R24, 0x10, RZ, 0xc0, !PT ;  /* 0x0000001018ff7812 */ /* 0x000fc4000782c0ff */
[----:B0-----:R-:W-:Y:S01]  /*8370*/  P2R R45, PR, RZ, 0x20 ;  /* 0x00000020ff2d7803 */ /* 0x001fe20000000000 */
[----:B------:R0:W-:Y:S01]  /*8380*/  @P6 STG.E.U16.SYS [R118+-0x8], R60 ;  /* 0xfffff83c76006386 */ /* 0x0001e2000010e500 */
[C---:B------:R-:W-:Y:S02]  /*8390*/  LOP3.LUT P6, RZ, R24.reuse, 0x4, RZ, 0xc0, !PT ;  /* 0x0000000418ff7812 */ /* 0x040fe400078cc0ff */
[C---:B------:R-:W-:Y:S02]  /*83a0*/  LOP3.LUT P5, RZ, R24.reuse, 0x40000, RZ, 0xc0, !PT ;  /* 0x0004000018ff7812 */ /* 0x040fe400078ac0ff */
[----:B------:R-:W-:Y:S02]  /*83b0*/  P2R R47, PR, RZ, 0x40 ;  /* 0x00000040ff2f7803 */ /* 0x000fe40000000000 */
[C---:B------:R-:W-:Y:S02]  /*83c0*/  LOP3.LUT P6, RZ, R24.reuse, 0x10000, RZ, 0xc0, !PT ;  /* 0x0001000018ff7812 */ /* 0x040fe400078cc0ff */
[----:B------:R-:W-:-:S02]  /*83d0*/  LOP3.LUT P4, RZ, R24, 0x200, RZ, 0xc0, !PT ;  /* 0x0000020018ff7812 */ /* 0x000fc4000788c0ff */
[----:B------:R-:W-:Y:S02]  /*83e0*/  P2R R46, PR, RZ, 0x40 ;  /* 0x00000040ff2e7803 */ /* 0x000fe40000000000 */
[----:B------:R-:W-:Y:S02]  /*83f0*/  P2R R48, PR, RZ, 0x1 ;  /* 0x00000001ff307803 */ /* 0x000fe40000000000 */
[----:B------:R-:W-:Y:S01]  /*8400*/  P2R R49, PR, RZ, 0x2 ;  /* 0x00000002ff317803 */ /* 0x000fe20000000000 */
[----:B------:R-:W-:Y:S01]  /*8410*/  @P5 STG.E.U16.SYS [R120+-0x8], R44 ;  /* 0xfffff82c78005386 */ /* 0x000fe2000010e500 */
[C---:B------:R-:W-:Y:S02]  /*8420*/  LOP3.LUT P0, RZ, R24.reuse, 0x8000, RZ, 0xc0, !PT ;  /* 0x0000800018ff7812 */ /* 0x040fe4000780c0ff */
[----:B------:R-:W-:Y:S01]  /*8430*/  @P6 HMUL2 R75, R75.H0_H0, c[0x0] [0x16c].H0_H0 ;  /* 0x20005b004b4b6a32 */ /* 0x000fe20000000800 */
[----:B------:R-:W-:Y:S02]  /*8440*/  LOP3.LUT P6, RZ, R24, 0x20000, RZ, 0xc0, !PT ;  /* 0x0002000018ff7812 */ /* 0x000fe400078cc0ff */
[----:B------:R-:W-:-:S02]  /*8450*/  P2R R50, PR, RZ, 0x4 ;  /* 0x00000004ff327803 */ /* 0x000fc40000000000 */
[C---:B------:R-:W-:Y:S02]  /*8460*/  LOP3.LUT P1, RZ, R24.reuse, 0x4000, RZ, 0xc0, !PT ;  /* 0x0000400018ff7812 */ /* 0x040fe4000782c0ff */
[----:B------:R-:W-:Y:S02]  /*8470*/  P2R R51, PR, RZ, 0x10 ;  /* 0x00000010ff337803 */ /* 0x000fe40000000000 */
[C---:B------:R-:W-:Y:S01]  /*8480*/  LOP3.LUT P2, RZ, R24.reuse, 0x2000, RZ, 0xc0, !PT ;  /* 0x0000200018ff7812 */ /* 0x040fe2000784c0ff */
[----:B------:R-:W-:Y:S01]  /*8490*/  @P0 HMUL2 R59, R59.H0_H0, c[0x0] [0x16c].H0_H0 ;  /* 0x20005b003b3b0a32 */ /* 0x000fe20000000800 */
[----:B------:R-:W-:Y:S02]  /*84a0*/  LOP3.LUT P4, RZ, R24, 0x1000, RZ, 0xc0, !PT ;  /* 0x0000100018ff7812 */ /* 0x000fe4000788c0ff */
[----:B------:R-:W-:Y:S01]  /*84b0*/  ISETP.NE.AND P5, PT, R45, RZ, PT ;  /* 0x000000ff2d00720c */ /* 0x000fe20003fa5270 */
[----:B------:R-:W-:Y:S01]  /*84c0*/  @P6 STG.E.U16.SYS [R114+-0x6], R91 ;  /* 0xfffffa5b72006386 */ /* 0x000fe2000010e500 */
[----:B------:R-:W-:-:S02]  /*84d0*/  ISETP.NE.AND P6, PT, R46, RZ, PT ;  /* 0x000000ff2e00720c */ /* 0x000fc40003fc5270 */
[----:B------:R-:W-:Y:S01]  /*84e0*/  @P1 HMUL2 R43, R43.H0_H0, c[0x0] [0x16c].H0_H0 ;  /* 0x20005b002b2b1a32 */ /* 0x000fe20000000800 */
[----:B------:R-:W-:-:S03]  /*84f0*/  LOP3.LUT P3, RZ, R24, 0x80, RZ, 0xc0, !PT ;  /* 0x0000008018ff7812 */ /* 0x000fc6000786c0ff */
[----:B------:R-:W-:Y:S01]  /*8500*/  @P2 HMUL2 R90, R90.H0_H0, c[0x0] [0x16c].H0_H0 ;  /* 0x20005b005a5a2a32 */ /* 0x000fe20000000800 */
[----:B0-----:R-:W-:Y:S01]  /*8510*/  P2R R60, PR, RZ, 0x8 ;  /* 0x00000008ff3c7803 */ /* 0x001fe20000000000 */
[----:B------:R-:W-:Y:S01]  /*8520*/  @P4 HMUL2 R74, R74.H0_H0, c[0x0] [0x16c].H0_H0 ;  /* 0x20005b004a4a4a32 */ /* 0x000fe20000000800 */
[----:B------:R-:W-:Y:S01]  /*8530*/  LOP3.LUT P3, RZ, R24, 0x400, RZ, 0xc0, !PT ;  /* 0x0000040018ff7812 */ /* 0x000fe2000786c0ff */
[----:B------:R-:W-:Y:S02]  /*8540*/  @P5 HMUL2 R58, R58.H0_H0, c[0x0] [0x16c].H0_H0 ;  /* 0x20005b003a3a5a32 */ /* 0x000fe40000000800 */
[----:B------:R-:W-:Y:S01]  /*8550*/  @P6 STG.E.U16.SYS [R116+-0x6], R75 ;  /* 0xfffffa4b74006386 */ /* 0x000fe2000010e500 */
[----:B------:R-:W-:-:S03]  /*8560*/  ISETP.NE.AND P6, PT, R47, RZ, PT ;  /* 0x000000ff2f00720c */ /* 0x000fc60003fc5270 */
[----:B------:R-:W-:Y:S01]  /*8570*/  @P0 STG.E.U16.SYS [R118+-0x6], R59 ;  /* 0xfffffa3b76000386 */ /* 0x000fe2000010e500 */
[----:B------:R-:W-:-:S03]  /*8580*/  ISETP.NE.AND P0, PT, R48, RZ, PT ;  /* 0x000000ff3000720c */ /* 0x000fc60003f05270 */
[----:B------:R0:W-:Y:S01]  /*8590*/  @P1 STG.E.U16.SYS [R120+-0x6], R43 ;  /* 0xfffffa2b78001386 */ /* 0x0001e2000010e500 */
[----:B------:R-:W-:Y:S01]  /*85a0*/  @P3 HMUL2 R42, R42.H0_H0, c[0x0] [0x16c].H0_H0 ;  /* 0x20005b002a2a3a32 */ /* 0x000fe20000000800 */
[----:B------:R-:W-:Y:S02]  /*85b0*/  ISETP.NE.AND P1, PT, R49, RZ, PT ;  /* 0x000000ff3100720c */ /* 0x000fe40003f25270 */
[----:B------:R1:W-:Y:S01]  /*85c0*/  @P2 STG.E.U16.SYS [R114+-0x4], R90 ;  /* 0xfffffc5a72002386 */ /* 0x0003e2000010e500 */
[----:B------:R-:W-:Y:S01]  /*85d0*/  ISETP.NE.AND P2, PT, R50, RZ, PT ;  /* 0x000000ff3200720c */ /* 0x000fe20003f45270 */
[----:B------:R-:W-:Y:S02]  /*85e0*/  @P6 HMUL2 R40, R40.H0_H0, c[0x0] [0x16c].H0_H0 ;  /* 0x20005b0028286a32 */ /* 0x000fe40000000800 */
[----:B------:R1:W-:Y:S01]  /*85f0*/  @P4 STG.E.U16.SYS [R116+-0x4], R74 ;  /* 0xfffffc4a74004386 */ /* 0x0003e2000010e500 */
[----:B------:R-:W-:Y:S01]  /*8600*/  ISETP.NE.AND P4, PT, R51, RZ, PT ;  /* 0x000000ff3300720c */ /* 0x000fe20003f85270 */
[----:B------:R-:W-:-:S02]  /*8610*/  @P0 HMUL2 R56, R56.H0_H0, c[0x0] [0x16c].H0_H0 ;  /* 0x20005b0038380a32 */ /* 0x000fc40000000800 */
[----:B------:R1:W-:Y:S01]  /*8620*/  @P5 STG.E.U16.SYS [R118+-0x4], R58 ;  /* 0xfffffc3a76005386 */ /* 0x0003e2000010e500 */
[----:B------:R-:W-:Y:S01]  /*8630*/  ISETP.NE.AND P5, PT, R53, RZ, PT ;  /* 0x000000ff3500720c */ /* 0x000fe20003fa5270 */
[----:B------:R-:W-:Y:S02]  /*8640*/  @P1 HMUL2 R72, R72.H0_H0, c[0x0] [0x16c].H0_H0 ;  /* 0x20005b0048481a32 */ /* 0x000fe40000000800 */
[----:B------:R1:W-:Y:S01]  /*8650*/  @P3 STG.E.U16.SYS [R120+-0x4], R42 ;  /* 0xfffffc2a78003386 */ /* 0x0003e2000010e500 */
[----:B0-----:R-:W-:Y:S01]  /*8660*/  P2R R43, PR, RZ, 0x20 ;  /* 0x00000020ff2b7803 */ /* 0x001fe20000000000 */
[----:B------:R-:W-:Y:S01]  /*8670*/  @P2 HMUL2 R88, R88.H0_H0, c[0x0] [0x16c].H0_H0 ;  /* 0x20005b0058582a32 */ /* 0x000fe20000000800 */
[----:B------:R-:W-:Y:S02]  /*8680*/  ISETP.NE.AND P3, PT, R60, RZ, PT ;  /* 0x000000ff3c00720c */ /* 0x000fe40003f65270 */
[----:B------:R-:W-:Y:S01]  /*8690*/  @P4 HMUL2 R89, R89.H0_H0, c[0x0] [0x16c].H0_H0 ;  /* 0x20005b0059594a32 */ /* 0x000fe20000000800 */
[----:B------:R-:W-:-:S03]  /*86a0*/  ISETP.NE.AND P4, PT, R52, RZ, PT ;  /* 0x000000ff3400720c */ /* 0x000fc60003f85270 */
[----:B------:R-:W-:Y:S01]  /*86b0*/  @P5 HMUL2 R73, R73.H0_H0, c[0x0] [0x16c].H0_H0 ;  /* 0x20005b0049495a32 */ /* 0x000fe20000000800 */
[----:B------:R-:W-:-:S05]  /*86c0*/  LOP3.LUT P5, RZ, R24, 0x200, RZ, 0xc0, !PT ;  /* 0x0000020018ff7812 */ /* 0x000fca00078ac0ff */
[----:B------:R-:W-:-:S03]  /*86d0*/  @P3 HMUL2 R57, R57.H0_H0, c[0x0] [0x16c].H0_H0 ;  /* 0x20005b0039393a32 */ /* 0x000fc60000000800 */
[----:B------:R-:W-:-:S04]  /*86e0*/  @P4 HMUL2 R41, R41.H0_H0, c[0x0] [0x16c].H0_H0 ;  /* 0x20005b0029294a32 */ /* 0x000fc80000000800 */
[----:B------:R1:W-:Y:S01]  /*86f0*/  @P5 STG.E.U16.SYS [R114+-0x2], R89 ;  /* 0xfffffe5972005386 */ /* 0x0003e2000010e500 */
[----:B------:R-:W-:-:S12]  /*8700*/  ISETP.NE.AND P5, PT, R43, RZ, PT ;  /* 0x000000ff2b00720c */ /* 0x000fd80003fa5270 */
[----:B------:R1:W-:Y:S01]  /*8710*/  @P5 STG.E.U16.SYS [R116+-0x2], R73 ;  /* 0xfffffe4974005386 */ /* 0x0003e2000010e500 */
[----:B------:R-:W-:-:S03]  /*8720*/  ISETP.NE.AND P5, PT, R54, RZ, PT ;  /* 0x000000ff3600720c */ /* 0x000fc60003fa5270 */
[----:B------:R1:W-:Y:S01]  /*8730*/  @P3 STG.E.U16.SYS [R118+-0x2], R57 ;  /* 0xfffffe3976003386 */ /* 0x0003e2000010e500 */
[----:B------:R-:W-:-:S03]  /*8740*/  ISETP.NE.AND P3, PT, R70, RZ, PT ;  /* 0x000000ff4600720c */ /* 0x000fc60003f65270 */
[----:B------:R1:W-:Y:S01]  /*8750*/  @P4 STG.E.U16.SYS [R120+-0x2], R41 ;  /* 0xfffffe2978004386 */ /* 0x0003e2000010e500 */
[----:B------:R-:W-:-:S03]  /*8760*/  ISETP.NE.AND P4, PT, R55, RZ, PT ;  /* 0x000000ff3700720c */ /* 0x000fc60003f85270 */
[----:B------:R1:W-:Y:S01]  /*8770*/  @P2 STG.E.U16.SYS [R114], R88 ;  /* 0x0000005872002386 */ /* 0x0003e2000010e500 */
[----:B------:R-:W-:-:S03]  /*8780*/  ISETP.NE.AND P2, PT, R71, RZ, PT ;  /* 0x000000ff4700720c */ /* 0x000fc60003f45270 */
[----:B------:R1:W-:Y:S01]  /*8790*/  @P1 STG.E.U16.SYS [R116], R72 ;  /* 0x0000004874001386 */ /* 0x0003e2000010e500 */
[----:B------:R-:W-:-:S03]  /*87a0*/  ISETP.NE.AND P1, PT, R96, RZ, PT ;  /* 0x000000ff6000720c */ /* 0x000fc60003f25270 */
[----:B------:R1:W-:Y:S01]  /*87b0*/  @P0 STG.E.U16.SYS [R118], R56 ;  /* 0x0000003876000386 */ /* 0x0003e2000010e500 */
[----:B------:R-:W-:-:S03]  /*87c0*/  ISETP.NE.AND P0, PT, R87, RZ, PT ;  /* 0x000000ff5700720c */ /* 0x000fc60003f05270 */
[----:B------:R1:W-:Y:S04]  /*87d0*/  @P6 STG.E.U16.SYS [R120], R40 ;  /* 0x0000002878006386 */ /* 0x0003e8000010e500 */
.L_x_167:
[----:B------:R-:W-:Y:S05]  /*87e0*/  BSYNC B0 ;  /* 0x0000000000007941 */ /* 0x000fea0003800000 */
.L_x_55:
[----:B0-----:R-:W-:Y:S01]  /*87f0*/  IMAD.MOV.U32 R43, RZ, RZ, c[0x0][0x14] ;  /* 0x00000500ff2b7624 */ /* 0x001fe200078e00ff */
[----:B------:R-:W-:Y:S01]  /*8800*/  IADD3 R181, R181, c[0x0][0x14], RZ ;  /* 0x00000500b5b57a10 */ /* 0x000fe20007ffe0ff */
[----:B------:R-:W-:Y:S02]  /*8810*/  UIADD3 UR4, UP0, UR4, 0x1, URZ ;  /* 0x0000000104047890 */ /* 0x000fe4000ff1e03f */
[C---:B-1----:R-:W-:Y:S02]  /*8820*/  IMAD.WIDE.U32 R40, R43.reuse, c[0x0][0x1e0], RZ ;  /* 0x000078002b287a25 */ /* 0x042fe400078e00ff */
[----:B------:R-:W-:Y:S02]  /*8830*/  UIADD3.X UR5, URZ, UR5, URZ, UP0, !UPT ;  /* 0x000000053f057290 */ /* 0x000fe400087fe43f */
[----:B------:R-:W-:Y:S01]  /*8840*/  IMAD R41, R43, c[0x0][0x1e4], R41 ;  /* 0x000079002b297a24 */ /* 0x000fe200078e0229 */
[----:B------:R-:W-:-:S04]  /*8850*/  LEA R6, P6, R40, R6, 0x1 ;  /* 0x0000000628067211 */ /* 0x000fc800078c08ff */
[----:B------:R-:W-:Y:S01]  /*8860*/  LEA.HI.X R7, R40, R7, R41, 0x1, P6 ;  /* 0x0000000728077211 */ /* 0x000fe200030f0c29 */
[----:B------:R-:W-:-:S04]  /*8870*/  IMAD.WIDE.U32 R40, R43, c[0x0][0x1c8], RZ ;  /* 0x000072002b287a25 */ /* 0x000fc800078e00ff */
        /* <DEDUP_REMOVED lines=8> */
[----:B------:R-:W-:Y:S02]  /*8900*/  IMAD R43, R43, c[0x0][0x1dc], R41 ;  /* 0x000077002b2b7a24 */ /* 0x000fe400078e0229 */
[----:B------:R-:W-:-:S03]  /*8910*/  IMAD.SHL.U32 R41, R40, 0x2, RZ ;  /* 0x0000000228297824 */ /* 0x000fc600078e00ff */
[----:B------:R-:W-:Y:S02]  /*8920*/  SHF.L.U64.HI R44, R40, 0x1, R43 ;  /* 0x00000001282c7819 */ /* 0x000fe4000001022b */
[----:B------:R-:W-:-:S05]  /*8930*/  IADD3 R40, P6, R9, R41, RZ ;  /* 0x0000002909287210 */ /* 0x000fca0007fde0ff */
[----:B------:R-:W-:Y:S01]  /*8940*/  IMAD.X R42, R25, 0x1, R44, P6 ;  /* 0x00000001192a7824 */ /* 0x000fe200030e062c */
[----:B------:R-:W-:-:S05]  /*8950*/  IADD3 R182, P6, R182, R41, RZ ;  /* 0x00000029b6b67210 */ /* 0x000fca0007fde0ff */
[----:B------:R-:W-:Y:S01]  /*8960*/  IMAD.X R183, R183, 0x1, R44, P6 ;  /* 0x00000001b7b77824 */ /* 0x000fe200030e062c */
[----:B------:R-:W-:-:S04]  /*8970*/  LOP3.LUT P6, RZ, R174, 0x4000000, RZ, 0xc0, !PT ;  /* 0x04000000aeff7812 */ /* 0x000fc800078cc0ff */
[----:B------:R-:W-:Y:S02]  /*8980*/  SEL R9, R9, R40, !P6 ;  /* 0x0000002809097207 */ /* 0x000fe40007000000 */
[----:B------:R-:W-:Y:S02]  /*8990*/  SEL R25, R25, R42, !P6 ;  /* 0x0000002a19197207 */ /* 0x000fe40007000000 */
[----:B------:R-:W-:Y:S02]  /*89a0*/  SEL R182, R182, RZ, P6 ;  /* 0x000000ffb6b67207 */ /* 0x000fe40003000000 */
[----:B------:R-:W-:Y:S02]  /*89b0*/  SEL R183, R183, RZ, P6 ;  /* 0x000000ffb7b77207 */ /* 0x000fe40003000000 */
[----:B------:R-:W-:-:S12]  /*89c0*/  ISETP.GE.AND P6, PT, R181, c[0x0][0x1c4], PT ;  /* 0x00007100b5007a0c */ /* 0x000fd80003fc6270 */
[----:B------:R-:W-:Y:S05]  /*89d0*/  @!P6 BRA `(.L_x_168) ;  /* 0xffff8cc00000e947 */ /* 0x000fea000383ffff */
[----:B------:R-:W-:Y:S05]  /*89e0*/  EXIT ;  /* 0x000000000000794d */ /* 0x000fea0003800000 */
.L_x_169:
[----:B------:R-:W-:-:S00]  /*89f0*/  BRA `(.L_x_169) ;  /* 0xfffffff000007947 */ /* 0x000fc0000383ffff */
.L_x_247:


//--------------------- .text._ZN7cutlass9reference6device6kernel11GemmComplexINS_6half_tENS_6layout8RowMajorES4_NS5_11ColumnMajorES4_S6_S4_S4_S4_NS_16NumericConverterIS4_S4_LNS_15FloatRoundStyleE2EEENS_12multiply_addIS4_S4_S4_EELi4ELi4EEEvNS_4gemm9GemmCoordET5_NS_9TensorRefIT_T0_EENS_16ComplexTransformENSG_IT1_T2_EESK_SF_NSG_IT3_T4_EENSG_IT7_SP_EET6_illll --------------------------
	.section	.text._ZN7cutlass9reference6device6kernel11GemmComplexINS_6half_tENS_6layout8RowMajorES4_NS5_11ColumnMajorES4_S6_S4_S4_S4_NS_16NumericConverterIS4_S4_LNS_15FloatRoundStyleE2EEENS_12multiply_addIS4_S4_S4_EELi4ELi4EEEvNS_4gemm9GemmCoordET5_NS_9TensorRefIT_T0_EENS_16ComplexTransformENSG_IT1_T2_EESK_SF_NSG_IT3_T4_EENSG_IT7_SP_EET6_illll,"ax",@progbits
	.sectioninfo	@"SHI_REGISTERS=165"
	.align	128
        .global         _ZN7cutlass9reference6device6kernel11GemmComplexINS_6half_tENS_6layout8RowMajorES4_NS5_11ColumnMajorES4_S6_S4_S4_S4_NS_16NumericConverterIS4_S4_LNS_15FloatRoundStyleE2EEENS_12multiply_addIS4_S4_S4_EELi4ELi4EEEvNS_4gemm9GemmCoordET5_NS_9TensorRefIT_T0_EENS_16ComplexTransformENSG_IT1_T2_EESK_SF_NSG_IT3_T4_EENSG_IT7_SP_EET6_illll
        .type           _ZN7cutlass9reference6device6kernel11GemmComplexINS_6half_tENS_6layout8RowMajorES4_NS5_11ColumnMajorES4_S6_S4_S4_S4_NS_16NumericConverterIS4_S4_LNS_15FloatRoundStyleE2EEENS_12multiply_addIS4_S4_S4_EELi4ELi4EEEvNS_4gemm9GemmCoordET5_NS_9TensorRefIT_T0_EENS_16ComplexTransformENSG_IT1_T2_EESK_SF_NSG_IT3_T4_EENSG_IT7_SP_EET6_illll,@function
        .size           _ZN7cutlass9reference6device6kernel11GemmComplexINS_6half_tENS_6layout8RowMajorES4_NS5_11ColumnMajorES4_S6_S4_S4_S4_NS_16NumericConverterIS4_S4_LNS_15FloatRoundStyleE2EEENS_12multiply_addIS4_S4_S4_EELi4ELi4EEEvNS_4gemm9GemmCoordET5_NS_9TensorRefIT_T0_EENS_16ComplexTransformENSG_IT1_T2_EESK_SF_NSG_IT3_T4_EENSG_IT7_SP_EET6_illll,(.L_x_248 - _ZN7cutlass9reference6device6kernel11GemmComplexINS_6half_tENS_6layout8RowMajorES4_NS5_11ColumnMajorES4_S6_S4_S4_S4_NS_16NumericConverterIS4_S4_LNS_15FloatRoundStyleE2EEENS_12multiply_addIS4_S4_S4_EELi4ELi4EEEvNS_4gemm9GemmCoordET5_NS_9TensorRefIT_T0_EENS_16ComplexTransformENSG_IT1_T2_EESK_SF_NSG_IT3_T4_EENSG_IT7_SP_EET6_illll)
        .other          _ZN7cutlass9reference6device6kernel11GemmComplexINS_6half_tENS_6layout8RowMajorES4_NS5_11ColumnMajorES4_S6_S4_S4_S4_NS_16NumericConverterIS4_S4_LNS_15FloatRoundStyleE2EEENS_12multiply_addIS4_S4_S4_EELi4ELi4EEEvNS_4gemm9GemmCoordET5_NS_9TensorRefIT_T0_EENS_16ComplexTransformENSG_IT1_T2_EESK_SF_NSG_IT3_T4_EENSG_IT7_SP_EET6_illll,@"STO_CUDA_ENTRY STV_DEFAULT"
_ZN7cutlass9reference6device6kernel11GemmComplexINS_6half_tENS_6layout8RowMajorES4_NS5_11ColumnMajorES4_S6_S4_S4_S4_NS_16NumericConverterIS4_S4_LNS_15FloatRoundStyleE2EEENS_12multiply_addIS4_S4_S4_EELi4ELi4EEEvNS_4gemm9GemmCoordET5_NS_9TensorRefIT_T0_EENS_16ComplexTransformENSG_IT1_T2_EESK_SF_NSG_IT3_T4_EENSG_IT7_SP_EET6_illll:
.text._ZN7cutlass9reference6device6kernel11GemmComplexINS_6half_tENS_6layout8RowMajorES4_NS5_11ColumnMajorES4_S6_S4_S4_S4_NS_16NumericConverterIS4_S4_LNS_15FloatRoundStyleE2EEENS_12multiply_addIS4_S4_S4_EELi4ELi4EEEvNS_4gemm9GemmCoordET5_NS_9TensorRefIT_T0_EENS_16ComplexTransformENSG_IT1_T2_EESK_SF_NSG_IT3_T4_EENSG_IT7_SP_EET6_illll:
[----:B------:R-:W-:Y:S02]  /*0000*/  IMAD.MOV.U32 R1, RZ, RZ, c[0x0][0x28] ;  /* 0x00000a00ff017624 */ /* 0x000fe400078e00ff */
[----:B------:R-:W0:Y:S01]  /*0010*/  S2UR UR15, SR_CTAID.Z ;  /* 0x00000000000f79c3 */ /* 0x000e220000002700 */
[----:B------:R-:W-:Y:S02]  /*0020*/  ULDC.64 UR24, c[0x0][0x1d0] ;  /* 0x0000740000187ab9 */ /* 0x000fe40000000a00 */
[----:B------:R-:W-:Y:S02]  /*0030*/  ULDC.64 UR26, c[0x0][0x1c8] ;  /* 0x00007200001a7ab9 */ /* 0x000fe40000000a00 */
[----:B------:R-:W-:Y:S02]  /*0040*/  ULDC.64 UR16, c[0x0][0x1e0] ;  /* 0x0000780000107ab9 */ /* 0x000fe40000000a00 */
[----:B------:R-:W-:Y:S02]  /*0050*/  ULDC.64 UR12, c[0x0][0x170] ;  /* 0x00005c00000c7ab9 */ /* 0x000fe40000000a00 */
[----:B0-----:R-:W-:Y:S02]  /*0060*/  USHF.R.S32.HI UR10, URZ, 0x1f, UR15 ;  /* 0x0000001f3f0a7899 */ /* 0x001fe4000801140f */
[----:B------:R-:W-:-:S02]  /*0070*/  UIMAD.WIDE.U32 UR4, UR15, UR26, URZ ;  /* 0x0000001a0f0472a5 */ /* 0x000fc4000f8e003f */
[----:B------:R-:W-:Y:S02]  /*0080*/  UIMAD UR8, UR10, UR24, URZ ;  /* 0x000000180a0872a4 */ /* 0x000fe4000f8e023f */
[----:B------:R-:W-:Y:S02]  /*0090*/  UIMAD UR6, UR10, UR26, URZ ;  /* 0x0000001a0a0672a4 */ /* 0x000fe4000f8e023f */
[----:B------:R-:W-:Y:S02]  /*00a0*/  UIMAD UR25, UR15, UR25, UR8 ;  /* 0x000000190f1972a4 */ /* 0x000fe4000f8e0208 */
[----:B------:R-:W-:Y:S02]  /*00b0*/  UIMAD UR27, UR15, UR27, UR6 ;  /* 0x0000001b0f1b72a4 */ /* 0x000fe4000f8e0206 */
[----:B------:R-:W-:Y:S02]  /*00c0*/  ULDC UR8, c[0x0][0x1c4] ;  /* 0x0000710000087ab9 */ /* 0x000fe40000000800 */
[----:B------:R-:W-:-:S02]  /*00d0*/  UISETP.GE.AND UP0, UPT, UR15, UR8, UPT ;  /* 0x000000080f00728c */ /* 0x000fc4000bf06270 */
[----:B------:R-:W-:Y:S02]  /*00e0*/  UIMAD UR11, UR10, UR16, URZ ;  /* 0x000000100a0b72a4 */ /* 0x000fe4000f8e023f */
[----:B------:R-:W-:Y:S02]  /*00f0*/  ULEA UR26, UP1, UR4, UR12, 0x1 ;  /* 0x0000000c041a7291 */ /* 0x000fe4000f82083f */
[----:B------:R-:W-:Y:S01]  /*0100*/  PLOP3.LUT P0, PT, PT, PT, UP0, 0x80, 0x0 ;  /* 0x000000000000781c */ /* 0x000fe20003f0f008 */
[----:B------:R-:W-:Y:S02]  /*0110*/  UIADD3 UR27, UR5, UR27, URZ ;  /* 0x0000001b051b7290 */ /* 0x000fe4000fffe03f */
[----:B------:R-:W-:Y:S02]  /*0120*/  UIMAD.WIDE.U32 UR6, UR15, UR24, URZ ;  /* 0x000000180f0672a5 */ /* 0x000fe4000f8e003f */
[----:B------:R-:W-:Y:S02]  /*0130*/  UIMAD.WIDE.U32 UR8, UR15, UR16, URZ ;  /* 0x000000100f0872a5 */ /* 0x000fe4000f8e003f */
[----:B------:R-:W-:-:S02]  /*0140*/  UIMAD UR11, UR15, UR17, UR11 ;  /* 0x000000110f0b72a4 */ /* 0x000fc4000f8e020b */
[----:B------:R-:W-:Y:S02]  /*0150*/  ULEA.HI.X UR27, UR4, UR13, UR27, 0x1, UP1 ;  /* 0x0000000d041b7291 */ /* 0x000fe400088f0c1b */
[----:B------:R-:W-:Y:S02]  /*0160*/  UIADD3 UR25, UR7, UR25, URZ ;  /* 0x0000001907197290 */ /* 0x000fe4000fffe03f */
[----:B------:R-:W-:Y:S02]  /*0170*/  ULDC.64 UR4, c[0x0][0x188] ;  /* 0x0000620000047ab9 */ /* 0x000fe40000000a00 */
[----:B------:R-:W-:Y:S02]  /*0180*/  ULDC.64 UR12, c[0x0][0x1b0] ;  /* 0x00006c00000c7ab9 */ /* 0x000fe40000000a00 */
[----:B------:R-:W-:Y:S02]  /*0190*/  ULEA UR24, UP1, UR6, UR4, 0x1 ;  /* 0x0000000406187291 */ /* 0x000fe4000f82083f */
[----:B------:R-:W-:-:S02]  /*01a0*/  ULEA UR14, UP2, UR8, UR12, 0x1 ;  /* 0x0000000c080e7291 */ /* 0x000fc4000f84083f */
[----:B------:R-:W-:Y:S01]  /*01b0*/  UIADD3 UR23, UR9, UR11, URZ ;  /* 0x0000000b09177290 */ /* 0x000fe2000fffe03f */
[----:B------:R-:W-:Y:S11]  /*01c0*/  @P0 EXIT ;  /* 0x000000000000094d */ /* 0x000ff60003800000 */
[----:B------:R-:W0:Y:S01]  /*01d0*/  S2R R2, SR_TID.X ;  /* 0x0000000000027919 */ /* 0x000e220000002100 */
[----:B------:R-:W-:Y:S01]  /*01e0*/  LOP3.LUT R0, R0, 0xfffffffd, RZ, 0xc0, !PT ;  /* 0xfffffffd00007812 */ /* 0x000fe200078ec0ff */
[----:B------:R-:W-:Y:S02]  /*01f0*/  ULEA.HI.X UR23, UR8, UR13, UR23, 0x1, UP2 ;  /* 0x0000000d08177291 */ /* 0x000fe400090f0c17 */
[----:B------:R-:W0:Y:S01]  /*0200*/  S2R R3, SR_CTAID.X ;  /* 0x0000000000037919 */ /* 0x000e220000002500 */
[----:B------:R-:W-:Y:S02]  /*0210*/  ULDC.64 UR8, c[0x0][0x1d8] ;  /* 0x0000760000087ab9 */ /* 0x000fe40000000a00 */
[----:B------:R-:W-:Y:S01]  /*0220*/  ULEA.HI.X UR25, UR6, UR5, UR25, 0x1, UP1 ;  /* 0x0000000506197291 */ /* 0x000fe200088f0c19 */
[----:B------:R-:W1:Y:S01]  /*0230*/  S2R R4, SR_TID.Y ;  /* 0x0000000000047919 */ /* 0x000e620000002200 */
[----:B------:R-:W-:-:S02]  /*0240*/  ULDC UR20, c[0x0][0x14] ;  /* 0x0000050000147ab9 */ /* 0x000fc40000000800 */
[----:B------:R-:W-:Y:S01]  /*0250*/  ULDC.64 UR12, c[0x0][0x1c8] ;  /* 0x00007200000c7ab9 */ /* 0x000fe20000000a00 */
[----:B------:R-:W1:Y:S01]  /*0260*/  S2R R5, SR_CTAID.Y ;  /* 0x0000000000057919 */ /* 0x000e620000002600 */
[----:B------:R-:W-:Y:S02]  /*0270*/  UIMAD UR6, UR10, UR8, URZ ;  /* 0x000000080a0672a4 */ /* 0x000fe4000f8e023f */
[----:B------:R-:W-:Y:S02]  /*0280*/  ULDC.64 UR16, c[0x0][0x1a0] ;  /* 0x0000680000107ab9 */ /* 0x000fe40000000a00 */
[----:B------:R-:W-:Y:S02]  /*0290*/  UIMAD.WIDE.U32 UR10, UR20, UR12, URZ ;  /* 0x0000000c140a72a5 */ /* 0x000fe4000f8e003f */
[----:B------:R-:W-:Y:S02]  /*02a0*/  UISETP.NE.U32.AND UP0, UPT, URZ, UR16, UPT ;  /* 0x000000103f00728c */ /* 0x000fe4000bf05070 */
[----:B------:R-:W-:-:S02]  /*02b0*/  ULDC.64 UR18, c[0x0][0x1d0] ;  /* 0x0000740000127ab9 */ /* 0x000fc40000000a00 */
[----:B------:R-:W-:Y:S02]  /*02c0*/  UIMAD.WIDE.U32 UR4, UR15, UR8, URZ ;  /* 0x000000080f0472a5 */ /* 0x000fe4000f8e003f */
[----:B------:R-:W-:Y:S02]  /*02d0*/  UIMAD UR16, UR15, UR9, UR6 ;  /* 0x000000090f1072a4 */ /* 0x000fe4000f8e0206 */
[----:B------:R-:W-:Y:S01]  /*02e0*/  ULDC.64 UR28, c[0x0][0x1e0] ;  /* 0x00007800001c7ab9 */ /* 0x000fe20000000a00 */
[----:B0-----:R-:W-:Y:S01]  /*02f0*/  IMAD R2, R3, c[0x0][0x0], R2 ;  /* 0x0000000003027a24 */ /* 0x001fe200078e0202 */
[----:B------:R-:W-:Y:S02]  /*0300*/  ULDC.64 UR30, c[0x0][0x1d8] ;  /* 0x00007600001e7ab9 */ /* 0x000fe40000000a00 */
[----:B------:R-:W-:Y:S01]  /*0310*/  UIMAD.WIDE.U32 UR8, UR20, UR18, URZ ;  /* 0x00000012140872a5 */ /* 0x000fe2000f8e003f */
[----:B------:R-:W-:Y:S01]  /*0320*/  IMAD.SHL.U32 R51, R2, 0x4, RZ ;  /* 0x0000000402337824 */ /* 0x000fe200078e00ff */
[----:B------:R-:W-:-:S02]  /*0330*/  UIMAD UR22, UR20, UR13, UR11 ;  /* 0x0000000d141672a4 */ /* 0x000fc4000f8e020b */
[----:B------:R-:W-:Y:S01]  /*0340*/  UIMAD.WIDE.U32 UR6, UR20, UR28, URZ ;  /* 0x0000001c140672a5 */ /* 0x000fe2000f8e003f */
[----:B-1----:R-:W-:Y:S01]  /*0350*/  IMAD R3, R5, c[0x0][0x4], R4 ;  /* 0x0000010005037a24 */ /* 0x002fe200078e0204 */
[C---:B------:R-:W-:Y:S01]  /*0360*/  ISETP.GE.AND P1, PT, R51.reuse, c[0x0][0x160], PT ;  /* 0x0000580033007a0c */ /* 0x040fe20003f26270 */
[C---:B------:R-:W-:Y:S01]  /*0370*/  IMAD.WIDE.U32 R98, R51.reuse, c[0x0][0x178], RZ ;  /* 0x00005e0033627a25 */ /* 0x040fe200078e00ff */
[C---:B------:R-:W-:Y:S01]  /*0380*/  IADD3 R47, R51.reuse, 0x1, RZ ;  /* 0x00000001332f7810 */ /* 0x040fe20007ffe0ff */
[----:B------:R-:W-:Y:S01]  /*0390*/  UIMAD.WIDE.U32 UR12, UR20, UR30, URZ ;  /* 0x0000001e140c72a5 */ /* 0x000fe2000f8e003f */
[----:B------:R-:W-:Y:S01]  /*03a0*/  IADD3 R43, R51, 0x2, RZ ;  /* 0x00000002332b7810 */ /* 0x000fe20007ffe0ff */
[----:B------:R-:W-:Y:S01]  /*03b0*/  IMAD.SHL.U32 R2, R3, 0x4, RZ ;  /* 0x0000000403027824 */ /* 0x000fe200078e00ff */
[----:B------:R-:W-:Y:S01]  /*03c0*/  IADD3 R9, R51, 0x3, RZ ;  /* 0x0000000333097810 */ /* 0x000fe20007ffe0ff */
[----:B------:R-:W-:Y:S01]  /*03d0*/  IMAD.WIDE.U32 R88, R47, c[0x0][0x178], RZ ;  /* 0x00005e002f587a25 */ /* 0x000fe200078e00ff */
[----:B------:R-:W-:Y:S01]  /*03e0*/  SHF.R.S32.HI R5, RZ, 0x1f, R51 ;  /* 0x0000001fff057819 */ /* 0x000fe20000011433 */
[----:B------:R-:W-:Y:S01]  /*03f0*/  UIADD3 UR16, UR5, UR16, URZ ;  /* 0x0000001005107290 */ /* 0x000fe2000fffe03f */
[C---:B------:R-:W-:Y:S01]  /*0400*/  IADD3 R36, R2.reuse, 0x1, RZ ;  /* 0x0000000102247810 */ /* 0x040fe20007ffe0ff */
[C---:B------:R-:W-:Y:S01]  /*0410*/  IMAD.WIDE.U32 R96, R2.reuse, c[0x0][0x190], RZ ;  /* 0x0000640002607a25 */ /* 0x040fe200078e00ff */
[----:B------:R-:W-:Y:S01]  /*0420*/  IADD3 R4, R2, 0x2, RZ ;  /* 0x0000000202047810 */ /* 0x000fe20007ffe0ff */
[----:B------:R-:W-:Y:S01]  /*0430*/  UIMAD UR21, UR20, UR19, UR9 ;  /* 0x00000013141572a4 */ /* 0x000fe2000f8e0209 */
[----:B------:R-:W-:Y:S01]  /*0440*/  ISETP.LT.AND P2, PT, R36, c[0x0][0x164], !P1 ;  /* 0x0000590024007a0c */ /* 0x000fe20004f41270 */
[C---:B------:R-:W-:Y:S01]  /*0450*/  IMAD R12, R5.reuse, c[0x0][0x1b8], RZ ;  /* 0x00006e00050c7a24 */ /* 0x040fe200078e02ff */
[----:B------:R-:W-:Y:S01]  /*0460*/  ISETP.LT.AND P3, PT, R4, c[0x0][0x164], !P1 ;  /* 0x0000590004007a0c */ /* 0x000fe20004f61270 */
[C---:B------:R-:W-:Y:S01]  /*0470*/  IMAD R14, R5.reuse, c[0x0][0x1a8], RZ ;  /* 0x00006a00050e7a24 */ /* 0x040fe200078e02ff */
[C---:B------:R-:W-:Y:S01]  /*0480*/  IADD3 R6, R2.reuse, 0x3, RZ ;  /* 0x0000000302067810 */ /* 0x040fe20007ffe0ff */
[----:B------:R-:W-:Y:S01]  /*0490*/  IMAD R16, R5, c[0x0][0x178], RZ ;  /* 0x00005e0005107a24 */ /* 0x000fe200078e02ff */
[----:B------:R-:W-:Y:S01]  /*04a0*/  ISETP.LT.AND P0, PT, R2, c[0x0][0x164], !P1 ;  /* 0x0000590002007a0c */ /* 0x000fe20004f01270 */
[C---:B------:R-:W-:Y:S01]  /*04b0*/  IMAD R13, R51.reuse, c[0x0][0x1bc], R12 ;  /* 0x00006f00330d7a24 */ /* 0x040fe200078e020c */
[----:B------:R-:W-:Y:S01]  /*04c0*/  ISETP.LT.AND P1, PT, R6, c[0x0][0x164], !P1 ;  /* 0x0000590006007a0c */ /* 0x000fe20004f21270 */
[C---:B------:R-:W-:Y:S01]  /*04d0*/  IMAD R103, R51.reuse, c[0x0][0x1ac], R14 ;  /* 0x00006b0033677a24 */ /* 0x040fe200078e020e */
[----:B------:R-:W-:Y:S01]  /*04e0*/  SHF.R.S32.HI R3, RZ, 0x1f, R2 ;  /* 0x0000001fff037819 */ /* 0x000fe20000011402 */
[----:B------:R-:W-:Y:S01]  /*04f0*/  IMAD R17, R51, c[0x0][0x17c], R16 ;  /* 0x00005f0033117a24 */ /* 0x000fe200078e0210 */
[----:B------:R-:W-:Y:S01]  /*0500*/  @P2 LOP3.LUT R0, R0, 0x2, RZ, 0xfc, !PT ;  /* 0x0000000200002812 */ /* 0x000fe200078efcff */
[----:B------:R-:W-:Y:S01]  /*0510*/  IMAD.WIDE.U32 R94, R6, c[0x0][0x190], RZ ;  /* 0x00006400065e7a25 */ /* 0x000fe200078e00ff */
[----:B------:R-:W-:Y:S01]  /*0520*/  ISETP.GE.AND P2, PT, R47, c[0x0][0x160], PT ;  /* 0x000058002f007a0c */ /* 0x000fe20003f46270 */
[----:B------:R-:W-:Y:S01]  /*0530*/  UIMAD UR19, UR20, UR29, UR7 ;  /* 0x0000001d141372a4 */ /* 0x000fe2000f8e0207 */
[----:B------:R-:W-:Y:S01]  /*0540*/  LOP3.LUT R0, R0, 0xfffffdff, RZ, 0xc0, !PT ;  /* 0xfffffdff00007812 */ /* 0x000fe200078ec0ff */
[----:B------:R-:W-:Y:S01]  /*0550*/  IMAD R15, R3, c[0x0][0x190], RZ ;  /* 0x00006400030f7a24 */ /* 0x000fe200078e02ff */
[----:B------:R-:W-:Y:S01]  /*0560*/  ISETP.LT.AND P4, PT, R36, c[0x0][0x164], !P2 ;  /* 0x0000590024007a0c */ /* 0x000fe20005781270 */
[C-C-:B------:R-:W-:Y:S01]  /*0570*/  IMAD.WIDE.U32 R84, R51.reuse, c[0x0][0x1b8], R2.reuse ;  /* 0x00006e0033547a25 */ /* 0x140fe200078e0002 */
[----:B------:R-:W-:Y:S01]  /*0580*/  @P3 LOP3.LUT R0, R0, 0x200, RZ, 0xfc, !PT ;  /* 0x0000020000003812 */ /* 0x000fe200078efcff */
[----:B------:R-:W-:Y:S01]  /*0590*/  ULDC UR18, c[0x0][0x1a0] ;  /* 0x0000680000127ab9 */ /* 0x000fe20000000800 */
[----:B------:R-:W-:Y:S01]  /*05a0*/  ISETP.LT.AND P5, PT, R4, c[0x0][0x164], !P2 ;  /* 0x0000590004007a0c */ /* 0x000fe200057a1270 */
[--C-:B------:R-:W-:Y:S01]  /*05b0*/  IMAD.WIDE.U32 R82, R51, c[0x0][0x1a8], R2.reuse ;  /* 0x00006a0033527a25 */ /* 0x100fe200078e0002 */
[----:B------:R-:W-:Y:S01]  /*05c0*/  LOP3.LUT R0, R0, 0xffffffdf, RZ, 0xc0, !PT ;  /* 0xffffffdf00007812 */ /* 0x000fe200078ec0ff */
[----:B------:R-:W-:Y:S01]  /*05d0*/  UIMAD UR20, UR20, UR31, UR13 ;  /* 0x0000001f141472a4 */ /* 0x000fe2000f8e020d */
[----:B------:R-:W-:Y:S01]  /*05e0*/  ISETP.LT.AND P3, PT, R6, c[0x0][0x164], !P2 ;  /* 0x0000590006007a0c */ /* 0x000fe20005761270 */
[C-C-:B------:R-:W-:Y:S01]  /*05f0*/  IMAD.WIDE.U32 R80, R47.reuse, c[0x0][0x1b8], R2.reuse ;  /* 0x00006e002f507a25 */ /* 0x140fe200078e0002 */
[----:B------:R-:W-:Y:S01]  /*0600*/  @P1 LOP3.LUT R0, R0, 0x20, RZ, 0xfc, !PT ;  /* 0x0000002000001812 */ /* 0x000fe200078efcff */
[----:B------:R-:W-:Y:S01]  /*0610*/  ULEA UR13, UP1, UR4, UR18, 0x1 ;  /* 0x00000012040d7291 */ /* 0x000fe2000f82083f */
[----:B------:R-:W-:Y:S01]  /*0620*/  ISETP.LT.AND P1, PT, R2, c[0x0][0x164], !P2 ;  /* 0x0000590002007a0c */ /* 0x000fe20005721270 */
[----:B------:R-:W-:Y:S01]  /*0630*/  IMAD.WIDE.U32 R78, R47, c[0x0][0x1a8], R2 ;  /* 0x00006a002f4e7a25 */ /* 0x000fe200078e0002 */
[----:B------:R-:W-:Y:S01]  /*0640*/  LOP3.LUT R0, R0, 0xfffffffe, RZ, 0xc0, !PT ;  /* 0xfffffffe00007812 */ /* 0x000fe200078ec0ff */
[----:B------:R-:W-:Y:S01]  /*0650*/  USHF.L.U64.HI UR16, UR4, 0x1, UR16 ;  /* 0x0000000104107899 */ /* 0x000fe20008010210 */
[----:B------:R-:W-:Y:S01]  /*0660*/  SHF.R.S32.HI R8, RZ, 0x1f, R47 ;  /* 0x0000001fff087819 */ /* 0x000fe2000001142f */
[C-C-:B------:R-:W-:Y:S01]  /*0670*/  IMAD.WIDE.U32 R76, R43.reuse, c[0x0][0x1b8], R2.reuse ;  /* 0x00006e002b4c7a25 */ /* 0x140fe200078e0002 */
[----:B------:R-:W-:Y:S01]  /*0680*/  @P4 LOP3.LUT R0, R0, 0x1, RZ, 0xfc, !PT ;  /* 0x0000000100004812 */ /* 0x000fe200078efcff */
[----:B------:R-:W-:Y:S01]  /*0690*/  UISETP.NE.AND.EX UP0, UPT, URZ, UR17, UPT, UP0 ;  /* 0x000000113f00728c */ /* 0x000fe2000bf05300 */
[C---:B------:R-:W-:Y:S01]  /*06a0*/  ISETP.GE.AND P4, PT, R43.reuse, c[0x0][0x160], PT ;  /* 0x000058002b007a0c */ /* 0x040fe20003f86270 */
[----:B------:R-:W-:Y:S01]  /*06b0*/  IMAD R12, R8, c[0x0][0x1b8], RZ ;  /* 0x00006e00080c7a24 */ /* 0x000fe200078e02ff */
[----:B------:R-:W-:Y:S01]  /*06c0*/  LOP3.LUT R0, R0, 0xfffffeff, RZ, 0xc0, !PT ;  /* 0xfffffeff00007812 */ /* 0x000fe200078ec0ff */
[----:B------:R-:W-:Y:S01]  /*06d0*/  IMAD R14, R8, c[0x0][0x1a8], RZ ;  /* 0x00006a00080e7a24 */ /* 0x000fe200078e02ff */
[----:B------:R-:W-:Y:S01]  /*06e0*/  ISETP.LT.AND P2, PT, R2, c[0x0][0x164], !P4 ;  /* 0x0000590002007a0c */ /* 0x000fe20006741270 */
[----:B------:R-:W-:Y:S01]  /*06f0*/  IMAD R24, R8, c[0x0][0x178], RZ ;  /* 0x00005e0008187a24 */ /* 0x000fe200078e02ff */
[----:B------:R-:W-:Y:S01]  /*0700*/  @P5 LOP3.LUT R0, R0, 0x100, RZ, 0xfc, !PT ;  /* 0x0000010000005812 */ /* 0x000fe200078efcff */
[--C-:B------:R-:W-:Y:S01]  /*0710*/  IMAD.WIDE.U32 R74, R43, c[0x0][0x1a8], R2.reuse ;  /* 0x00006a002b4a7a25 */ /* 0x100fe200078e0002 */
[----:B------:R-:W-:Y:S01]  /*0720*/  ISETP.LT.AND P5, PT, R4, c[0x0][0x164], !P4 ;  /* 0x0000590004007a0c */ /* 0x000fe200067a1270 */
[----:B------:R-:W-:Y:S01]  /*0730*/  ULDC UR28, c[0x0][0x1a4] ;  /* 0x00006900001c7ab9 */ /* 0x000fe20000000800 */
[----:B------:R-:W-:Y:S01]  /*0740*/  LOP3.LUT R0, R0, 0xffffffef, RZ, 0xc0, !PT ;  /* 0xffffffef00007812 */ /* 0x000fe200078ec0ff */
[C---:B------:R-:W-:Y:S01]  /*0750*/  IMAD.WIDE.U32 R72, R9.reuse, c[0x0][0x1b8], R2 ;  /* 0x00006e0009487a25 */ /* 0x040fe200078e0002 */
[----:B------:R-:W-:Y:S01]  /*0760*/  SHF.R.S32.HI R10, RZ, 0x1f, R43 ;  /* 0x0000001fff0a7819 */ /* 0x000fe2000001142b */
[----:B------:R-:W-:Y:S01]  /*0770*/  UIADD3.X UR16, UR16, UR28, URZ, UP1, !UPT ;  /* 0x0000001c10107290 */ /* 0x000fe20008ffe43f */
[----:B------:R-:W-:Y:S01]  /*0780*/  @P3 LOP3.LUT R0, R0, 0x10, RZ, 0xfc, !PT ;  /* 0x0000001000003812 */ /* 0x000fe200078efcff */
[C---:B------:R-:W-:Y:S01]  /*0790*/  IMAD.WIDE.U32 R70, R9.reuse, c[0x0][0x1a8], R2 ;  /* 0x00006a0009467a25 */ /* 0x040fe200078e0002 */
[----:B------:R-:W-:Y:S01]  /*07a0*/  ISETP.LT.AND P3, PT, R36, c[0x0][0x164], !P4 ;  /* 0x0000590024007a0c */ /* 0x000fe20006761270 */
[----:B------:R-:W-:Y:S01]  /*07b0*/  USEL UR17, UR13, URZ, UP0 ;  /* 0x0000003f0d117287 */ /* 0x000fe20008000000 */
[----:B------:R-:W-:Y:S01]  /*07c0*/  LOP3.LUT R0, R0, 0xffffff7f, RZ, 0xc0, !PT ;  /* 0xffffff7f00007812 */ /* 0x000fe200078ec0ff */
[----:B------:R-:W-:Y:S01]  /*07d0*/  IMAD R8, R10, c[0x0][0x1b8], RZ ;  /* 0x00006e000a087a24 */ /* 0x000fe200078e02ff */
[----:B------:R-:W-:Y:S01]  /*07e0*/  ISETP.LT.AND P4, PT, R6, c[0x0][0x164], !P4 ;  /* 0x0000590006007a0c */ /* 0x000fe20006781270 */
[----:B------:R-:W-:Y:S01]  /*07f0*/  IMAD R16, R10, c[0x0][0x1a8], RZ ;  /* 0x00006a000a107a24 */ /* 0x000fe200078e02ff */
[----:B------:R-:W-:Y:S01]  /*0800*/  @P5 LOP3.LUT R0, R0, 0x80, RZ, 0xfc, !PT ;  /* 0x0000008000005812 */ /* 0x000fe200078efcff */
[----:B------:R-:W-:Y:S01]  /*0810*/  IMAD R22, R10, c[0x0][0x178], RZ ;  /* 0x00005e000a167a24 */ /* 0x000fe200078e02ff */
[----:B------:R-:W-:Y:S01]  /*0820*/  ISETP.GE.AND P5, PT, R9, c[0x0][0x160], PT ;  /* 0x0000580009007a0c */ /* 0x000fe20003fa6270 */
[----:B------:R-:W-:Y:S01]  /*0830*/  IMAD R107, R2, c[0x0][0x194], R15 ;  /* 0x00006500026b7a24 */ /* 0x000fe200078e020f */
[----:B------:R-:W-:Y:S01]  /*0840*/  LOP3.LUT R0, R0, 0xfffffff7, RZ, 0xc0, !PT ;  /* 0xfffffff700007812 */ /* 0x000fe200078ec0ff */
[----:B------:R-:W-:Y:S01]  /*0850*/  IMAD R21, R43, c[0x0][0x1bc], R8 ;  /* 0x00006f002b157a24 */ /* 0x000fe200078e0208 */
[----:B------:R-:W-:Y:S01]  /*0860*/  ISETP.LT.AND P6, PT, R4, c[0x0][0x164], !P5 ;  /* 0x0000590004007a0c */ /* 0x000fe20006fc1270 */
[----:B------:R-:W-:Y:S01]  /*0870*/  IMAD.WIDE.U32 R92, R9, c[0x0][0x178], RZ ;  /* 0x00005e00095c7a25 */ /* 0x000fe200078e00ff */
[----:B------:R-:W-:Y:S01]  /*0880*/  SHF.R.S32.HI R7, RZ, 0x1f, R6 ;  /* 0x0000001fff077819 */ /* 0x000fe20000011406 */
[----:B------:R-:W-:Y:S01]  /*0890*/  USEL UR13, UR13, UR18, UP0 ;  /* 0x000000120d0d7287 */ /* 0x000fe20008000000 */
[----:B------:R-:W-:Y:S01]  /*08a0*/  SHF.R.S32.HI R5, RZ, 0x1f, R4 ;  /* 0x0000001fff057819 */ /* 0x000fe20000011404 */
[----:B------:R-:W-:Y:S01]  /*08b0*/  IMAD.WIDE.U32 R90, R43, c[0x0][0x178], RZ ;  /* 0x00005e002b5a7a25 */ /* 0x000fe200078e00ff */
[----:B------:R-:W-:Y:S01]  /*08c0*/  SHF.R.S32.HI R11, RZ, 0x1f, R9 ;  /* 0x0000001fff0b7819 */ /* 0x000fe20000011409 */
[----:B------:R-:W-:Y:S01]  /*08d0*/  USEL UR18, UR16, URZ, UP0 ;  /* 0x0000003f10127287 */ /* 0x000fe20008000000 */
[----:B------:R-:W-:Y:S01]  /*08e0*/  @P4 LOP3.LUT R0, R0, 0x8, RZ, 0xfc, !PT ;  /* 0x0000000800004812 */ /* 0x000fe200078efcff */
[----:B------:R-:W-:Y:S01]  /*08f0*/  IMAD R3, R7, c[0x0][0x190], RZ ;  /* 0x0000640007037a24 */ /* 0x000fe200078e02ff */
[----:B------:R-:W-:Y:S01]  /*0900*/  SHF.R.S32.HI R37, RZ, 0x1f, R36 ;  /* 0x0000001fff257819 */ /* 0x000fe20000011424 */
[C---:B------:R-:W-:Y:S01]  /*0910*/  IMAD R10, R11.reuse, c[0x0][0x1b8], RZ ;  /* 0x00006e000b0a7a24 */ /* 0x040fe200078e02ff */
[----:B------:R-:W-:Y:S01]  /*0920*/  LOP3.LUT R0, R0, 0xffffffbf, RZ, 0xc0, !PT ;  /* 0xffffffbf00007812 */ /* 0x000fe200078ec0ff */
[C---:B------:R-:W-:Y:S01]  /*0930*/  IMAD R18, R11.reuse, c[0x0][0x1a8], RZ ;  /* 0x00006a000b127a24 */ /* 0x040fe200078e02ff */
[----:B------:R-:W-:Y:S01]  /*0940*/  ISETP.LT.AND P4, PT, R2, c[0x0][0x164], !P5 ;  /* 0x0000590002007a0c */ /* 0x000fe20006f81270 */
[----:B------:R-:W-:Y:S01]  /*0950*/  IMAD R20, R11, c[0x0][0x178], RZ ;  /* 0x00005e000b147a24 */ /* 0x000fe200078e02ff */
[----:B------:R-:W-:Y:S01]  /*0960*/  @P6 LOP3.LUT R0, R0, 0x40, RZ, 0xfc, !PT ;  /* 0x0000004000006812 */ /* 0x000fe200078efcff */
[----:B------:R-:W-:Y:S01]  /*0970*/  IMAD R15, R5, c[0x0][0x190], RZ ;  /* 0x00006400050f7a24 */ /* 0x000fe200078e02ff */
[----:B------:R-:W-:Y:S01]  /*0980*/  ISETP.LT.AND P6, PT, R6, c[0x0][0x164], !P5 ;  /* 0x0000590006007a0c */ /* 0x000fe20006fc1270 */
[----:B------:R-:W-:Y:S01]  /*0990*/  IMAD R19, R37, c[0x0][0x190], RZ ;  /* 0x0000640025137a24 */ /* 0x000fe200078e02ff */
[----:B------:R-:W-:Y:S01]  /*09a0*/  ISETP.LT.AND P5, PT, R36, c[0x0][0x164], !P5 ;  /* 0x0000590024007a0c */ /* 0x000fe20006fa1270 */
[----:B------:R-:W-:Y:S01]  /*09b0*/  IMAD R11, R47, c[0x0][0x1bc], R12 ;  /* 0x00006f002f0b7a24 */ /* 0x000fe200078e020c */
[----:B------:R-:W-:Y:S01]  /*09c0*/  LOP3.LUT R0, R0, 0xfffffffb, RZ, 0xc0, !PT ;  /* 0xfffffffb00007812 */ /* 0x000fe200078ec0ff */
[----:B------:R-:W-:Y:S01]  /*09d0*/  IMAD.WIDE.U32 R68, R51, c[0x0][0x1b8], R4 ;  /* 0x00006e0033447a25 */ /* 0x000fe200078e0004 */
[----:B------:R-:W-:-:S02]  /*09e0*/  USHF.L.U32 UR29, UR12, 0x1, URZ ;  /* 0x000000010c1d7899 */ /* 0x000fc4000800063f */
[----:B------:R-:W-:Y:S01]  /*09f0*/  USHF.L.U64.HI UR22, UR10, 0x1, UR22 ;  /* 0x000000010a167899 */ /* 0x000fe20008010216 */
[----:B------:R-:W-:Y:S01]  /*0a00*/  IMAD.WIDE.U32 R66, R47, c[0x0][0x1b8], R4 ;  /* 0x00006e002f427a25 */ /* 0x000fe200078e0004 */
[----:B------:R-:W-:Y:S02]  /*0a10*/  USHF.L.U64.HI UR21, UR8, 0x1, UR21 ;  /* 0x0000000108157899 */ /* 0x000fe40008010215 */
[----:B------:R-:W-:Y:S01]  /*0a20*/  @P6 LOP3.LUT R0, R0, 0x4, RZ, 0xfc, !PT ;  /* 0x0000000400006812 */ /* 0x000fe200078efcff */
[--C-:B------:R-:W-:Y:S01]  /*0a30*/  IMAD.WIDE.U32 R60, R51, c[0x0][0x1b8], R6.reuse ;  /* 0x00006e00333c7a25 */ /* 0x100fe200078e0006 */
[----:B------:R-:W-:Y:S02]  /*0a40*/  USHF.L.U64.HI UR20, UR12, 0x1, UR20 ;  /* 0x000000010c147899 */ /* 0x000fe40008010214 */
[----:B------:R-:W-:Y:S01]  /*0a50*/  USHF.L.U64.HI UR19, UR6, 0x1, UR19 ;  /* 0x0000000106137899 */ /* 0x000fe20008010213 */
[----:B------:R-:W-:Y:S01]  /*0a60*/  IMAD.WIDE.U32 R58, R47, c[0x0][0x1b8], R6 ;  /* 0x00006e002f3a7a25 */ /* 0x000fe200078e0006 */
[----:B------:R-:W-:-:S03]  /*0a70*/  USEL UR16, UR16, UR28, UP0 ;  /* 0x0000001c10107287 */ /* 0x000fc60008000000 */
[----:B------:R-:W-:-:S04]  /*0a80*/  IMAD.WIDE.U32 R52, R51, c[0x0][0x1b8], R36 ;  /* 0x00006e0033347a25 */ /* 0x000fc800078e0024 */
[----:B------:R-:W-:-:S04]  /*0a90*/  IMAD.WIDE.U32 R48, R47, c[0x0][0x1b8], R36 ;  /* 0x00006e002f307a25 */ /* 0x000fc800078e0024 */
[----:B------:R-:W-:-:S04]  /*0aa0*/  IMAD.WIDE.U32 R64, R43, c[0x0][0x1b8], R4 ;  /* 0x00006e002b407a25 */ /* 0x000fc800078e0004 */
[----:B------:R-:W-:-:S04]  /*0ab0*/  IMAD.WIDE.U32 R56, R43, c[0x0][0x1b8], R6 ;  /* 0x00006e002b387a25 */ /* 0x000fc800078e0006 */
[----:B------:R-:W-:-:S04]  /*0ac0*/  IMAD.WIDE.U32 R44, R43, c[0x0][0x1b8], R36 ;  /* 0x00006e002b2c7a25 */ /* 0x000fc800078e0024 */
[----:B------:R-:W-:Y:S02]  /*0ad0*/  IMAD R23, R6, c[0x0][0x194], R3 ;  /* 0x0000650006177a24 */ /* 0x000fe400078e0203 */
[----:B------:R-:W-:-:S04]  /*0ae0*/  IMAD.WIDE.U32 R86, R4, c[0x0][0x190], RZ ;  /* 0x0000640004567a25 */ /* 0x000fc800078e00ff */
[C---:B------:R-:W-:Y:S02]  /*0af0*/  IMAD R101, R47.reuse, c[0x0][0x1ac], R14 ;  /* 0x00006b002f657a24 */ /* 0x040fe400078e020e */
[----:B------:R-:W-:Y:S02]  /*0b00*/  IMAD R29, R47, c[0x0][0x17c], R24 ;  /* 0x00005f002f1d7a24 */ /* 0x000fe400078e0218 */
[----:B------:R-:W-:Y:S02]  /*0b10*/  IMAD R35, R43, c[0x0][0x1ac], R16 ;  /* 0x00006b002b237a24 */ /* 0x000fe400078e0210 */
[----:B------:R-:W-:Y:S02]  /*0b20*/  IMAD R27, R4, c[0x0][0x194], R15 ;  /* 0x00006500041b7a24 */ /* 0x000fe400078e020f */
[----:B------:R-:W-:-:S04]  /*0b30*/  IMAD.WIDE.U32 R62, R9, c[0x0][0x1b8], R4 ;  /* 0x00006e00093e7a25 */ /* 0x000fc800078e0004 */
[----:B------:R-:W-:-:S04]  /*0b40*/  IMAD.WIDE.U32 R54, R9, c[0x0][0x1b8], R6 ;  /* 0x00006e0009367a25 */ /* 0x000fc800078e0006 */
[----:B------:R-:W-:Y:S02]  /*0b50*/  IMAD R25, R43, c[0x0][0x17c], R22 ;  /* 0x00005f002b197a24 */ /* 0x000fe400078e0216 */
[C---:B------:R-:W-:Y:S02]  /*0b60*/  IMAD R111, R9.reuse, c[0x0][0x1bc], R10 ;  /* 0x00006f00096f7a24 */ /* 0x040fe400078e020a */
[C---:B------:R-:W-:Y:S02]  /*0b70*/  IMAD R33, R9.reuse, c[0x0][0x1ac], R18 ;  /* 0x00006b0009217a24 */ /* 0x040fe400078e0212 */
[----:B------:R-:W-:-:S04]  /*0b80*/  IMAD.WIDE.U32 R40, R9, c[0x0][0x1b8], R36 ;  /* 0x00006e0009287a25 */ /* 0x000fc800078e0024 */
[----:B------:R-:W-:-:S04]  /*0b90*/  IMAD.WIDE.U32 R38, R9, c[0x0][0x1a8], R36 ;  /* 0x00006a0009267a25 */ /* 0x000fc800078e0024 */
[----:B------:R-:W-:Y:S02]  /*0ba0*/  IMAD R31, R9, c[0x0][0x17c], R20 ;  /* 0x00005f00091f7a24 */ /* 0x000fe400078e0214 */
[----:B------:R-:W-:-:S04]  /*0bb0*/  IMAD.WIDE.U32 R50, R51, c[0x0][0x1a8], R36 ;  /* 0x00006a0033327a25 */ /* 0x000fc800078e0024 */
[----:B------:R-:W-:-:S04]  /*0bc0*/  IMAD.WIDE.U32 R46, R47, c[0x0][0x1a8], R36 ;  /* 0x00006a002f2e7a25 */ /* 0x000fc800078e0024 */
[----:B------:R-:W-:-:S04]  /*0bd0*/  IMAD.WIDE.U32 R42, R43, c[0x0][0x1a8], R36 ;  /* 0x00006a002b2a7a25 */ /* 0x000fc800078e0024 */
[----:B------:R-:W-:Y:S02]  /*0be0*/  IMAD R105, R36, c[0x0][0x194], R19 ;  /* 0x0000650024697a24 */ /* 0x000fe400078e0213 */
[----:B------:R-:W-:Y:S02]  /*0bf0*/  IMAD.IADD R2, R85, 0x1, R13 ;  /* 0x0000000155027824 */ /* 0x000fe400078e020d */
[C---:B------:R-:W-:Y:S02]  /*0c00*/  IMAD.IADD R3, R13.reuse, 0x1, R69 ;  /* 0x000000010d037824 */ /* 0x040fe400078e0245 */
[C---:B------:R-:W-:Y:S02]  /*0c10*/  IMAD.IADD R4, R13.reuse, 0x1, R61 ;  /* 0x000000010d047824 */ /* 0x040fe400078e023d */
[----:B------:R-:W-:Y:S02]  /*0c20*/  IMAD.IADD R5, R13, 0x1, R53 ;  /* 0x000000010d057824 */ /* 0x000fe400078e0235 */
[----:B------:R-:W-:-:S02]  /*0c30*/  IMAD.IADD R6, R81, 0x1, R11 ;  /* 0x0000000151067824 */ /* 0x000fc400078e020b */
[C---:B------:R-:W-:Y:S02]  /*0c40*/  IMAD.IADD R7, R11.reuse, 0x1, R67 ;  /* 0x000000010b077824 */ /* 0x040fe400078e0243 */
[C---:B------:R-:W-:Y:S02]  /*0c50*/  IMAD.IADD R8, R11.reuse, 0x1, R59 ;  /* 0x000000010b087824 */ /* 0x040fe400078e023b */
[----:B------:R-:W-:Y:S02]  /*0c60*/  IMAD.IADD R9, R11, 0x1, R49 ;  /* 0x000000010b097824 */ /* 0x000fe400078e0231 */
[----:B------:R-:W-:-:S04]  /*0c70*/  IMAD.WIDE.U32 R36, R36, c[0x0][0x190], RZ ;  /* 0x0000640024247a25 */ /* 0x000fc800078e00ff */
[----:B------:R-:W-:Y:S02]  /*0c80*/  IMAD.IADD R10, R77, 0x1, R21 ;  /* 0x000000014d0a7824 */ /* 0x000fe400078e0215 */
[C---:B------:R-:W-:Y:S02]  /*0c90*/  IMAD.IADD R11, R21.reuse, 0x1, R65 ;  /* 0x00000001150b7824 */ /* 0x040fe400078e0241 */
[C---:B------:R-:W-:Y:S02]  /*0ca0*/  IMAD.IADD R12, R21.reuse, 0x1, R57 ;  /* 0x00000001150c7824 */ /* 0x040fe400078e0239 */
[----:B------:R-:W-:Y:S02]  /*0cb0*/  IMAD.IADD R13, R21, 0x1, R45 ;  /* 0x00000001150d7824 */ /* 0x000fe400078e022d */
[----:B------:R-:W-:Y:S02]  /*0cc0*/  IMAD.IADD R21, R95, 0x1, R23 ;  /* 0x000000015f157824 */ /* 0x000fe400078e0217 */
[----:B------:R-:W-:-:S02]  /*0cd0*/  IMAD.IADD R23, R91, 0x1, R25 ;  /* 0x000000015b177824 */ /* 0x000fc400078e0219 */
[----:B------:R-:W-:Y:S01]  /*0ce0*/  IMAD.IADD R25, R87, 0x1, R27 ;  /* 0x0000000157197824 */ /* 0x000fe200078e021b */
[----:B------:R-:W-:Y:S01]  /*0cf0*/  SHF.L.U64.HI R21, R94, 0x1, R21 ;  /* 0x000000015e157819 */ /* 0x000fe20000010215 */
        /* <DEDUP_REMOVED lines=28> */
[C---:B------:R-:W-:Y:S01]  /*0ec0*/  IMAD.IADD R18, R111.reuse, 0x1, R41 ;  /* 0x000000016f127824 */ /* 0x040fe200078e0229 */
[----:B------:R-:W-:Y:S01]  /*0ed0*/  SHF.L.U64.HI R33, R38, 0x1, R33 ;  /* 0x0000000126217819 */ /* 0x000fe20000010221 */
[----:B------:R-:W-:-:S02]  /*0ee0*/  IMAD.IADD R19, R111, 0x1, R63 ;  /* 0x000000016f137824 */ /* 0x000fc400078e023f */
[----:B------:R-:W-:Y:S02]  /*0ef0*/  IMAD.IADD R20, R111, 0x1, R55 ;  /* 0x000000016f147824 */ /* 0x000fe400078e0237 */
.L_x_189:
[----:B0-----:R-:W-:Y:S01]  /*0f00*/  IMAD.MOV.U32 R100, RZ, RZ, c[0x0][0x168] ;  /* 0x00005a00ff647624 */ /* 0x001fe200078e00ff */
[----:B------:R-:W-:Y:S02]  /*0f10*/  ULDC.U16 UR5, c[0x0][0x1c0] ;  /* 0x0000700000057ab9 */ /* 0x000fe40000000400 */
[----:B------:R-:W-:Y:S02]  /*0f20*/  IMAD.U32 R34, RZ, RZ, UR5 ;  /* 0x00000005ff227e24 */ /* 0x000fe4000f8e00ff */
[----:B------:R-:W-:Y:S01]  /*0f30*/  ISETP.GE.AND P6, PT, R100, 0x1, PT ;  /* 0x000000016400780c */ /* 0x000fe20003fc6270 */
        /* <DEDUP_REMOVED lines=14> */
[----:B------:R-:W-:Y:S01]  /*1020*/  IMAD.U32 R139, RZ, RZ, UR5 ;  /* 0x00000005ff8b7e24 */ /* 0x000fe2000f8e00ff */
[----:B------:R-:W-:Y:S05]  /*1030*/  @!P6 BRA `(.L_x_170) ;  /* 0x00000bd00000e947 */ /* 0x000fea0003800000 */
[----:B------:R-:W-:Y:S01]  /*1040*/  LEA R116, P6, R92, UR26, 0x1 ;  /* 0x0000001a5c747c11 */ /* 0x000fe2000f8c08ff */
[----:B------:R-:W-:Y:S01]  /*1050*/  IMAD.U32 R34, RZ, RZ, UR5 ;  /* 0x00000005ff227e24 */ /* 0x000fe2000f8e00ff */
[----:B------:R-:W-:Y:S01]  /*1060*/  UMOV UR4, URZ ;  /* 0x0000003f00047c82 */ /* 0x000fe20008000000 */
[----:B------:R-:W-:Y:S01]  /*1070*/  IMAD.U32 R35, RZ, RZ, UR5 ;  /* 0x00000005ff237e24 */ /* 0x000fe2000f8e00ff */
[----:B------:R-:W-:Y:S01]  /*1080*/  IADD3.X R117, R22, UR27, RZ, P6, !PT ;  /* 0x0000001b16757c10 */ /* 0x000fe2000b7fe4ff */
[----:B------:R-:W-:Y:S01]  /*1090*/  IMAD.U32 R140, RZ, RZ, UR5 ;  /* 0x00000005ff8c7e24 */ /* 0x000fe2000f8e00ff */
[----:B------:R-:W-:Y:S01]  /*10a0*/  LEA R118, P6, R90, UR26, 0x1 ;  /* 0x0000001a5a767c11 */ /* 0x000fe2000f8c08ff */
[----:B------:R-:W-:Y:S01]  /*10b0*/  IMAD.U32 R145, RZ, RZ, UR5 ;  /* 0x00000005ff917e24 */ /* 0x000fe2000f8e00ff */
[----:B------:R-:W-:Y:S01]  /*10c0*/  UMOV UR12, UR25 ;  /* 0x00000019000c7c82 */ /* 0x000fe20008000000 */
[----:B------:R-:W-:Y:S01]  /*10d0*/  IMAD.U32 R132, RZ, RZ, UR5 ;  /* 0x00000005ff847e24 */ /* 0x000fe2000f8e00ff */
[----:B------:R-:W-:Y:S01]  /*10e0*/  IADD3.X R119, R23, UR27, RZ, P6, !PT ;  /* 0x0000001b17777c10 */ /* 0x000fe2000b7fe4ff */
[----:B------:R-:W-:Y:S01]  /*10f0*/  IMAD.U32 R133, RZ, RZ, UR5 ;  /* 0x00000005ff857e24 */ /* 0x000fe2000f8e00ff */
[----:B------:R-:W-:Y:S01]  /*1100*/  LEA R120, P6, R88, UR26, 0x1 ;  /* 0x0000001a58787c11 */ /* 0x000fe2000f8c08ff */
[----:B------:R-:W-:-:S02]  /*1110*/  IMAD.U32 R142, RZ, RZ, UR5 ;  /* 0x00000005ff8e7e24 */ /* 0x000fc4000f8e00ff */
[----:B------:R-:W-:Y:S01]  /*1120*/  IMAD.U32 R138, RZ, RZ, UR5 ;  /* 0x00000005ff8a7e24 */ /* 0x000fe2000f8e00ff */
[----:B------:R-:W-:Y:S01]  /*1130*/  IADD3.X R121, R24, UR27, RZ, P6, !PT ;  /* 0x0000001b18797c10 */ /* 0x000fe2000b7fe4ff */
[----:B------:R-:W-:Y:S01]  /*1140*/  IMAD.U32 R134, RZ, RZ, UR5 ;  /* 0x00000005ff867e24 */ /* 0x000fe2000f8e00ff */
[----:B------:R-:W-:Y:S01]  /*1150*/  LEA R122, P6, R98, UR26, 0x1 ;  /* 0x0000001a627a7c11 */ /* 0x000fe2000f8c08ff */
[----:B------:R-:W-:Y:S02]  /*1160*/  IMAD.U32 R135, RZ, RZ, UR5 ;  /* 0x00000005ff877e24 */ /* 0x000fe4000f8e00ff */
[----:B------:R-:W-:Y:S01]  /*1170*/  IMAD.U32 R143, RZ, RZ, UR5 ;  /* 0x00000005ff8f7e24 */ /* 0x000fe2000f8e00ff */
[----:B------:R-:W-:Y:S01]  /*1180*/  IADD3.X R123, R14, UR27, RZ, P6, !PT ;  /* 0x0000001b0e7b7c10 */ /* 0x000fe2000b7fe4ff */
[----:B------:R-:W-:Y:S02]  /*1190*/  IMAD.U32 R141, RZ, RZ, UR5 ;  /* 0x00000005ff8d7e24 */ /* 0x000fe4000f8e00ff */
[----:B------:R-:W-:-:S02]  /*11a0*/  IMAD.U32 R136, RZ, RZ, UR5 ;  /* 0x00000005ff887e24 */ /* 0x000fc4000f8e00ff */
[----:B------:R-:W-:Y:S02]  /*11b0*/  IMAD.U32 R137, RZ, RZ, UR5 ;  /* 0x00000005ff897e24 */ /* 0x000fe4000f8e00ff */
[----:B------:R-:W-:Y:S02]  /*11c0*/  IMAD.U32 R144, RZ, RZ, UR5 ;  /* 0x00000005ff907e24 */ /* 0x000fe4000f8e00ff */
[----:B------:R-:W-:Y:S01]  /*11d0*/  IMAD.U32 R139, RZ, RZ, UR5 ;  /* 0x00000005ff8b7e24 */ /* 0x000fe2000f8e00ff */
[----:B------:R-:W-:Y:S02]  /*11e0*/  UMOV UR5, UR24 ;  /* 0x0000001800057c82 */ /* 0x000fe40008000000 */
.L_x_171:
[----:B------:R-:W-:Y:S01]  /*11f0*/  LEA R106, P6, R96, UR5, 0x1 ;  /* 0x00000005606a7c11 */ /* 0x000fe2000f8c08ff */
[----:B------:R-:W-:Y:S01]  /*1200*/  IMAD.MOV.U32 R114, RZ, RZ, R116 ;  /* 0x000000ffff727224 */ /* 0x000fe200078e0074 */
[----:B------:R-:W-:Y:S01]  /*1210*/  P2R R126, PR, RZ, 0x2 ;  /* 0x00000002ff7e7803 */ /* 0x000fe20000000000 */
[----:B------:R-:W-:Y:S01]  /*1220*/  IMAD.MOV.U32 R115, RZ, RZ, R117 ;  /* 0x000000ffff737224 */ /* 0x000fe200078e0075 */
[----:B------:R-:W-:Y:S01]  /*1230*/  IADD3.X R107, R15, UR12, RZ, P6, !PT ;  /* 0x0000000c0f6b7c10 */ /* 0x000fe2000b7fe4ff */
[----:B------:R-:W-:Y:S01]  /*1240*/  IMAD.MOV.U32 R112, RZ, RZ, R118 ;  /* 0x000000ffff707224 */ /* 0x000fe200078e0076 */
[----:B------:R-:W-:Y:S01]  /*1250*/  LEA R104, P6, R36, UR5, 0x1 ;  /* 0x0000000524687c11 */ /* 0x000fe2000f8c08ff */
[----:B------:R-:W-:Y:S01]  /*1260*/  IMAD.MOV.U32 R113, RZ, RZ, R119 ;  /* 0x000000ffff717224 */ /* 0x000fe200078e0077 */
[----:B------:R-:W-:Y:S01]  /*1270*/  LOP3.LUT P1, RZ, R0, 0x2, RZ, 0xc0, !PT ;  /* 0x0000000200ff7812 */ /* 0x000fe2000782c0ff */
[----:B------:R-:W-:Y:S01]  /*1280*/  IMAD.MOV.U32 R110, RZ, RZ, R120 ;  /* 0x000000ffff6e7224 */ /* 0x000fe200078e0078 */
[----:B------:R-:W-:Y:S01]  /*1290*/  IADD3.X R105, R26, UR12, RZ, P6, !PT ;  /* 0x0000000c1a697c10 */ /* 0x000fe2000b7fe4ff */
[----:B------:R-:W-:Y:S01]  /*12a0*/  IMAD.MOV.U32 R111, RZ, RZ, R121 ;  /* 0x000000ffff6f7224 */ /* 0x000fe200078e0079 */
[----:B------:R-:W-:Y:S01]  /*12b0*/  LEA R102, P6, R86, UR5, 0x1 ;  /* 0x0000000556667c11 */ /* 0x000fe2000f8c08ff */
[----:B------:R-:W-:Y:S01]  /*12c0*/  IMAD.MOV.U32 R108, RZ, RZ, R122 ;  /* 0x000000ffff6c7224 */ /* 0x000fe200078e007a */
[----:B------:R-:W-:Y:S01]  /*12d0*/  P2R R157, PR, RZ, 0x20 ;  /* 0x00000020ff9d7803 */ /* 0x000fe20000000000 */
[----:B------:R-:W-:Y:S01]  /*12e0*/  IMAD.MOV.U32 R109, RZ, RZ, R123 ;  /* 0x000000ffff6d7224 */ /* 0x000fe200078e007b */
[----:B------:R-:W-:-:S02]  /*12f0*/  IADD3.X R103, R25, UR12, RZ, P6, !PT ;  /* 0x0000000c19677c10 */ /* 0x000fc4000b7fe4ff */
[----:B------:R-:W-:Y:S02]  /*1300*/  LEA R100, P6, R94, UR5, 0x1 ;  /* 0x000000055e647c11 */ /* 0x000fe4000f8c08ff */
[----:B------:R-:W-:Y:S02]  /*1310*/  LOP3.LUT P5, RZ, R0, 0x10, RZ, 0xc0, !PT ;  /* 0x0000001000ff7812 */ /* 0x000fe400078ac0ff */
[----:B------:R-:W-:Y:S01]  /*1320*/  IADD3.X R101, R21, UR12, RZ, P6, !PT ;  /* 0x0000000c15657c10 */ /* 0x000fe2000b7fe4ff */
[----:B------:R0:W2:Y:S01]  /*1330*/  @P1 LDG.E.U16.SYS R125, [R108] ;  /* 0x000000006c7d1381 */ /* 0x0000a200001ee500 */
[----:B------:R-:W-:Y:S02]  /*1340*/  IADD3 R116, P6, R114, 0x2, RZ ;  /* 0x0000000272747810 */ /* 0x000fe40007fde0ff */
[----:B------:R-:W-:Y:S01]  /*1350*/  P2R R129, PR, RZ, 0x8 ;  /* 0x00000008ff817803 */ /* 0x000fe20000000000 */
[----:B------:R0:W3:Y:S01]  /*1360*/  @P0 LDG.E.U16.SYS R124, [R108] ;  /* 0x000000006c7c0381 */ /* 0x0000e200001ee500 */
[----:B------:R-:W-:Y:S01]  /*1370*/  P2R R131, PR, RZ, 0x10 ;  /* 0x00000010ff837803 */ /* 0x000fe20000000000 */
[----:B------:R-:W-:Y:S01]  /*1380*/  IMAD.X R117, RZ, RZ, R115, P6 ;  /* 0x000000ffff757224 */ /* 0x000fe200030e0673 */
[----:B------:R-:W-:-:S02]  /*1390*/  IADD3 R118, P6, R112, 0x2, RZ ;  /* 0x0000000270767810 */ /* 0x000fc40007fde0ff */
[C---:B------:R-:W-:Y:S01]  /*13a0*/  LOP3.LUT P3, RZ, R0.reuse, 0x1, RZ, 0xc0, !PT ;  /* 0x0000000100ff7812 */ /* 0x040fe2000786c0ff */
[----:B------:R1:W4:Y:S01]  /*13b0*/  @P5 LDG.E.U16.SYS R149, [R110] ;  /* 0x000000006e955381 */ /* 0x00032200001ee500 */
[----:B------:R-:W-:Y:S01]  /*13c0*/  LOP3.LUT P4, RZ, R0, 0x100, RZ, 0xc0, !PT ;  /* 0x0000010000ff7812 */ /* 0x000fe2000788c0ff */
[----:B------:R-:W-:Y:S01]  /*13d0*/  IMAD.X R119, RZ, RZ, R113, P6 ;  /* 0x000000ffff777224 */ /* 0x000fe200030e0671 */
[----:B------:R-:W-:Y:S02]  /*13e0*/  IADD3 R120, P6, R110, 0x2, RZ ;  /* 0x000000026e787810 */ /* 0x000fe40007fde0ff */
[----:B------:R-:W-:Y:S02]  /*13f0*/  P2R R127, PR, RZ, 0x4 ;  /* 0x00000004ff7f7803 */ /* 0x000fe40000000000 */
[----:B------:R-:W-:Y:S01]  /*1400*/  ISETP.NE.AND P1, PT, R126, RZ, PT ;  /* 0x000000ff7e00720c */ /* 0x000fe20003f25270 */
[----:B------:R-:W-:Y:S01]  /*1410*/  IMAD.X R121, RZ, RZ, R111, P6 ;  /* 0x000000ffff797224 */ /* 0x000fe200030e066f */
[----:B------:R-:W-:-:S02]  /*1420*/  IADD3 R122, P6, R108, 0x2, RZ ;  /* 0x000000026c7a7810 */ /* 0x000fc40007fde0ff */
[C---:B------:R-:W-:Y:S01]  /*1430*/  LOP3.LUT P2, RZ, R0.reuse, 0x200, RZ, 0xc0, !PT ;  /* 0x0000020000ff7812 */ /* 0x040fe2000784c0ff */
[----:B------:R1:W5:Y:S02]  /*1440*/  @P3 LDG.E.U16.SYS R128, [R110] ;  /* 0x000000006e803381 */ /* 0x00036400001ee500 */
[----:B------:R-:W-:Y:S01]  /*1450*/  IMAD.X R123, RZ, RZ, R109, P6 ;  /* 0x000000ffff7b7224 */ /* 0x000fe200030e066d */
[C---:B------:R-:W-:Y:S01]  /*1460*/  LOP3.LUT P6, RZ, R0.reuse, 0x4, RZ, 0xc0, !PT ;  /* 0x0000000400ff7812 */ /* 0x040fe200078cc0ff */
[----:B------:R1:W2:Y:S03]  /*1470*/  @P4 LDG.E.U16.SYS R146, [R110] ;  /* 0x000000006e924381 */ /* 0x0002a600001ee500 */
[----:B------:R-:W-:Y:S01]  /*1480*/  P2R R159, PR, RZ, 0x40 ;  /* 0x00000040ff9f7803 */ /* 0x000fe20000000000 */
[----:B------:R1:W2:Y:S01]  /*1490*/  @P1 LDG.E.U16.SYS R130, [R110] ;  /* 0x000000006e821381 */ /* 0x0002a200001ee500 */
[----:B------:R-:W-:-:S02]  /*14a0*/  LOP3.LUT P6, RZ, R0, 0x40, RZ, 0xc0, !PT ;  /* 0x0000004000ff7812 */ /* 0x000fc400078cc0ff */
[----:B------:R-:W-:Y:S01]  /*14b0*/  P2R R162, PR, RZ, 0x20 ;  /* 0x00000020ffa27803 */ /* 0x000fe20000000000 */
[----:B------:R0:W2:Y:S01]  /*14c0*/  @P2 LDG.E.U16.SYS R126, [R108] ;  /* 0x000000006c7e2381 */ /* 0x0000a200001ee500 */
[----:B------:R-:W-:Y:S02]  /*14d0*/  P2R R156, PR, RZ, 0x40 ;  /* 0x00000040ff9c7803 */ /* 0x000fe40000000000 */
[C---:B------:R-:W-:Y:S02]  /*14e0*/  LOP3.LUT P5, RZ, R0.reuse, 0x100, RZ, 0xc0, !PT ;  /* 0x0000010000ff7812 */ /* 0x040fe400078ac0ff */
[C---:B------:R-:W-:Y:S02]  /*14f0*/  LOP3.LUT P6, RZ, R0.reuse, 0x20, RZ, 0xc0, !PT ;  /* 0x0000002000ff7812 */ /* 0x040fe400078cc0ff */
[----:B-1----:R-:W-:Y:S02]  /*1500*/  P2R R111, PR, RZ, 0x20 ;  /* 0x00000020ff6f7803 */ /* 0x002fe40000000000 */
[----:B------:R-:W-:-:S04]  /*1510*/  LOP3.LUT P5, RZ, R0, 0x200, RZ, 0xc0, !PT ;  /* 0x0000020000ff7812 */ /* 0x000fc800078ac0ff */
[----:B------:R-:W-:Y:S02]  /*1520*/  P2R R110, PR, RZ, 0x20 ;  /* 0x00000020ff6e7803 */ /* 0x000fe40000000000 */
[----:B------:R-:W-:Y:S02]  /*1530*/  LOP3.LUT P5, RZ, R0, 0x1, RZ, 0xc0, !PT ;  /* 0x0000000100ff7812 */ /* 0x000fe400078ac0ff */
[----:B------:R-:W-:Y:S02]  /*1540*/  ISETP.NE.AND P2, PT, R127, RZ, PT ;  /* 0x000000ff7f00720c */ /* 0x000fe40003f45270 */
[----:B------:R0:W2:Y:S02]  /*1550*/  @P6 LDG.E.U16.SYS R127, [R108] ;  /* 0x000000006c7f6381 */ /* 0x0000a400001ee500 */
[----:B0-----:R-:W-:-:S08]  /*1560*/  P2R R108, PR, RZ, 0x20 ;  /* 0x00000020ff6c7803 */ /* 0x001fd00000000000 */
[----:B------:R0:W2:Y:S01]  /*1570*/  @P2 LDG.E.U16.SYS R150, [R112] ;  /* 0x0000000070962381 */ /* 0x0000a200001ee500 */
[----:B------:R-:W-:Y:S02]  /*1580*/  LOP3.LUT P5, RZ, R0, 0x2, RZ, 0xc0, !PT ;  /* 0x0000000200ff7812 */ /* 0x000fe400078ac0ff */
[----:B------:R-:W-:Y:S01]  /*1590*/  P2R R160, PR, RZ, 0x40 ;  /* 0x00000040ffa07803 */ /* 0x000fe20000000000 */
[----:B------:R1:W2:Y:S09]  /*15a0*/  @P2 LDG.E.U16.SYS R147, [R106] ;  /* 0x000000006a932381 */ /* 0x0002b200001ee500 */
[----:B------:R0:W2:Y:S01]  /*15b0*/  @P5 LDG.E.U16.SYS R158, [R104] ;  /* 0x00000000689e5381 */ /* 0x0000a200001ee500 */
[----:B------:R-:W-:-:S02]  /*15c0*/  ISETP.NE.AND P5, PT, R108, RZ, PT ;  /* 0x000000ff6c00720c */ /* 0x000fc40003fa5270 */
[----:B------:R-:W-:-:S10]  /*15d0*/  LOP3.LUT P6, RZ, R0, 0x80, RZ, 0xc0, !PT ;  /* 0x0000008000ff7812 */ /* 0x000fd400078cc0ff */
[----:B------:R0:W5:Y:S01]  /*15e0*/  @P5 LDG.E.U16.SYS R155, [R104] ;  /* 0x00000000689b5381 */ /* 0x00016200001ee500 */
[----:B------:R-:W-:-:S03]  /*15f0*/  ISETP.NE.AND P5, PT, R110, RZ, PT ;  /* 0x000000ff6e00720c */ /* 0x000fc60003fa5270 */
[----:B------:R0:W3:Y:S01]  /*1600*/  @P6 LDG.E.U16.SYS R148, [R112] ;  /* 0x0000000070946381 */ /* 0x0000e200001ee500 */
[----:B------:R-:W-:Y:S02]  /*1610*/  ISETP.NE.AND P3, PT, R129, RZ, PT ;  /* 0x000000ff8100720c */ /* 0x000fe40003f65270 */
[----:B------:R-:W-:Y:S01]  /*1620*/  ISETP.NE.AND P4, PT, R131, RZ, PT ;  /* 0x000000ff8300720c */ /* 0x000fe20003f85270 */
[----:B------:R1:W3:Y:S04]  /*1630*/  @P1 LDG.E.U16.SYS R129, [R106] ;  /* 0x000000006a811381 */ /* 0x0002e800001ee500 */
[----:B------:R1:W4:Y:S04]  /*1640*/  @P0 LDG.E.U16.SYS R131, [R106] ;  /* 0x000000006a830381 */ /* 0x00032800001ee500 */
[----:B------:R0:W5:Y:S01]  /*1650*/  @P5 LDG.E.U16.SYS R154, [R102] ;  /* 0x00000000669a5381 */ /* 0x00016200001ee500 */
[----:B------:R-:W-:-:S03]  /*1660*/  ISETP.NE.AND P5, PT, R111, RZ, PT ;  /* 0x000000ff6f00720c */ /* 0x000fc60003fa5270 */
[----:B------:R0:W5:Y:S01]  /*1670*/  @P6 LDG.E.U16.SYS R111, [R102] ;  /* 0x00000000666f6381 */ /* 0x00016200001ee500 */
[----:B------:R-:W-:Y:S02]  /*1680*/  ISETP.NE.AND P6, PT, R160, RZ, PT ;  /* 0x000000ffa000720c */ /* 0x000fe40003fc5270 */
[----:B------:R-:W-:Y:S01]  /*1690*/  P2R R161, PR, RZ, 0x1 ;  /* 0x00000001ffa17803 */ /* 0x000fe20000000000 */
[----:B------:R0:W5:Y:S01]  /*16a0*/  @P3 LDG.E.U16.SYS R151, [R112] ;  /* 0x0000000070973381 */ /* 0x00016200001ee500 */
[----:B------:R-:W-:-:S03]  /*16b0*/  LOP3.LUT P0, RZ, R0, 0x8, RZ, 0xc0, !PT ;  /* 0x0000000800ff7812 */ /* 0x000fc6000780c0ff */
[----:B------:R1:W5:Y:S04]  /*16c0*/  @P4 LDG.E.U16.SYS R152, [R106] ;  /* 0x000000006a984381 */ /* 0x00036800001ee500 */
[----:B------:R0:W5:Y:S04]  /*16d0*/  @P5 LDG.E.U16.SYS R153, [R102] ;  /* 0x0000000066995381 */ /* 0x00016800001ee500 */
[----:B------:R0:W5:Y:S01]  /*16e0*/  @P6 LDG.E.U16.SYS R110, [R100] ;  /* 0x00000000646e6381 */ /* 0x00016200001ee500 */
[----:B------:R-:W-:Y:S02]  /*16f0*/  ISETP.NE.AND P6, PT, R156, RZ, PT ;  /* 0x000000ff9c00720c */ /* 0x000fe40003fc5270 */
[----:B------:R-:W-:Y:S01]  /*1700*/  ISETP.NE.AND P5, PT, R162, RZ, PT ;  /* 0x000000ffa200720c */ /* 0x000fe20003fa5270 */
[----:B------:R0:W5:Y:S04]  /*1710*/  @P0 LDG.E.U16.SYS R109, [R112] ;  /* 0x00000000706d0381 */ /* 0x00016800001ee500 */
[----:B------:R1:W5:Y:S04]  /*1720*/  @P0 LDG.E.U16.SYS R160, [R100] ;  /* 0x0000000064a00381 */ /* 0x00036800001ee500 */
[----:B------:R1:W5:Y:S04]  /*1730*/  @P3 LDG.E.U16.SYS R108, [R104] ;  /* 0x00000000686c3381 */ /* 0x00036800001ee500 */
[----:B0-----:R0:W5:Y:S04]  /*1740*/  @P6 LDG.E.U16.SYS R112, [R102] ;  /* 0x0000000066706381 */ /* 0x00116800001ee500 */
[----:B-1----:R1:W5:Y:S01]  /*1750*/  @P6 LDG.E.U16.SYS R107, [R114] ;  /* 0x00000000726b6381 */ /* 0x00236200001ee500 */
[----:B------:R-:W-:-:S03]  /*1760*/  ISETP.NE.AND P6, PT, R159, RZ, PT ;  /* 0x000000ff9f00720c */ /* 0x000fc60003fc5270 */
[----:B------:R0:W5:Y:S01]  /*1770*/  @P5 LDG.E.U16.SYS R156, [R100] ;  /* 0x00000000649c5381 */ /* 0x00016200001ee500 */
[----:B------:R-:W-:Y:S02]  /*1780*/  ISETP.NE.AND P0, PT, R161, RZ, PT ;  /* 0x000000ffa100720c */ /* 0x000fe40003f05270 */
[----:B------:R-:W-:Y:S01]  /*1790*/  ISETP.NE.AND P5, PT, R157, RZ, PT ;  /* 0x000000ff9d00720c */ /* 0x000fe20003fa5270 */
[----:B------:R1:W5:Y:S05]  /*17a0*/  @P4 LDG.E.U16.SYS R113, [R114] ;  /* 0x0000000072714381 */ /* 0x00036a00001ee500 */
[----:B------:R1:W5:Y:S04]  /*17b0*/  @P6 LDG.E.U16.SYS R159, [R114] ;  /* 0x00000000729f6381 */ /* 0x00036800001ee500 */
[----:B------:R0:W5:Y:S04]  /*17c0*/  @P6 LDG.E.U16.SYS R161, [R100] ;  /* 0x0000000064a16381 */ /* 0x00016800001ee500 */
[----:B------:R1:W5:Y:S04]  /*17d0*/  @P5 LDG.E.U16.SYS R157, [R104] ;  /* 0x00000000689d5381 */ /* 0x00036800001ee500 */
[----:B------:R1:W5:Y:S01]  /*17e0*/  @P5 LDG.E.U16.SYS R106, [R114] ;  /* 0x00000000726a5381 */ /* 0x00036200001ee500 */
[----:B0-----:R-:W-:-:S02]  /*17f0*/  P2R R102, PR, RZ, 0x10 ;  /* 0x00000010ff667803 */ /* 0x001fc40000000000 */
[----:B------:R-:W-:-:S04]  /*1800*/  LOP3.LUT P4, RZ, R0, 0x10, RZ, 0xc0, !PT ;  /* 0x0000001000ff7812 */ /* 0x000fc8000788c0ff */
[----:B-1----:R-:W-:Y:S02]  /*1810*/  P2R R104, PR, RZ, 0x10 ;  /* 0x00000010ff687803 */ /* 0x002fe40000000000 */
[C---:B------:R-:W-:Y:S02]  /*1820*/  LOP3.LUT P4, RZ, R0.reuse, 0x2, RZ, 0xc0, !PT ;  /* 0x0000000200ff7812 */ /* 0x040fe4000788c0ff */
[----:B------:R-:W-:Y:S02]  /*1830*/  P2R R100, PR, RZ, 0x40 ;  /* 0x00000040ff647803 */ /* 0x000fe40000000000 */
[----:B------:R-:W-:Y:S02]  /*1840*/  LOP3.LUT P6, RZ, R0, 0x80, RZ, 0xc0, !PT ;  /* 0x0000008000ff7812 */ /* 0x000fe400078cc0ff */
[----:B------:R-:W-:Y:S02]  /*1850*/  P2R R101, PR, RZ, 0x1 ;  /* 0x00000001ff657803 */ /* 0x000fe40000000000 */
[----:B------:R-:W-:-:S02]  /*1860*/  P2R R105, PR, RZ, 0x2 ;  /* 0x00000002ff697803 */ /* 0x000fc40000000000 */
[----:B------:R-:W-:Y:S02]  /*1870*/  P2R R103, PR, RZ, 0x20 ;  /* 0x00000020ff677803 */ /* 0x000fe40000000000 */
[----:B------:R-:W-:Y:S01]  /*1880*/  LOP3.LUT P5, RZ, R0, 0x20, RZ, 0xc0, !PT ;  /* 0x0000002000ff7812 */ /* 0x000fe200078ac0ff */
[----:B------:R-:W-:Y:S01]  /*1890*/  UIADD3 UR4, UR4, 0x1, URZ ;  /* 0x0000000104047890 */ /* 0x000fe2000fffe03f */
[----:B------:R-:W-:Y:S01]  /*18a0*/  P2R R115, PR, RZ, 0x4 ;  /* 0x00000004ff737803 */ /* 0x000fe20000000000 */
[----:B------:R-:W-:Y:S02]  /*18b0*/  ULDC UR28, c[0x0][0x168] ;  /* 0x00005a00001c7ab9 */ /* 0x000fe40000000800 */
[----:B------:R-:W-:Y:S02]  /*18c0*/  UISETP.GE.AND UP0, UPT, UR4, UR28, UPT ;  /* 0x0000001c0400728c */ /* 0x000fe4000bf06270 */
[----:B------:R-:W-:-:S04]  /*18d0*/  UIADD3 UR5, UP1, UR5, 0x2, URZ ;  /* 0x0000000205057890 */ /* 0x000fc8000ff3e03f */
[----:B------:R-:W-:Y:S01]  /*18e0*/  UIADD3.X UR12, URZ, UR12, URZ, UP1, !UPT ;  /* 0x0000000c3f0c7290 */ /* 0x000fe20008ffe43f */
[----:B--2---:R-:W-:Y:S02]  /*18f0*/  @P4 HFMA2 R125, R125.H0_H0, R158.H0_H0, R144.H0_H0 ;  /* 0x2000009e7d7d4231 */ /* 0x004fe40000040890 */
[----:B---3--:R-:W-:Y:S02]  /*1900*/  @P1 HFMA2 R129, R130.H0_H0, R129.H0_H0, R141.H0_H0 ;  /* 0x2000008182811231 */ /* 0x008fe4000004088d */
[----:B----4-:R-:W-:-:S06]  /*1910*/  @P0 HFMA2 R124, R124.H0_H0, R131.H0_H0, R139.H0_H0 ;  /* 0x200000837c7c0231 */ /* 0x010fcc000004088b */
[----:B------:R-:W-:Y:S02]  /*1920*/  @P1 PRMT R141, R129, 0x7610, R141 ;  /* 0x00007610818d1816 */ /* 0x000fe4000000008d */
[----:B------:R-:W-:Y:S02]  /*1930*/  LOP3.LUT P1, RZ, R0, 0x8, RZ, 0xc0, !PT ;  /* 0x0000000800ff7812 */ /* 0x000fe4000782c0ff */
[----:B------:R-:W-:Y:S02]  /*1940*/  @P0 PRMT R139, R124, 0x7610, R139 ;  /* 0x000076107c8b0816 */ /* 0x000fe4000000008b */
[----:B------:R-:W-:Y:S01]  /*1950*/  LOP3.LUT P0, RZ, R0, 0x40, RZ, 0xc0, !PT ;  /* 0x0000004000ff7812 */ /* 0x000fe2000780c0ff */
[----:B-----5:R-:W-:Y:S01]  /*1960*/  @P6 HFMA2 R111, R148.H0_H0, R111.H0_H0, R133.H0_H0 ;  /* 0x2000006f946f6231 */ /* 0x020fe20000040885 */
[----:B------:R-:W-:Y:S02]  /*1970*/  P2R R124, PR, RZ, 0x2 ;  /* 0x00000002ff7c7803 */ /* 0x000fe40000000000 */
[----:B------:R-:W-:-:S02]  /*1980*/  P2R R114, PR, RZ, 0x1 ;  /* 0x00000001ff727803 */ /* 0x000fc40000000000 */
[C---:B------:R-:W-:Y:S02]  /*1990*/  LOP3.LUT P0, RZ, R0.reuse, 0x100, RZ, 0xc0, !PT ;  /* 0x0000010000ff7812 */ /* 0x040fe4000780c0ff */
[----:B------:R-:W-:Y:S02]  /*19a0*/  LOP3.LUT P1, RZ, R0, 0x200, RZ, 0xc0, !PT ;  /* 0x0000020000ff7812 */ /* 0x000fe4000782c0ff */
[----:B------:R-:W-:Y:S02]  /*19b0*/  @P4 PRMT R144, R125, 0x7610, R144 ;  /* 0x000076107d904816 */ /* 0x000fe40000000090 */
[----:B------:R-:W-:Y:S02]  /*19c0*/  ISETP.NE.AND P4, PT, R104, RZ, PT ;  /* 0x000000ff6800720c */ /* 0x000fe40003f85270 */
[----:B------:R-:W-:Y:S02]  /*19d0*/  @P6 PRMT R133, R111, 0x7610, R133 ;  /* 0x000076106f856816 */ /* 0x000fe40000000085 */
[----:B------:R-:W-:Y:S01]  /*19e0*/  ISETP.NE.AND P6, PT, R100, RZ, PT ;  /* 0x000000ff6400720c */ /* 0x000fe20003fc5270 */
[----:B------:R-:W-:-:S02]  /*19f0*/  @P2 HFMA2 R147, R150.H0_H0, R147.H0_H0, R138.H0_H0 ;  /* 0x2000009396932231 */ /* 0x000fc4000004088a */
[----:B------:R-:W-:Y:S02]  /*1a00*/  @P0 HFMA2 R146, R146.H0_H0, R153.H0_H0, R135.H0_H0 ;  /* 0x2000009992920231 */ /* 0x000fe40000040887 */
[----:B------:R-:W-:Y:S02]  /*1a10*/  @P1 HFMA2 R126, R126.H0_H0, R154.H0_H0, R137.H0_H0 ;  /* 0x2000009a7e7e1231 */ /* 0x000fe40000040889 */
[----:B------:R-:W-:Y:S02]  /*1a20*/  @P5 HFMA2 R110, R127.H0_H0, R110.H0_H0, R136.H0_H0 ;  /* 0x2000006e7f6e5231 */ /* 0x000fe40000040888 */
[----:B------:R-:W-:Y:S02]  /*1a30*/  @P2 PRMT R138, R147, 0x7610, R138 ;  /* 0x00007610938a2816 */ /* 0x000fe4000000008a */
[----:B------:R-:W-:Y:S02]  /*1a40*/  @P0 PRMT R135, R146, 0x7610, R135 ;  /* 0x0000761092870816 */ /* 0x000fe40000000087 */
[----:B------:R-:W-:Y:S01]  /*1a50*/  @P1 PRMT R137, R126, 0x7610, R137 ;  /* 0x000076107e891816 */ /* 0x000fe20000000089 */
[----:B------:R-:W-:Y:S01]  /*1a60*/  @P4 HFMA2 R149, R149.H0_H0, R156.H0_H0, R134.H0_H0 ;  /* 0x2000009c95954231 */ /* 0x000fe20000040886 */
[----:B------:R-:W-:-:S02]  /*1a70*/  LOP3.LUT P2, RZ, R0, 0x1, RZ, 0xc0, !PT ;  /* 0x0000000100ff7812 */ /* 0x000fc4000784c0ff */
[----:B------:R-:W-:Y:S02]  /*1a80*/  ISETP.NE.AND P1, PT, R124, RZ, PT ;  /* 0x000000ff7c00720c */ /* 0x000fe40003f25270 */
[----:B------:R-:W-:Y:S02]  /*1a90*/  ISETP.NE.AND P0, PT, R114, RZ, PT ;  /* 0x000000ff7200720c */ /* 0x000fe40003f05270 */
[----:B------:R-:W-:Y:S02]  /*1aa0*/  @P5 PRMT R136, R110, 0x7610, R136 ;  /* 0x000076106e885816 */ /* 0x000fe40000000088 */
[----:B------:R-:W-:Y:S01]  /*1ab0*/  @P4 PRMT R134, R149, 0x7610, R134 ;  /* 0x0000761095864816 */ /* 0x000fe20000000086 */
[----:B------:R-:W-:Y:S01]  /*1ac0*/  @P6 HFMA2 R159, R159.H0_H0, R161.H0_H0, R34.H0_H0 ;  /* 0x200000a19f9f6231 */ /* 0x000fe20000040822 */
[----:B------:R-:W-:Y:S02]  /*1ad0*/  ISETP.NE.AND P5, PT, R103, RZ, PT ;  /* 0x000000ff6700720c */ /* 0x000fe40003fa5270 */
[----:B------:R-:W-:-:S05]  /*1ae0*/  ISETP.NE.AND P4, PT, R102, RZ, PT ;  /* 0x000000ff6600720c */ /* 0x000fca0003f85270 */
[----:B------:R-:W-:Y:S02]  /*1af0*/  @P6 PRMT R34, R159, 0x7610, R34 ;  /* 0x000076109f226816 */ /* 0x000fe40000000022 */
[----:B------:R-:W-:Y:S01]  /*1b00*/  PLOP3.LUT P6, PT, PT, PT, UP0, 0x40, 0x0 ;  /* 0x000000000000781c */ /* 0x000fe20003fce808 */
[----:B------:R-:W-:Y:S02]  /*1b10*/  @P2 HFMA2 R128, R128.H0_H0, R155.H0_H0, R143.H0_H0 ;  /* 0x2000009b80802231 */ /* 0x000fe4000004088f */
[----:B------:R-:W-:Y:S02]  /*1b20*/  @P1 HFMA2 R109, R109.H0_H0, R160.H0_H0, R132.H0_H0 ;  /* 0x200000a06d6d1231 */ /* 0x000fe40000040884 */
[----:B------:R-:W-:Y:S02]  /*1b30*/  @P0 HFMA2 R107, R107.H0_H0, R112.H0_H0, R35.H0_H0 ;  /* 0x200000706b6b0231 */ /* 0x000fe40000040823 */
[----:B------:R-:W-:Y:S02]  /*1b40*/  @P3 HFMA2 R108, R151.H0_H0, R108.H0_H0, R142.H0_H0 ;  /* 0x2000006c976c3231 */ /* 0x000fe4000004088e */
[----:B------:R-:W-:-:S02]  /*1b50*/  @P4 HFMA2 R113, R113.H0_H0, R152.H0_H0, R145.H0_H0 ;  /* 0x2000009871714231 */ /* 0x000fc40000040891 */
[----:B------:R-:W-:Y:S01]  /*1b60*/  @P5 HFMA2 R106, R106.H0_H0, R157.H0_H0, R140.H0_H0 ;  /* 0x2000009d6a6a5231 */ /* 0x000fe2000004088c */
[----:B------:R-:W-:Y:S02]  /*1b70*/  @P2 PRMT R143, R128, 0x7610, R143 ;  /* 0x00007610808f2816 */ /* 0x000fe4000000008f */
[----:B------:R-:W-:Y:S02]  /*1b80*/  @P1 PRMT R132, R109, 0x7610, R132 ;  /* 0x000076106d841816 */ /* 0x000fe40000000084 */
[----:B------:R-:W-:Y:S02]  /*1b90*/  @P0 PRMT R35, R107, 0x7610, R35 ;  /* 0x000076106b230816 */ /* 0x000fe40000000023 */
[----:B------:R-:W-:Y:S02]  /*1ba0*/  ISETP.NE.AND P2, PT, R115, RZ, PT ;  /* 0x000000ff7300720c */ /* 0x000fe40003f45270 */
[----:B------:R-:W-:Y:S02]  /*1bb0*/  @P3 PRMT R142, R108, 0x7610, R142 ;  /* 0x000076106c8e3816 */ /* 0x000fe4000000008e */
[----:B------:R-:W-:-:S02]  /*1bc0*/  ISETP.NE.AND P1, PT, R105, RZ, PT ;  /* 0x000000ff6900720c */ /* 0x000fc40003f25270 */
[----:B------:R-:W-:Y:S02]  /*1bd0*/  @P4 PRMT R145, R113, 0x7610, R145 ;  /* 0x0000761071914816 */ /* 0x000fe40000000091 */
[----:B------:R-:W-:Y:S02]  /*1be0*/  @P5 PRMT R140, R106, 0x7610, R140 ;  /* 0x000076106a8c5816 */ /* 0x000fe4000000008c */
[----:B------:R-:W-:Y:S01]  /*1bf0*/  ISETP.NE.AND P0, PT, R101, RZ, PT ;  /* 0x000000ff6500720c */ /* 0x000fe20003f05270 */
[----:B------:R-:W-:Y:S05]  /*1c00*/  @P6 BRA `(.L_x_171) ;  /* 0xfffff5e000006947 */ /* 0x000fea000383ffff */
.L_x_170:
[----:B------:R-:W-:Y:S01]  /*1c10*/  UISETP.NE.U32.AND UP0, UPT, UR17, URZ, UPT ;  /* 0x0000003f1100728c */ /* 0x000fe2000bf05070 */
[----:B------:R-:W-:Y:S01]  /*1c20*/  BMOV.32.CLEAR RZ, B0 ;  /* 0x0000000000ff7355 */ /* 0x000fe20000100000 */
[----:B------:R-:W-:Y:S02]  /*1c30*/  BSSY B0, `(.L_x_172) ;  /* 0x0000121000007945 */ /* 0x000fe40003800000 */
[----:B------:R-:W-:-:S06]  /*1c40*/  UISETP.NE.AND.EX UP0, UPT, UR18, URZ, UPT, UP0 ;  /* 0x0000003f1200728c */ /* 0x000fcc000bf05300 */
[----:B------:R-:W-:-:S12]  /*1c50*/  PLOP3.LUT P6, PT, PT, PT, UP0, 0x40, 0x0 ;  /* 0x000000000000781c */ /* 0x000fd80003fce808 */
[----:B------:R-:W-:Y:S05]  /*1c60*/  @P6 BRA `(.L_x_173) ;  /* 0x00000a3000006947 */ /* 0x000fea0003800000 */
[C---:B------:R-:W-:Y:S02]  /*1c70*/  @P0 LEA R128, P6, R84.reuse, UR14, 0x1 ;  /* 0x0000000e54800c11 */ /* 0x040fe4000f8c08ff */
[----:B------:R-:W-:Y:S02]  /*1c80*/  P2R R102, PR, RZ, 0x8 ;  /* 0x00000008ff667803 */ /* 0x000fe40000000000 */
[----:B------:R-:W-:Y:S02]  /*1c90*/  @P0 LEA.HI.X R129, R84, UR23, R2, 0x1, P6 ;  /* 0x0000001754810c11 */ /* 0x000fe4000b0f0c02 */
[C---:B------:R-:W-:Y:S02]  /*1ca0*/  LOP3.LUT P3, RZ, R0.reuse, 0x2, RZ, 0xc0, !PT ;  /* 0x0000000200ff7812 */ /* 0x040fe4000786c0ff */
[----:B------:R-:W-:Y:S02]  /*1cb0*/  P2R R104, PR, RZ, 0x20 ;  /* 0x00000020ff687803 */ /* 0x000fe40000000000 */
[----:B------:R-:W-:-:S02]  /*1cc0*/  LOP3.LUT P5, RZ, R0, 0x1, RZ, 0xc0, !PT ;  /* 0x0000000100ff7812 */ /* 0x000fc400078ac0ff */
[----:B------:R-:W-:-:S04]  /*1cd0*/  @P1 LEA R126, P6, R78, UR13, 0x1 ;  /* 0x0000000d4e7e1c11 */ /* 0x000fc8000f8c08ff */
[----:B------:R-:W-:Y:S02]  /*1ce0*/  @P1 IADD3.X R127, R28, UR16, RZ, P6, !PT ;  /* 0x000000101c7f1c10 */ /* 0x000fe4000b7fe4ff */
[----:B------:R-:W-:-:S04]  /*1cf0*/  @P1 LEA R124, P6, R80, UR14, 0x1 ;  /* 0x0000000e507c1c11 */ /* 0x000fc8000f8c08ff */
[----:B------:R-:W-:-:S08]  /*1d00*/  @P1 LEA.HI.X R125, R80, UR23, R6, 0x1, P6 ;  /* 0x00000017507d1c11 */ /* 0x000fd0000b0f0c06 */
        /* <DEDUP_REMOVED lines=9> */
[----:B------:R-:W-:-:S08]  /*1da0*/  @P0 IADD3.X R131, R16, UR16, RZ, P6, !PT ;  /* 0x0000001010830c10 */ /* 0x000fd0000b7fe4ff */
[----:B------:R-:W2:Y:S01]  /*1db0*/  @P0 LDG.E.U16.SYS R130, [R130] ;  /* 0x0000000082820381 */ /* 0x000ea200001ee500 */
[----:B------:R-:W-:-:S04]  /*1dc0*/  LEA R100, P6, R50, UR13, 0x1 ;  /* 0x0000000d32647c11 */ /* 0x000fc8000f8c08ff */
[----:B------:R-:W-:Y:S02]  /*1dd0*/  IADD3.X R101, R27, UR16, RZ, P6, !PT ;  /* 0x000000101b657c10 */ /* 0x000fe4000b7fe4ff */
[----:B------:R-:W-:-:S04]  /*1de0*/  @P3 LEA R112, P6, R52, UR14, 0x1 ;  /* 0x0000000e34703c11 */ /* 0x000fc8000f8c08ff */
[----:B------:R-:W-:Y:S02]  /*1df0*/  @P3 LEA.HI.X R113, R52, UR23, R5, 0x1, P6 ;  /* 0x0000001734713c11 */ /* 0x000fe4000b0f0c05 */
[----:B------:R-:W-:-:S04]  /*1e00*/  ISETP.NE.AND P3, PT, R102, RZ, PT ;  /* 0x000000ff6600720c */ /* 0x000fc80003f65270 */
[----:B------:R-:W-:Y:S02]  /*1e10*/  P2R R146, PR, RZ, 0x8 ;  /* 0x00000008ff927803 */ /* 0x000fe40000000000 */
[----:B------:R-:W-:-:S04]  /*1e20*/  LEA R102, P6, R46, UR13, 0x1 ;  /* 0x0000000d2e667c11 */ /* 0x000fc8000f8c08ff */
[----:B------:R-:W-:Y:S02]  /*1e30*/  IADD3.X R103, R29, UR16, RZ, P6, !PT ;  /* 0x000000101d677c10 */ /* 0x000fe4000b7fe4ff */
[----:B------:R-:W-:-:S04]  /*1e40*/  @P5 LEA R114, P6, R48, UR14, 0x1 ;  /* 0x0000000e30725c11 */ /* 0x000fc8000f8c08ff */
[----:B------:R-:W-:Y:S02]  /*1e50*/  @P5 LEA.HI.X R115, R48, UR23, R9, 0x1, P6 ;  /* 0x0000001730735c11 */ /* 0x000fe4000b0f0c09 */
[----:B------:R-:W-:-:S06]  /*1e60*/  ISETP.NE.AND P5, PT, R104, RZ, PT ;  /* 0x000000ff6800720c */ /* 0x000fcc0003fa5270 */
[----:B------:R-:W-:-:S04]  /*1e70*/  LEA R104, P6, R42, UR13, 0x1 ;  /* 0x0000000d2a687c11 */ /* 0x000fc8000f8c08ff */
[----:B------:R-:W-:Y:S02]  /*1e80*/  IADD3.X R105, R31, UR16, RZ, P6, !PT ;  /* 0x000000101f697c10 */ /* 0x000fe4000b7fe4ff */
[----:B------:R-:W-:-:S04]  /*1e90*/  @P3 LEA R116, P6, R44, UR14, 0x1 ;  /* 0x0000000e2c743c11 */ /* 0x000fc8000f8c08ff */
[----:B------:R-:W-:Y:S02]  /*1ea0*/  @P3 LEA.HI.X R117, R44, UR23, R13, 0x1, P6 ;  /* 0x000000172c753c11 */ /* 0x000fe4000b0f0c0d */
[----:B------:R-:W-:-:S04]  /*1eb0*/  LOP3.LUT P3, RZ, R0, 0x1, RZ, 0xc0, !PT ;  /* 0x0000000100ff7812 */ /* 0x000fc8000786c0ff */
[----:B------:R-:W-:Y:S02]  /*1ec0*/  P2R R147, PR, RZ, 0x8 ;  /* 0x00000008ff937803 */ /* 0x000fe40000000000 */
[----:B------:R-:W-:Y:S02]  /*1ed0*/  LOP3.LUT P3, RZ, R0, 0x2, RZ, 0xc0, !PT ;  /* 0x0000000200ff7812 */ /* 0x000fe4000786c0ff */
[----:B------:R-:W-:-:S04]  /*1ee0*/  LEA R106, P6, R38, UR13, 0x1 ;  /* 0x0000000d266a7c11 */ /* 0x000fc8000f8c08ff */
[----:B------:R-:W-:Y:S02]  /*1ef0*/  IADD3.X R107, R33, UR16, RZ, P6, !PT ;  /* 0x00000010216b7c10 */ /* 0x000fe4000b7fe4ff */
[----:B------:R-:W-:-:S04]  /*1f00*/  @P5 LEA R118, P6, R40, UR14, 0x1 ;  /* 0x0000000e28765c11 */ /* 0x000fc8000f8c08ff */
[----:B------:R-:W-:-:S08]  /*1f10*/  @P5 LEA.HI.X R119, R40, UR23, R18, 0x1, P6 ;  /* 0x0000001728775c11 */ /* 0x000fd0000b0f0c12 */
[----:B------:R-:W-:Y:S01]  /*1f20*/  LOP3.LUT P6, RZ, R0, 0x200, RZ, 0xc0, !PT ;  /* 0x0000020000ff7812 */ /* 0x000fe200078cc0ff */
[----:B--2---:R-:W-:-:S06]  /*1f30*/  @P0 HMUL2 R131, R130.H0_H0, c[0x0] [0x19c].H0_H0 ;  /* 0x2000670082830a32 */ /* 0x004fcc0000000800 */
[----:B------:R-:W-:-:S08]  /*1f40*/  @P0 HFMA2 R131, R139.H0_H0, c[0x0] [0x16c].H0_H0, R131.H0_H0 ;  /* 0x20005b008b830a31 */ /* 0x000fd00000040883 */
[----:B------:R-:W-:Y:S04]  /*1f50*/  @P0 STG.E.U16.SYS [R128], R131 ;  /* 0x0000008380000386 */ /* 0x000fe8000010e500 */
[----:B------:R-:W2:Y:S02]  /*1f60*/  @P1 LDG.E.U16.SYS R126, [R126] ;  /* 0x000000007e7e1381 */ /* 0x000ea400001ee500 */
[----:B--2---:R-:W-:-:S06]  /*1f70*/  @P1 HMUL2 R127, R126.H0_H0, c[0x0] [0x19c].H0_H0 ;  /* 0x200067007e7f1a32 */ /* 0x004fcc0000000800 */
[----:B------:R-:W-:-:S08]  /*1f80*/  @P1 HFMA2 R127, R141.H0_H0, c[0x0] [0x16c].H0_H0, R127.H0_H0 ;  /* 0x20005b008d7f1a31 */ /* 0x000fd0000004087f */
[----:B------:R0:W-:Y:S04]  /*1f90*/  @P1 STG.E.U16.SYS [R124], R127 ;  /* 0x0000007f7c001386 */ /* 0x0001e8000010e500 */
        /* <DEDUP_REMOVED lines=8> */
[----:B0-----:R-:W3:Y:S02]  /*2020*/  @P3 LDG.E.U16.SYS R124, [R100] ;  /* 0x00000000647c3381 */ /* 0x001ee400001ee500 */
[----:B---3--:R-:W-:-:S06]  /*2030*/  @P3 HMUL2 R124, R124.H0_H0, c[0x0] [0x19c].H0_H0 ;  /* 0x200067007c7c3a32 */ /* 0x008fcc0000000800 */
[----:B------:R-:W-:-:S08]  /*2040*/  @P3 HFMA2 R124, R144.H0_H0, c[0x0] [0x16c].H0_H0, R124.H0_H0 ;  /* 0x20005b00907c3a31 */ /* 0x000fd0000004087c */
[----:B------:R0:W-:Y:S01]  /*2050*/  @P3 STG.E.U16.SYS [R112], R124 ;  /* 0x0000007c70003386 */ /* 0x0001e2000010e500 */
[----:B------:R-:W-:-:S12]  /*2060*/  ISETP.NE.AND P3, PT, R147, RZ, PT ;  /* 0x000000ff9300720c */ /* 0x000fd80003f65270 */
[----:B-1----:R-:W3:Y:S02]  /*2070*/  @P3 LDG.E.U16.SYS R120, [R102] ;  /* 0x0000000066783381 */ /* 0x002ee400001ee500 */
[----:B---3--:R-:W-:-:S06]  /*2080*/  @P3 HMUL2 R120, R120.H0_H0, c[0x0] [0x19c].H0_H0 ;  /* 0x2000670078783a32 */ /* 0x008fcc0000000800 */
[----:B------:R-:W-:-:S08]  /*2090*/  @P3 HFMA2 R120, R143.H0_H0, c[0x0] [0x16c].H0_H0, R120.H0_H0 ;  /* 0x20005b008f783a31 */ /* 0x000fd00000040878 */
[----:B------:R0:W-:Y:S01]  /*20a0*/  @P3 STG.E.U16.SYS [R114], R120 ;  /* 0x0000007872003386 */ /* 0x0001e2000010e500 */
[----:B------:R-:W-:-:S12]  /*20b0*/  ISETP.NE.AND P3, PT, R146, RZ, PT ;  /* 0x000000ff9200720c */ /* 0x000fd80003f65270 */
[----:B------:R-:W3:Y:S02]  /*20c0*/  @P3 LDG.E.U16.SYS R108, [R104] ;  /* 0x00000000686c3381 */ /* 0x000ee400001ee500 */
[----:B---3--:R-:W-:-:S06]  /*20d0*/  @P3 HMUL2 R108, R108.H0_H0, c[0x0] [0x19c].H0_H0 ;  /* 0x200067006c6c3a32 */ /* 0x008fcc0000000800 */
[----:B------:R-:W-:-:S08]  /*20e0*/  @P3 HFMA2 R108, R142.H0_H0, c[0x0] [0x16c].H0_H0, R108.H0_H0 ;  /* 0x20005b008e6c3a31 */ /* 0x000fd0000004086c */
[----:B--2---:R-:W-:-:S08]  /*20f0*/  PRMT R109, R108, 0x7610, R109 ;  /* 0x000076106c6d7816 */ /* 0x004fd0000000006d */
[----:B------:R0:W-:Y:S04]  /*2100*/  @P3 STG.E.U16.SYS [R116], R109 ;  /* 0x0000006d74003386 */ /* 0x0001e8000010e500 */
[----:B------:R-:W2:Y:S01]  /*2110*/  @P5 LDG.E.U16.SYS R108, [R106] ;  /* 0x000000006a6c5381 */ /* 0x000ea200001ee500 */
[----:B------:R-:W-:Y:S01]  /*2120*/  BMOV.32.CLEAR RZ, B1 ;  /* 0x0000000001ff7355 */ /* 0x000fe20000100000 */
[----:B------:R-:W-:Y:S01]  /*2130*/  BSSY B1, `(.L_x_174) ;  /* 0x000000b000017945 */ /* 0x000fe20003800000 */
[----:B--2---:R-:W-:-:S06]  /*2140*/  @P5 HMUL2 R108, R108.H0_H0, c[0x0] [0x19c].H0_H0 ;  /* 0x200067006c6c5a32 */ /* 0x004fcc0000000800 */
[----:B------:R-:W-:-:S08]  /*2150*/  @P5 HFMA2 R108, R140.H0_H0, c[0x0] [0x16c].H0_H0, R108.H0_H0 ;  /* 0x20005b008c6c5a31 */ /* 0x000fd0000004086c */
[----:B------:R0:W-:Y:S01]  /*2160*/  @P5 STG.E.U16.SYS [R118], R108 ;  /* 0x0000006c76005386 */ /* 0x0001e2000010e500 */
[----:B------:R-:W-:Y:S05]  /*2170*/  @!P6 BRA `(.L_x_175) ;  /* 0x000000600000e947 */ /* 0x000fea0003800000 */
[----:B------:R-:W2:Y:S01]  /*2180*/  LDG.E.U16.SYS R110, [R100+0x2] ;  /* 0x00000200646e7381 */ /* 0x000ea200001ee500 */
[----:B0-----:R-:W-:-:S04]  /*2190*/  LEA R108, P6, R68, UR14, 0x1 ;  /* 0x0000000e446c7c11 */ /* 0x001fc8000f8c08ff */
[----:B------:R-:W-:Y:S01]  /*21a0*/  LEA.HI.X R109, R68, UR23, R3, 0x1, P6 ;  /* 0x00000017446d7c11 */ /* 0x000fe2000b0f0c03 */
[----:B--2---:R-:W-:-:S06]  /*21b0*/  HMUL2 R110, R110.H0_H0, c[0x0] [0x19c].H0_H0 ;  /* 0x200067006e6e7a32 */ /* 0x004fcc0000000800 */
[----:B------:R-:W-:-:S08]  /*21c0*/  HFMA2 R110, R137.H0_H0, c[0x0] [0x16c].H0_H0, R110.H0_H0 ;  /* 0x20005b00896e7a31 */ /* 0x000fd0000004086e */
[----:B------:R0:W-:Y:S02]  /*21d0*/  STG.E.U16.SYS [R108], R110 ;  /* 0x0000006e6c007386 */ /* 0x0001e4000010e500 */
.L_x_175:
[----:B------:R-:W-:Y:S05]  /*21e0*/  BSYNC B1 ;  /* 0x0000000000017941 */ /* 0x000fea0003800000 */
.L_x_174:
[----:B------:R-:W-:Y:S01]  /*21f0*/  LOP3.LUT P6, RZ, R0, 0x100, RZ, 0xc0, !PT ;  /* 0x0000010000ff7812 */ /* 0x000fe200078cc0ff */
[----:B------:R-:W-:Y:S01]  /*2200*/  BMOV.32.CLEAR RZ, B1 ;  /* 0x0000000001ff7355 */ /* 0x000fe20000100000 */
[----:B------:R-:W-:Y:S10]  /*2210*/  BSSY B1, `(.L_x_176) ;  /* 0x0000008000017945 */ /* 0x000ff40003800000 */
[----:B------:R-:W-:Y:S05]  /*2220*/  @!P6 BRA `(.L_x_177) ;  /* 0x000000600000e947 */ /* 0x000fea0003800000 */
[----:B0-----:R-:W2:Y:S01]  /*2230*/  LDG.E.U16.SYS R110, [R102+0x2] ;  /* 0x00000200666e7381 */ /* 0x001ea200001ee500 */
[----:B------:R-:W-:-:S04]  /*2240*/  LEA R108, P6, R66, UR14, 0x1 ;  /* 0x0000000e426c7c11 */ /* 0x000fc8000f8c08ff */
[----:B------:R-:W-:Y:S01]  /*2250*/  LEA.HI.X R109, R66, UR23, R7, 0x1, P6 ;  /* 0x00000017426d7c11 */ /* 0x000fe2000b0f0c07 */
[----:B--2---:R-:W-:-:S06]  /*2260*/  HMUL2 R110, R110.H0_H0, c[0x0] [0x19c].H0_H0 ;  /* 0x200067006e6e7a32 */ /* 0x004fcc0000000800 */
[----:B------:R-:W-:-:S08]  /*2270*/  HFMA2 R110, R135.H0_H0, c[0x0] [0x16c].H0_H0, R110.H0_H0 ;  /* 0x20005b00876e7a31 */ /* 0x000fd0000004086e */
[----:B------:R0:W-:Y:S02]  /*2280*/  STG.E.U16.SYS [R108], R110 ;  /* 0x0000006e6c007386 */ /* 0x0001e4000010e500 */
.L_x_177:
[----:B------:R-:W-:Y:S05]  /*2290*/  BSYNC B1 ;  /* 0x0000000000017941 */ /* 0x000fea0003800000 */
.L_x_176:
        /* <DEDUP_REMOVED lines=10> */
.L_x_179:
[----:B------:R-:W-:Y:S05]  /*2340*/  BSYNC B1 ;  /* 0x0000000000017941 */ /* 0x000fea0003800000 */
.L_x_178:
        /* <DEDUP_REMOVED lines=10> */
.L_x_181:
[----:B------:R-:W-:Y:S05]  /*23f0*/  BSYNC B1 ;  /* 0x0000000000017941 */ /* 0x000fea0003800000 */
.L_x_180:
[----:B------:R-:W-:Y:S01]  /*2400*/  LOP3.LUT P6, RZ, R0, 0x20, RZ, 0xc0, !PT ;  /* 0x0000002000ff7812 */ /* 0x000fe200078cc0ff */
[----:B------:R-:W-:Y:S01]  /*2410*/  BMOV.32.CLEAR RZ, B1 ;  /* 0x0000000001ff7355 */ /* 0x000fe20000100000 */
[----:B------:R-:W-:Y:S10]  /*2420*/  BSSY B1, `(.L_x_182) ;  /* 0x0000008000017945 */ /* 0x000ff40003800000 */
[----:B------:R-:W-:Y:S05]  /*2430*/  @!P6 BRA `(.L_x_183) ;  /* 0x000000600000e947 */ /* 0x000fea0003800000 */
[----:B------:R-:W2:Y:S01]  /*2440*/  LDG.E.U16.SYS R100, [R100+0x4] ;  /* 0x0000040064647381 */ /* 0x000ea200001ee500 */
[----:B0-----:R-:W-:-:S04]  /*2450*/  LEA R108, P6, R60, UR14, 0x1 ;  /* 0x0000000e3c6c7c11 */ /* 0x001fc8000f8c08ff */
[----:B------:R-:W-:Y:S01]  /*2460*/  LEA.HI.X R109, R60, UR23, R4, 0x1, P6 ;  /* 0x000000173c6d7c11 */ /* 0x000fe2000b0f0c04 */
[----:B--2---:R-:W-:-:S06]  /*2470*/  HMUL2 R35, R100.H0_H0, c[0x0] [0x19c].H0_H0 ;  /* 0x2000670064237a32 */ /* 0x004fcc0000000800 */
[----:B------:R-:W-:-:S08]  /*2480*/  HFMA2 R35, R136.H0_H0, c[0x0] [0x16c].H0_H0, R35.H0_H0 ;  /* 0x20005b0088237a31 */ /* 0x000fd00000040823 */
[----:B------:R0:W-:Y:S02]  /*2490*/  STG.E.U16.SYS [R108], R35 ;  /* 0x000000236c007386 */ /* 0x0001e4000010e500 */
.L_x_183:
[----:B------:R-:W-:Y:S05]  /*24a0*/  BSYNC B1 ;  /* 0x0000000000017941 */ /* 0x000fea0003800000 */
.L_x_182:
[----:B------:R-:W-:Y:S01]  /*24b0*/  LOP3.LUT P6, RZ, R0, 0x10, RZ, 0xc0, !PT ;  /* 0x0000001000ff7812 */ /* 0x000fe200078cc0ff */
[----:B------:R-:W-:Y:S01]  /*24c0*/  BMOV.32.CLEAR RZ, B1 ;  /* 0x0000000001ff7355 */ /* 0x000fe20000100000 */
[----:B------:R-:W-:Y:S10]  /*24d0*/  BSSY B1, `(.L_x_184) ;  /* 0x0000008000017945 */ /* 0x000ff40003800000 */
[----:B------:R-:W-:Y:S05]  /*24e0*/  @!P6 BRA `(.L_x_185) ;  /* 0x000000600000e947 */ /* 0x000fea0003800000 */
[----:B------:R-:W2:Y:S01]  /*24f0*/  LDG.E.U16.SYS R102, [R102+0x4] ;  /* 0x0000040066667381 */ /* 0x000ea200001ee500 */
[----:B------:R-:W-:-:S04]  /*2500*/  LEA R100, P6, R58, UR14, 0x1 ;  /* 0x0000000e3a647c11 */ /* 0x000fc8000f8c08ff */
[----:B------:R-:W-:Y:S01]  /*2510*/  LEA.HI.X R101, R58, UR23, R8, 0x1, P6 ;  /* 0x000000173a657c11 */ /* 0x000fe2000b0f0c08 */
[----:B0-2---:R-:W-:-:S06]  /*2520*/  HMUL2 R35, R102.H0_H0, c[0x0] [0x19c].H0_H0 ;  /* 0x2000670066237a32 */ /* 0x005fcc0000000800 */
[----:B------:R-:W-:-:S08]  /*2530*/  HFMA2 R35, R134.H0_H0, c[0x0] [0x16c].H0_H0, R35.H0_H0 ;  /* 0x20005b0086237a31 */ /* 0x000fd00000040823 */
[----:B------:R0:W-:Y:S02]  /*2540*/  STG.E.U16.SYS [R100], R35 ;  /* 0x0000002364007386 */ /* 0x0001e4000010e500 */
.L_x_185:
[----:B------:R-:W-:Y:S05]  /*2550*/  BSYNC B1 ;  /* 0x0000000000017941 */ /* 0x000fea0003800000 */
.L_x_184:
        /* <DEDUP_REMOVED lines=10> */
.L_x_187:
[----:B------:R-:W-:Y:S05]  /*2600*/  BSYNC B1 ;  /* 0x0000000000017941 */ /* 0x000fea0003800000 */
.L_x_186:
[----:B------:R-:W-:-:S12]  /*2610*/  LOP3.LUT P6, RZ, R0, 0x4, RZ, 0xc0, !PT ;  /* 0x0000000400ff7812 */ /* 0x000fd800078cc0ff */
[----:B------:R-:W-:Y:S05]  /*2620*/  @!P6 BRA `(.L_x_188) ;  /* 0x000008100000e947 */ /* 0x000fea0003800000 */
[----:B------:R-:W2:Y:S01]  /*2630*/  LDG.E.U16.SYS R106, [R106+0x4] ;  /* 0x000004006a6a7381 */ /* 0x000ea200001ee500 */
[----:B0-----:R-:W-:-:S04]  /*2640*/  LEA R100, P6, R54, UR14, 0x1 ;  /* 0x0000000e36647c11 */ /* 0x001fc8000f8c08ff */
[----:B------:R-:W-:Y:S01]  /*2650*/  LEA.HI.X R101, R54, UR23, R20, 0x1, P6 ;  /* 0x0000001736657c11 */ /* 0x000fe2000b0f0c14 */
[----:B--2---:R-:W-:-:S06]  /*2660*/  HMUL2 R35, R106.H0_H0, c[0x0] [0x19c].H0_H0 ;  /* 0x200067006a237a32 */ /* 0x004fcc0000000800 */
[----:B------:R-:W-:-:S08]  /*2670*/  HFMA2 R35, R34.H0_H0, c[0x0] [0x16c].H0_H0, R35.H0_H0 ;  /* 0x20005b0022237a31 */ /* 0x000fd00000040823 */
[----:B------:R0:W-:Y:S01]  /*2680*/  STG.E.U16.SYS [R100], R35 ;  /* 0x0000002364007386 */ /* 0x0001e2000010e500 */
[----:B------:R-:W-:Y:S05]  /*2690*/  BRA `(.L_x_188) ;  /* 0x000007a000007947 */ /* 0x000fea0003800000 */
.L_x_173:
[C---:B------:R-:W-:Y:S01]  /*26a0*/  @P0 LEA R100, P6, R84.reuse, UR14, 0x1 ;  /* 0x0000000e54640c11 */ /* 0x040fe2000f8c08ff */
[----:B------:R-:W-:Y:S01]  /*26b0*/  @P1 HMUL2 R141, R141.H0_H0, c[0x0] [0x16c].H0_H0 ;  /* 0x20005b008d8d1a32 */ /* 0x000fe20000000800 */
[----:B------:R-:W-:Y:S01]  /*26c0*/  P2R R110, PR, RZ, 0x8 ;  /* 0x00000008ff6e7803 */ /* 0x000fe20000000000 */
[----:B------:R-:W-:Y:S01]  /*26d0*/  @P2 HMUL2 R138, R138.H0_H0, c[0x0] [0x16c].H0_H0 ;  /* 0x20005b008a8a2a32 */ /* 0x000fe20000000800 */
[----:B------:R-:W-:Y:S01]  /*26e0*/  @P0 LEA.HI.X R101, R84, UR23, R2, 0x1, P6 ;  /* 0x0000001754650c11 */ /* 0x000fe2000b0f0c02 */
[----:B------:R-:W-:Y:S01]  /*26f0*/  @P4 HMUL2 R145, R145.H0_H0, c[0x0] [0x16c].H0_H0 ;  /* 0x20005b0091914a32 */ /* 0x000fe20000000800 */
[C---:B------:R-:W-:Y:S02]  /*2700*/  LOP3.LUT P3, RZ, R0.reuse, 0x2, RZ, 0xc0, !PT ;  /* 0x0000000200ff7812 */ /* 0x040fe4000786c0ff */
[----:B------:R-:W-:Y:S02]  /*2710*/  P2R R112, PR, RZ, 0x20 ;  /* 0x00000020ff707803 */ /* 0x000fe40000000000 */
[----:B------:R-:W-:-:S02]  /*2720*/  LOP3.LUT P5, RZ, R0, 0x1, RZ, 0xc0, !PT ;  /* 0x0000000100ff7812 */ /* 0x000fc400078ac0ff */
[C---:B------:R-:W-:Y:S02]  /*2730*/  @P1 LEA R102, P6, R80.reuse, UR14, 0x1 ;  /* 0x0000000e50661c11 */ /* 0x040fe4000f8c08ff */
[----:B------:R-:W-:Y:S02]  /*2740*/  P2R R146, PR, RZ, 0x1 ;  /* 0x00000001ff927803 */ /* 0x000fe40000000000 */
[----:B------:R-:W-:Y:S02]  /*2750*/  @P1 LEA.HI.X R103, R80, UR23, R6, 0x1, P6 ;  /* 0x0000001750671c11 */ /* 0x000fe4000b0f0c06 */
[----:B------:R-:W-:-:S04]  /*2760*/  LOP3.LUT P0, RZ, R0, 0x4, RZ, 0xc0, !PT ;  /* 0x0000000400ff7812 */ /* 0x000fc8000780c0ff */
[----:B------:R-:W-:Y:S02]  /*2770*/  P2R R130, PR, RZ, 0x1 ;  /* 0x00000001ff827803 */ /* 0x000fe40000000000 */
[----:B------:R-:W-:Y:S02]  /*2780*/  @P2 LEA R104, P6, R76, UR14, 0x1 ;  /* 0x0000000e4c682c11 */ /* 0x000fe4000f8c08ff */
[----:B------:R-:W-:Y:S02]  /*2790*/  LOP3.LUT P0, RZ, R0, 0x8, RZ, 0xc0, !PT ;  /* 0x0000000800ff7812 */ /* 0x000fe4000780c0ff */
[----:B------:R-:W-:Y:S02]  /*27a0*/  @P2 LEA.HI.X R105, R76, UR23, R10, 0x1, P6 ;  /* 0x000000174c692c11 */ /* 0x000fe4000b0f0c0a */
[----:B------:R-:W-:Y:S02]  /*27b0*/  P2R R128, PR, RZ, 0x1 ;  /* 0x00000001ff807803 */ /* 0x000fe40000000000 */
[----:B------:R-:W-:-:S04]  /*27c0*/  LOP3.LUT P0, RZ, R0, 0x10, RZ, 0xc0, !PT ;  /* 0x0000001000ff7812 */ /* 0x000fc8000780c0ff */
        /* <DEDUP_REMOVED lines=8> */
[----:B------:R-:W-:Y:S02]  /*2850*/  ISETP.NE.AND P3, PT, R110, RZ, PT ;  /* 0x000000ff6e00720c */ /* 0x000fe40003f65270 */
[----:B------:R-:W-:-:S02]  /*2860*/  P2R R122, PR, RZ, 0x1 ;  /* 0x00000001ff7a7803 */ /* 0x000fc40000000000 */
[----:B------:R-:W-:Y:S02]  /*2870*/  LOP3.LUT P0, RZ, R0, 0x80, RZ, 0xc0, !PT ;  /* 0x0000008000ff7812 */ /* 0x000fe4000780c0ff */
[C---:B------:R-:W-:Y:S02]  /*2880*/  @P5 LEA R110, P6, R48.reuse, UR14, 0x1 ;  /* 0x0000000e306e5c11 */ /* 0x040fe4000f8c08ff */
[----:B------:R-:W-:Y:S02]  /*2890*/  P2R R120, PR, RZ, 0x1 ;  /* 0x00000001ff787803 */ /* 0x000fe40000000000 */
[----:B------:R-:W-:Y:S02]  /*28a0*/  @P5 LEA.HI.X R111, R48, UR23, R9, 0x1, P6 ;  /* 0x00000017306f5c11 */ /* 0x000fe4000b0f0c09 */
[----:B------:R-:W-:Y:S01]  /*28b0*/  ISETP.NE.AND P5, PT, R112, RZ, PT ;  /* 0x000000ff7000720c */ /* 0x000fe20003fa5270 */
[----:B------:R-:W-:Y:S01]  /*28c0*/  @P3 HMUL2 R142, R142.H0_H0, c[0x0] [0x16c].H0_H0 ;  /* 0x20005b008e8e3a32 */ /* 0x000fe20000000800 */
[----:B------:R-:W-:-:S04]  /*28d0*/  LOP3.LUT P0, RZ, R0, 0x100, RZ, 0xc0, !PT ;  /* 0x0000010000ff7812 */ /* 0x000fc8000780c0ff */
[C---:B------:R-:W-:Y:S02]  /*28e0*/  @P3 LEA R112, P6, R44.reuse, UR14, 0x1 ;  /* 0x0000000e2c703c11 */ /* 0x040fe4000f8c08ff */
[----:B------:R-:W-:Y:S02]  /*28f0*/  P2R R118, PR, RZ, 0x1 ;  /* 0x00000001ff767803 */ /* 0x000fe40000000000 */
[----:B------:R-:W-:Y:S02]  /*2900*/  @P3 LEA.HI.X R113, R44, UR23, R13, 0x1, P6 ;  /* 0x000000172c713c11 */ /* 0x000fe4000b0f0c0d */
[----:B------:R-:W-:Y:S01]  /*2910*/  LOP3.LUT P0, RZ, R0, 0x200, RZ, 0xc0, !PT ;  /* 0x0000020000ff7812 */ /* 0x000fe2000780c0ff */
[----:B------:R-:W-:-:S05]  /*2920*/  @P5 HMUL2 R140, R140.H0_H0, c[0x0] [0x16c].H0_H0 ;  /* 0x20005b008c8c5a32 */ /* 0x000fca0000000800 */
[----:B------:R-:W-:-:S04]  /*2930*/  @P5 LEA R114, P6, R40, UR14, 0x1 ;  /* 0x0000000e28725c11 */ /* 0x000fc8000f8c08ff */
[----:B------:R-:W-:-:S08]  /*2940*/  @P5 LEA.HI.X R115, R40, UR23, R18, 0x1, P6 ;  /* 0x0000001728735c11 */ /* 0x000fd0000b0f0c12 */
[----:B------:R-:W-:-:S04]  /*2950*/  @P0 LEA R116, P6, R68, UR14, 0x1 ;  /* 0x0000000e44740c11 */ /* 0x000fc8000f8c08ff */
[----:B------:R-:W-:Y:S02]  /*2960*/  @P0 LEA.HI.X R117, R68, UR23, R3, 0x1, P6 ;  /* 0x0000001744750c11 */ /* 0x000fe4000b0f0c03 */
[----:B------:R-:W-:-:S12]  /*2970*/  ISETP.NE.AND P0, PT, R118, RZ, PT ;  /* 0x000000ff7600720c */ /* 0x000fd80003f05270 */
        /* <DEDUP_REMOVED lines=20> */
[----:B------:R-:W-:-:S06]  /*2ac0*/  ISETP.NE.AND P0, PT, R146, RZ, PT ;  /* 0x000000ff9200720c */ /* 0x000fcc0003f05270 */
[----:B------:R-:W-:-:S04]  /*2ad0*/  LOP3.LUT P6, RZ, R0, 0x4, RZ, 0xc0, !PT ;  /* 0x0000000400ff7812 */ /* 0x000fc800078cc0ff */
[----:B------:R-:W-:Y:S02]  /*2ae0*/  P2R R146, PR, RZ, 0x40 ;  /* 0x00000040ff927803 */ /* 0x000fe40000000000 */
[----:B------:R-:W-:Y:S01]  /*2af0*/  LOP3.LUT P6, RZ, R0, 0x100, RZ, 0xc0, !PT ;  /* 0x0000010000ff7812 */ /* 0x000fe200078cc0ff */
[----:B------:R-:W-:-:S03]  /*2b00*/  @P0 HMUL2 R139, R139.H0_H0, c[0x0] [0x16c].H0_H0 ;  /* 0x20005b008b8b0a32 */ /* 0x000fc60000000800 */
[----:B------:R-:W-:Y:S02]  /*2b10*/  P2R R147, PR, RZ, 0x40 ;  /* 0x00000040ff937803 */ /* 0x000fe40000000000 */
[----:B------:R-:W-:-:S03]  /*2b20*/  LOP3.LUT P6, RZ, R0, 0x2, RZ, 0xc0, !PT ;  /* 0x0000000200ff7812 */ /* 0x000fc600078cc0ff */
[----:B------:R0:W-:Y:S04]  /*2b30*/  @P0 STG.E.U16.SYS [R100], R139 ;  /* 0x0000008b64000386 */ /* 0x0001e8000010e500 */
[----:B------:R1:W-:Y:S04]  /*2b40*/  @P1 STG.E.U16.SYS [R102], R141 ;  /* 0x0000008d66001386 */ /* 0x0003e8000010e500 */
[----:B------:R2:W-:Y:S01]  /*2b50*/  @P2 STG.E.U16.SYS [R104], R138 ;  /* 0x0000008a68002386 */ /* 0x0005e2000010e500 */
[----:B------:R-:W-:Y:S01]  /*2b60*/  @P6 HMUL2 R144, R144.H0_H0, c[0x0] [0x16c].H0_H0 ;  /* 0x20005b0090906a32 */ /* 0x000fe20000000800 */
[----:B0-----:R-:W-:-:S02]  /*2b70*/  P2R R101, PR, RZ, 0x2 ;  /* 0x00000002ff657803 */ /* 0x001fc40000000000 */
[----:B------:R0:W-:Y:S01]  /*2b80*/  @P4 STG.E.U16.SYS [R106], R145 ;  /* 0x000000916a004386 */ /* 0x0001e2000010e500 */
[C---:B------:R-:W-:Y:S02]  /*2b90*/  LOP3.LUT P1, RZ, R0.reuse, 0x10, RZ, 0xc0, !PT ;  /* 0x0000001000ff7812 */ /* 0x040fe4000782c0ff */
[----:B------:R-:W-:Y:S02]  /*2ba0*/  P2R R100, PR, RZ, 0x1 ;  /* 0x00000001ff647803 */ /* 0x000fe40000000000 */
[----:B-1----:R-:W-:Y:S01]  /*2bb0*/  P2R R103, PR, RZ, 0x2 ;  /* 0x00000002ff677803 */ /* 0x002fe20000000000 */
[----:B------:R0:W-:Y:S01]  /*2bc0*/  @P6 STG.E.U16.SYS [R108], R144 ;  /* 0x000000906c006386 */ /* 0x0001e2000010e500 */
[C---:B------:R-:W-:Y:S02]  /*2bd0*/  LOP3.LUT P1, RZ, R0.reuse, 0x1, RZ, 0xc0, !PT ;  /* 0x0000000100ff7812 */ /* 0x040fe4000782c0ff */
[----:B------:R-:W-:Y:S02]  /*2be0*/  LOP3.LUT P0, RZ, R0, 0x8, RZ, 0xc0, !PT ;  /* 0x0000000800ff7812 */ /* 0x000fe4000780c0ff */
[----:B------:R-:W-:-:S02]  /*2bf0*/  ISETP.NE.AND P6, PT, R147, RZ, PT ;  /* 0x000000ff9300720c */ /* 0x000fc40003fc5270 */
[----:B------:R-:W-:Y:S02]  /*2c00*/  P2R R139, PR, RZ, 0x1 ;  /* 0x00000001ff8b7803 */ /* 0x000fe40000000000 */
[C---:B------:R-:W-:Y:S02]  /*2c10*/  LOP3.LUT P0, RZ, R0.reuse, 0x200, RZ, 0xc0, !PT ;  /* 0x0000020000ff7812 */ /* 0x040fe4000780c0ff */
[----:B--2---:R-:W-:Y:S02]  /*2c20*/  P2R R104, PR, RZ, 0x10 ;  /* 0x00000010ff687803 */ /* 0x004fe40000000000 */
[----:B------:R-:W-:Y:S01]  /*2c30*/  @P1 HMUL2 R143, R143.H0_H0, c[0x0] [0x16c].H0_H0 ;  /* 0x20005b008f8f1a32 */ /* 0x000fe20000000800 */
[----:B------:R-:W-:Y:S02]  /*2c40*/  P2R R102, PR, RZ, 0x4 ;  /* 0x00000004ff667803 */ /* 0x000fe40000000000 */
[C---:B------:R-:W-:Y:S01]  /*2c50*/  LOP3.LUT P4, RZ, R0.reuse, 0x40, RZ, 0xc0, !PT ;  /* 0x0000004000ff7812 */ /* 0x040fe2000788c0ff */
[----:B------:R-:W-:Y:S01]  /*2c60*/  @P6 HMUL2 R135, R135.H0_H0, c[0x0] [0x16c].H0_H0 ;  /* 0x20005b0087876a32 */ /* 0x000fe20000000800 */
[----:B------:R-:W-:-:S03]  /*2c70*/  LOP3.LUT P2, RZ, R0, 0x20, RZ, 0xc0, !PT ;  /* 0x0000002000ff7812 */ /* 0x000fc6000784c0ff */
[----:B------:R-:W-:Y:S01]  /*2c80*/  @P0 HMUL2 R137, R137.H0_H0, c[0x0] [0x16c].H0_H0 ;  /* 0x20005b0089890a32 */ /* 0x000fe20000000800 */
[----:B------:R0:W-:Y:S01]  /*2c90*/  @P1 STG.E.U16.SYS [R110], R143 ;  /* 0x0000008f6e001386 */ /* 0x0001e2000010e500 */
[----:B------:R-:W-:Y:S02]  /*2ca0*/  ISETP.NE.AND P1, PT, R103, RZ, PT ;  /* 0x000000ff6700720c */ /* 0x000fe40003f25270 */
[----:B------:R-:W-:Y:S01]  /*2cb0*/  P2R R103, PR, RZ, 0x8 ;  /* 0x00000008ff677803 */ /* 0x000fe20000000000 */
[----:B------:R0:W-:Y:S01]  /*2cc0*/  @P3 STG.E.U16.SYS [R112], R142 ;  /* 0x0000008e70003386 */ /* 0x0001e2000010e500 */
[----:B------:R-:W-:Y:S01]  /*2cd0*/  LOP3.LUT P3, RZ, R0, 0x80, RZ, 0xc0, !PT ;  /* 0x0000008000ff7812 */ /* 0x000fe2000786c0ff */
[----:B------:R-:W-:Y:S02]  /*2ce0*/  @P4 HMUL2 R35, R35.H0_H0, c[0x0] [0x16c].H0_H0 ;  /* 0x20005b0023234a32 */ /* 0x000fe40000000800 */
[----:B------:R0:W-:Y:S01]  /*2cf0*/  @P5 STG.E.U16.SYS [R114], R140 ;  /* 0x0000008c72005386 */ /* 0x0001e2000010e500 */
[----:B------:R-:W-:-:S03]  /*2d00*/  @P2 HMUL2 R136, R136.H0_H0, c[0x0] [0x16c].H0_H0 ;  /* 0x20005b0088882a32 */ /* 0x000fc60000000800 */
[----:B------:R0:W-:Y:S01]  /*2d10*/  @P0 STG.E.U16.SYS [R116], R137 ;  /* 0x0000008974000386 */ /* 0x0001e2000010e500 */
[----:B------:R-:W-:Y:S01]  /*2d20*/  ISETP.NE.AND P0, PT, R139, RZ, PT ;  /* 0x000000ff8b00720c */ /* 0x000fe20003f05270 */
[----:B------:R-:W-:Y:S02]  /*2d30*/  @P1 HMUL2 R134, R134.H0_H0, c[0x0] [0x16c].H0_H0 ;  /* 0x20005b0086861a32 */ /* 0x000fe40000000800 */
[----:B------:R0:W-:Y:S01]  /*2d40*/  @P6 STG.E.U16.SYS [R118], R135 ;  /* 0x0000008776006386 */ /* 0x0001e2000010e500 */
[----:B------:R-:W-:Y:S01]  /*2d50*/  ISETP.NE.AND P6, PT, R146, RZ, PT ;  /* 0x000000ff9200720c */ /* 0x000fe20003fc5270 */
[----:B------:R-:W-:-:S07]  /*2d60*/  @P3 HMUL2 R133, R133.H0_H0, c[0x0] [0x16c].H0_H0 ;  /* 0x20005b0085853a32 */ /* 0x000fce0000000800 */
[----:B------:R-:W-:Y:S01]  /*2d70*/  @P0 HMUL2 R132, R132.H0_H0, c[0x0] [0x16c].H0_H0 ;  /* 0x20005b0084840a32 */ /* 0x000fe20000000800 */
[----:B------:R0:W-:Y:S01]  /*2d80*/  @P3 STG.E.U16.SYS [R120], R133 ;  /* 0x0000008578003386 */ /* 0x0001e2000010e500 */
[----:B------:R-:W-:Y:S02]  /*2d90*/  ISETP.NE.AND P3, PT, R103, RZ, PT ;  /* 0x000000ff6700720c */ /* 0x000fe40003f65270 */
[----:B------:R-:W-:Y:S01]  /*2da0*/  @P6 HMUL2 R34, R34.H0_H0, c[0x0] [0x16c].H0_H0 ;  /* 0x20005b0022226a32 */ /* 0x000fe20000000800 */
[----:B------:R0:W-:Y:S01]  /*2db0*/  @P4 STG.E.U16.SYS [R122], R35 ;  /* 0x000000237a004386 */ /* 0x0001e2000010e500 */
        /* <DEDUP_REMOVED lines=8> */
.L_x_188:
[----:B------:R-:W-:Y:S05]  /*2e40*/  BSYNC B0 ;  /* 0x0000000000007941 */ /* 0x000fea0003800000 */
.L_x_172:
[----:B------:R-:W-:Y:S02]  /*2e50*/  UIADD3 UR4, UP5, UR17, UR29, URZ ;  /* 0x0000001d11047290 */ /* 0x000fe4000ffbe03f */
[----:B------:R-:W-:Y:S02]  /*2e60*/  ULEA UR26, UP2, UR10, UR26, 0x1 ;  /* 0x0000001a0a1a7291 */ /* 0x000fe4000f84083f */
[----:B------:R-:W-:Y:S02]  /*2e70*/  ULDC UR17, c[0x0][0x14] ;  /* 0x0000050000117ab9 */ /* 0x000fe40000000800 */
[----:B------:R-:W-:Y:S02]  /*2e80*/  UIADD3 UR15, UR15, UR17, URZ ;  /* 0x000000110f0f7290 */ /* 0x000fe4000fffe03f */
[----:B------:R-:W-:Y:S02]  /*2e90*/  ULDC UR28, c[0x0][0x1c4] ;  /* 0x00007100001c7ab9 */ /* 0x000fe40000000800 */
[----:B------:R-:W-:-:S02]  /*2ea0*/  UIADD3.X UR27, UR27, UR22, URZ, UP2, !UPT ;  /* 0x000000161b1b7290 */ /* 0x000fc400097fe43f */
[----:B------:R-:W-:Y:S02]  /*2eb0*/  UISETP.GE.AND UP2, UPT, UR15, UR28, UPT ;  /* 0x0000001c0f00728c */ /* 0x000fe4000bf46270 */
[----:B------:R-:W-:Y:S02]  /*2ec0*/  UIADD3 UR5, UP4, UR13, UR29, URZ ;  /* 0x0000001d0d057290 */ /* 0x000fe4000ff9e03f */
[----:B------:R-:W-:Y:S02]  /*2ed0*/  ULEA UR24, UP3, UR8, UR24, 0x1 ;  /* 0x0000001808187291 */ /* 0x000fe4000f86083f */
[----:B------:R-:W-:Y:S01]  /*2ee0*/  PLOP3.LUT P6, PT, PT, PT, UP2, 0x40, 0x0 ;  /* 0x000000000000781c */ /* 0x000fe20003fce828 */
[----:B------:R-:W-:Y:S02]  /*2ef0*/  USEL UR13, UR13, UR5, !UP0 ;  /* 0x000000050d0d7287 */ /* 0x000fe4000c000000 */
[----:B------:R-:W-:Y:S02]  /*2f00*/  ULEA UR14, UP1, UR6, UR14, 0x1 ;  /* 0x0000000e060e7291 */ /* 0x000fe4000f82083f */
[----:B------:R-:W-:-:S02]  /*2f10*/  UIADD3.X UR12, UR16, UR20, URZ, UP4, !UPT ;  /* 0x00000014100c7290 */ /* 0x000fc4000a7fe43f */
[----:B------:R-:W-:Y:S02]  /*2f20*/  UIADD3.X UR5, UR18, UR20, URZ, UP5, !UPT ;  /* 0x0000001412057290 */ /* 0x000fe4000affe43f */
[----:B------:R-:W-:Y:S02]  /*2f30*/  UIADD3.X UR25, UR25, UR21, URZ, UP3, !UPT ;  /* 0x0000001519197290 */ /* 0x000fe40009ffe43f */
[----:B------:R-:W-:Y:S02]  /*2f40*/  USEL UR17, UR4, URZ, UP0 ;  /* 0x0000003f04117287 */ /* 0x000fe40008000000 */
[----:B------:R-:W-:Y:S02]  /*2f50*/  UIADD3.X UR23, UR23, UR19, URZ, UP1, !UPT ;  /* 0x0000001317177290 */ /* 0x000fe40008ffe43f */
[----:B------:R-:W-:Y:S02]  /*2f60*/  USEL UR16, UR16, UR12, !UP0 ;  /* 0x0000000c10107287 */ /* 0x000fe4000c000000 */
[----:B------:R-:W-:Y:S01]  /*2f70*/  USEL UR18, UR5, URZ, UP0 ;  /* 0x0000003f05127287 */ /* 0x000fe20008000000 */
[----:B------:R-:W-:Y:S05]  /*2f80*/  @P6 BRA `(.L_x_189) ;  /* 0xffffdf7000006947 */ /* 0x000fea000383ffff */
[----:B------:R-:W-:-:S01]  /*2f90*/  NOP ;  /* 0x0000000000007918 */ /* 0x000fc20000000000 */
[----:B------:R-:W-:Y:S05]  /*2fa0*/  EXIT ;  /* 0x000000000000794d */ /* 0x000fea0003800000 */
.L_x_190:
[----:B------:R-:W-:-:S00]  /*2fb0*/  BRA `(.L_x_190) ;  /* 0xfffffff000007947 */ /* 0x000fc0000383ffff */
[----:B------:R-:W-:-:S00]  /*2fc0*/  NOP ;  /* 0x0000000000007918 */ /* 0x000fc00000000000 */
[----:B------:R-:W-:-:S00]  /*2fd0*/  NOP ;  /* 0x0000000000007918 */ /* 0x000fc00000000000 */
[----:B------:R-:W-:-:S00]  /*2fe0*/  NOP ;  /* 0x0000000000007918 */ /* 0x000fc00000000000 */
[----:B------:R-:W-:-:S00]  /*2ff0*/  NOP ;  /* 0x0000000000007918 */ /* 0x000fc00000000000 */
.L_x_248:


//--------------------- .text._ZN7cutlass9reference6device6kernel13TensorForEachINS1_6detail14TensorReLuFuncINS_6half_tENS_6layout8RowMajorEEELi2ENS9_6ParamsEEEvNS_5CoordIXT0_EilEET1_ --------------------------
	.section	.text._ZN7cutlass9reference6device6kernel13TensorForEachINS1_6detail14TensorReLuFuncINS_6half_tENS_6layout8RowMajorEEELi2ENS9_6ParamsEEEvNS_5CoordIXT0_EilEET1_,"ax",@progbits
	.sectioninfo	@"SHI_REGISTERS=17"
	.align	128
        .global         _ZN7cutlass9reference6device6kernel13TensorForEachINS1_6detail14TensorReLuFuncINS_6half_tENS_6layout8RowMajorEEELi2ENS9_6ParamsEEEvNS_5CoordIXT0_EilEET1_
        .type           _ZN7cutlass9reference6device6kernel13TensorForEachINS1_6detail14TensorReLuFuncINS_6half_tENS_6layout8RowMajorEEELi2ENS9_6ParamsEEEvNS_5CoordIXT0_EilEET1_,@function
        .size           _ZN7cutlass9reference6device6kernel13TensorForEachINS1_6detail14TensorReLuFuncINS_6half_tENS_6layout8RowMajorEEELi2ENS9_6ParamsEEEvNS_5CoordIXT0_EilEET1_,(.L_x_242 - _ZN7cutlass9reference6device6kernel13TensorForEachINS1_6detail14TensorReLuFuncINS_6half_tENS_6layout8RowMajorEEELi2ENS9_6ParamsEEEvNS_5CoordIXT0_EilEET1_)
        .other          _ZN7cutlass9reference6device6kernel13TensorForEachINS1_6detail14TensorReLuFuncINS_6half_tENS_6layout8RowMajorEEELi2ENS9_6ParamsEEEvNS_5CoordIXT0_EilEET1_,@"STO_CUDA_ENTRY STV_DEFAULT"
_ZN7cutlass9reference6device6kernel13TensorForEachINS1_6detail14TensorReLuFuncINS_6half_tENS_6layout8RowMajorEEELi2ENS9_6ParamsEEEvNS_5CoordIXT0_EilEET1_:
.text._ZN7cutlass9reference6device6kernel13TensorForEachINS1_6detail14TensorReLuFuncINS_6half_tENS_6layout8RowMajorEEELi2ENS9_6ParamsEEEvNS_5CoordIXT0_EilEET1_:
[----:B------:R-:W-:Y:S02]  /*0000*/  IMAD.MOV.U32 R1, RZ, RZ, c[0x0][0x28] ;  /* 0x00000a00ff017624 */ /* 0x000fe400078e00ff */
[----:B------:R-:W0:Y:S01]  /*0010*/  S2R R0, SR_CTAID.X ;  /* 0x0000000000007919 */ /* 0x000e220000002500 */
[----:B------:R-:W-:Y:S02]  /*0020*/  ULDC.64 UR6, c[0x0][0x160] ;  /* 0x0000580000067ab9 */ /* 0x000fe40000000a00 */
[----:B------:R-:W-:Y:S01]  /*0030*/  UIMAD.WIDE UR4, UR7, UR6, URZ ;  /* 0x00000006070472a5 */ /* 0x000fe2000f8e023f */
[----:B------:R-:W0:Y:S05]  /*0040*/  S2R R3, SR_TID.X ;  /* 0x0000000000037919 */ /* 0x000e2a0000002100 */
[----:B------:R-:W-:Y:S02]  /*0050*/  IMAD.U32 R2, RZ, RZ, UR5 ;  /* 0x00000005ff027e24 */ /* 0x000fe4000f8e00ff */
[----:B0-----:R-:W-:-:S05]  /*0060*/  IMAD R0, R0, c[0x0][0x0], R3 ;  /* 0x0000000000007a24 */ /* 0x001fca00078e0203 */
[----:B------:R-:W-:-:S04]  /*0070*/  ISETP.LT.U32.AND P0, PT, R0, UR4, PT ;  /* 0x0000000400007c0c */ /* 0x000fc8000bf01070 */
[----:B------:R-:W-:-:S12]  /*0080*/  ISETP.GT.AND.EX P0, PT, R2, RZ, PT, P0 ;  /* 0x000000ff0200720c */ /* 0x000fd80003f04300 */
[----:B------:R-:W-:Y:S05]  /*0090*/  @!P0 EXIT ;  /* 0x000000000000894d */ /* 0x000fea0003800000 */
[----:B------:R-:W-:Y:S01]  /*00a0*/  IMAD.MOV.U32 R2, RZ, RZ, RZ ;  /* 0x000000ffff027224 */ /* 0x000fe200078e00ff */
[----:B------:R-:W-:Y:S01]  /*00b0*/  USHF.R.S32.HI UR8, URZ, 0x1f, UR7 ;  /* 0x0000001f3f087899 */ /* 0x000fe20008011407 */
[----:B------:R-:W-:Y:S01]  /*00c0*/  IMAD.MOV.U32 R10, RZ, RZ, c[0x0][0x0] ;  /* 0x00000000ff0a7624 */ /* 0x000fe200078e00ff */
[----:B------:R-:W-:-:S04]  /*00d0*/  ULDC.U16 UR9, c[0x0][0x180] ;  /* 0x0000600000097ab9 */ /* 0x000fc80000000400 */
.L_x_194:
[----:B------:R-:W-:Y:S01]  /*00e0*/  LOP3.LUT R3, R2, UR8, RZ, 0xfc, !PT ;  /* 0x0000000802037c12 */ /* 0x000fe2000f8efcff */
[----:B------:R-:W-:Y:S01]  /*00f0*/  BMOV.32.CLEAR RZ, B0 ;  /* 0x0000000000ff7355 */ /* 0x000fe20000100000 */
[----:B------:R-:W-:Y:S02]  /*0100*/  BSSY B0, `(.L_x_191) ;  /* 0x000001c000007945 */ /* 0x000fe40003800000 */
[----:B------:R-:W-:-:S12]  /*0110*/  ISETP.NE.U32.AND P0, PT, R3, RZ, PT ;  /* 0x000000ff0300720c */ /* 0x000fd80003f05070 */
[----:B------:R-:W-:Y:S05]  /*0120*/  @!P0 BRA `(.L_x_192) ;  /* 0x0000005000008947 */ /* 0x000fea0003800000 */
[----:B------:R-:W-:-:S03]  /*0130*/  MOV R4, 0x150 ;  /* 0x0000015000047802 */ /* 0x000fc60000000f00 */
[----:B------:R-:W-:Y:S05]  /*0140*/  CALL.REL.NOINC `($__internal_0_$__cuda_sm20_div_s64) ;  /* 0x000002d000007944 */ /* 0x000fea0003c00000 */
[----:B------:R-:W-:-:S04]  /*0150*/  IMAD.MOV R5, RZ, RZ, -R3 ;  /* 0x000000ffff057224 */ /* 0x000fc800078e0a03 */
[----:B------:R-:W-:Y:S01]  /*0160*/  IMAD R6, R5, c[0x0][0x164], R0 ;  /* 0x0000590005067a24 */ /* 0x000fe200078e0200 */
[----:B------:R-:W-:Y:S05]  /*0170*/  BRA `(.L_x_193) ;  /* 0x0000014000007947 */ /* 0x000fea0003800000 */
.L_x_192:
[----:B------:R-:W0:Y:S01]  /*0180*/  I2F.U32.RP R3, c[0x0][0x164] ;  /* 0x0000590000037b06 */ /* 0x000e220000209000 */
[----:B------:R-:W-:-:S07]  /*0190*/  ISETP.NE.U32.AND P2, PT, RZ, c[0x0][0x164], PT ;  /* 0x00005900ff007a0c */ /* 0x000fce0003f45070 */
[----:B0-----:R-:W0:Y:S02]  /*01a0*/  MUFU.RCP R3, R3 ;  /* 0x0000000300037308 */ /* 0x001e240000001000 */
[----:B0-----:R-:W-:-:S06]  /*01b0*/  IADD3 R4, R3, 0xffffffe, RZ ;  /* 0x0ffffffe03047810 */ /* 0x001fcc0007ffe0ff */
[----:B------:R0:W1:Y:S02]  /*01c0*/  F2I.FTZ.U32.TRUNC.NTZ R5, R4 ;  /* 0x0000000400057305 */ /* 0x000064000021f000 */
[----:B0-----:R-:W-:Y:S02]  /*01d0*/  IMAD.MOV.U32 R4, RZ, RZ, RZ ;  /* 0x000000ffff047224 */ /* 0x001fe400078e00ff */
[----:B-1----:R-:W-:-:S04]  /*01e0*/  IMAD.MOV R7, RZ, RZ, -R5 ;  /* 0x000000ffff077224 */ /* 0x002fc800078e0a05 */
[----:B------:R-:W-:-:S04]  /*01f0*/  IMAD R7, R7, c[0x0][0x164], RZ ;  /* 0x0000590007077a24 */ /* 0x000fc800078e02ff */
[----:B------:R-:W-:-:S06]  /*0200*/  IMAD.HI.U32 R5, R5, R7, R4 ;  /* 0x0000000705057227 */ /* 0x000fcc00078e0004 */
[----:B------:R-:W-:-:S05]  /*0210*/  IMAD.HI.U32 R3, R5, R0, RZ ;  /* 0x0000000005037227 */ /* 0x000fca00078e00ff */
[----:B------:R-:W-:-:S05]  /*0220*/  IADD3 R5, -R3, RZ, RZ ;  /* 0x000000ff03057210 */ /* 0x000fca0007ffe1ff */
[----:B------:R-:W-:-:S05]  /*0230*/  IMAD R5, R5, c[0x0][0x164], R0 ;  /* 0x0000590005057a24 */ /* 0x000fca00078e0200 */
[----:B------:R-:W-:-:S12]  /*0240*/  ISETP.GE.U32.AND P0, PT, R5, c[0x0][0x164], PT ;  /* 0x0000590005007a0c */ /* 0x000fd80003f06070 */
[----:B------:R-:W-:Y:S02]  /*0250*/  @P0 IADD3 R5, R5, -c[0x0][0x164], RZ ;  /* 0x8000590005050a10 */ /* 0x000fe40007ffe0ff */
[----:B------:R-:W-:Y:S02]  /*0260*/  @P0 IADD3 R3, R3, 0x1, RZ ;  /* 0x0000000103030810 */ /* 0x000fe40007ffe0ff */
[----:B------:R-:W-:-:S12]  /*0270*/  ISETP.GE.U32.AND P1, PT, R5, c[0x0][0x164], PT ;  /* 0x0000590005007a0c */ /* 0x000fd80003f26070 */
[----:B------:R-:W-:-:S04]  /*0280*/  @P1 IADD3 R3, R3, 0x1, RZ ;  /* 0x0000000103031810 */ /* 0x000fc80007ffe0ff */
[----:B------:R-:W-:-:S05]  /*0290*/  @!P2 LOP3.LUT R3, RZ, c[0x0][0x164], RZ, 0x33, !PT ;  /* 0x00005900ff03aa12 */ /* 0x000fca00078e33ff */
[----:B------:R-:W-:-:S04]  /*02a0*/  IMAD.MOV R5, RZ, RZ, -R3 ;  /* 0x000000ffff057224 */ /* 0x000fc800078e0a03 */
[----:B------:R-:W-:-:S03]  /*02b0*/  IMAD R6, R5, c[0x0][0x164], R0 ;  /* 0x0000590005067a24 */ /* 0x000fc600078e0200 */
.L_x_193:
[----:B------:R-:W-:Y:S05]  /*02c0*/  BSYNC B0 ;  /* 0x0000000000007941 */ /* 0x000fea0003800000 */
.L_x_191:
[----:B------:R-:W-:-:S04]  /*02d0*/  ISETP.LT.AND P0, PT, R6, c[0x0][0x164], PT ;  /* 0x0000590006007a0c */ /* 0x000fc80003f01270 */
[----:B------:R-:W-:-:S12]  /*02e0*/  ISETP.GE.OR P0, PT, R3, c[0x0][0x160], !P0 ;  /* 0x0000580003007a0c */ /* 0x000fd80004706670 */
[----:B------:R-:W-:Y:S02]  /*02f0*/  @!P0 SHF.R.S32.HI R4, RZ, 0x1f, R3 ;  /* 0x0000001fff048819 */ /* 0x000fe40000011403 */
[----:B------:R-:W-:-:S03]  /*0300*/  @!P0 SHF.R.S32.HI R7, RZ, 0x1f, R6 ;  /* 0x0000001fff078819 */ /* 0x000fc60000011406 */
[----:B------:R-:W-:Y:S02]  /*0310*/  @!P0 IMAD R4, R4, c[0x0][0x170], RZ ;  /* 0x00005c0004048a24 */ /* 0x000fe400078e02ff */
[----:B------:R-:W-:-:S04]  /*0320*/  @!P0 IMAD.WIDE.U32 R6, R3, c[0x0][0x170], R6 ;  /* 0x00005c0003068a25 */ /* 0x000fc800078e0006 */
[----:B------:R-:W-:Y:S01]  /*0330*/  @!P0 IMAD R3, R3, c[0x0][0x174], R4 ;  /* 0x00005d0003038a24 */ /* 0x000fe200078e0204 */
[----:B------:R-:W-:-:S03]  /*0340*/  @!P0 LEA R4, P1, R6, c[0x0][0x168], 0x1 ;  /* 0x00005a0006048a11 */ /* 0x000fc600078208ff */
[----:B------:R-:W-:-:S05]  /*0350*/  @!P0 IMAD.IADD R3, R7, 0x1, R3 ;  /* 0x0000000107038824 */ /* 0x000fca00078e0203 */
[----:B------:R-:W-:-:S08]  /*0360*/  @!P0 LEA.HI.X R5, R6, c[0x0][0x16c], R3, 0x1, P1 ;  /* 0x00005b0006058a11 */ /* 0x000fd000008f0c03 */
[----:B------:R-:W2:Y:S01]  /*0370*/  @!P0 LDG.E.U16.SYS R3, [R4] ;  /* 0x0000000004038381 */ /* 0x000ea200001ee500 */
[----:B------:R-:W-:Y:S01]  /*0380*/  IMAD R7, R10, c[0x0][0xc], RZ ;  /* 0x000003000a077a24 */ /* 0x000fe200078e02ff */
[----:B--2---:R-:W-:-:S08]  /*0390*/  @!P0 HSETP2.GEU.AND P1, PT, R3.H0_H0, c[0x0] [0x180].H0_H0, PT ;  /* 0x2000600003008634 */ /* 0x004fd00003f2e800 */
[----:B------:R-:W-:-:S08]  /*03a0*/  @!P0 SEL R3, R3, UR9, P1 ;  /* 0x0000000903038c07 */ /* 0x000fd00008800000 */
[----:B------:R0:W-:Y:S01]  /*03b0*/  @!P0 STG.E.U16.SYS [R4], R3 ;  /* 0x0000000304008386 */ /* 0x0001e2000010e500 */
[----:B------:R-:W-:-:S05]  /*03c0*/  IADD3 R0, P0, R7, R0, RZ ;  /* 0x0000000007007210 */ /* 0x000fca0007f1e0ff */
[----:B------:R-:W-:Y:S01]  /*03d0*/  IMAD.X R2, RZ, RZ, R2, P0 ;  /* 0x000000ffff027224 */ /* 0x000fe200000e0602 */
[----:B------:R-:W-:-:S04]  /*03e0*/  ISETP.GE.U32.AND P0, PT, R0, UR4, PT ;  /* 0x0000000400007c0c */ /* 0x000fc8000bf06070 */
[----:B------:R-:W-:-:S12]  /*03f0*/  ISETP.GE.AND.EX P0, PT, R2, UR5, PT, P0 ;  /* 0x0000000502007c0c */ /* 0x000fd8000bf06300 */
[----:B0-----:R-:W-:Y:S05]  /*0400*/  @!P0 BRA `(.L_x_194) ;  /* 0xfffffcd000008947 */ /* 0x001fea000383ffff */
[----:B------:R-:W-:Y:S05]  /*0410*/  EXIT ;  /* 0x000000000000794d */ /* 0x000fea0003800000 */
        .weak           $__internal_0_$__cuda_sm20_div_s64
        .type           $__internal_0_$__cuda_sm20_div_s64,@function
        .size           $__internal_0_$__cuda_sm20_div_s64,(.L_x_242 - $__internal_0_$__cuda_sm20_div_s64)
$__internal_0_$__cuda_sm20_div_s64:
[----:B------:R-:W-:Y:S01]  /*0420*/  ULDC UR7, c[0x0][0x164] ;  /* 0x0000590000077ab9 */ /* 0x000fe20000000800 */
[----:B------:R-:W-:Y:S01]  /*0430*/  ISETP.GE.AND P3, PT, R2, RZ, PT ;  /* 0x000000ff0200720c */ /* 0x000fe20003f66270 */
[----:B------:R-:W-:Y:S02]  /*0440*/  UIADD3 UR6, UP1, URZ, -UR7, URZ ;  /* 0x800000073f067290 */ /* 0x000fe4000ff3e03f */
[----:B------:R-:W-:Y:S02]  /*0450*/  UISETP.GE.AND UP0, UPT, UR8, URZ, UPT ;  /* 0x0000003f0800728c */ /* 0x000fe4000bf06270 */
[----:B------:R-:W-:Y:S02]  /*0460*/  UIADD3.X UR10, URZ, ~UR8, URZ, UP1, !UPT ;  /* 0x800000083f0a7290 */ /* 0x000fe40008ffe43f */
[----:B------:R-:W-:Y:S02]  /*0470*/  USEL UR6, UR6, UR7, !UP0 ;  /* 0x0000000706067287 */ /* 0x000fe4000c000000 */
[----:B------:R-:W-:-:S09]  /*0480*/  USEL UR7, UR10, UR8, !UP0 ;  /* 0x000000080a077287 */ /* 0x000fd2000c000000 */
[----:B------:R-:W0:Y:S08]  /*0490*/  I2F.U64.RP R3, UR6 ;  /* 0x0000000600037d12 */ /* 0x000e300008309000 */
[----:B0-----:R-:W0:Y:S02]  /*04a0*/  MUFU.RCP R3, R3 ;  /* 0x0000000300037308 */ /* 0x001e240000001000 */
[----:B0-----:R-:W-:-:S06]  /*04b0*/  IADD3 R6, R3, 0x1ffffffe, RZ ;  /* 0x1ffffffe03067810 */ /* 0x001fcc0007ffe0ff */
[----:B------:R-:W0:Y:S02]  /*04c0*/  F2I.U64.TRUNC R6, R6 ;  /* 0x0000000600067311 */ /* 0x000e24000020d800 */
[----:B0-----:R-:W-:-:S04]  /*04d0*/  IMAD.WIDE.U32 R8, R6, UR6, RZ ;  /* 0x0000000606087c25 */ /* 0x001fc8000f8e00ff */
[C---:B------:R-:W-:Y:S01]  /*04e0*/  IMAD R5, R6.reuse, UR7, R9 ;  /* 0x0000000706057c24 */ /* 0x040fe2000f8e0209 */
[----:B------:R-:W-:Y:S01]  /*04f0*/  IADD3 R11, P0, RZ, -R8, RZ ;  /* 0x80000008ff0b7210 */ /* 0x000fe20007f1e0ff */
[----:B------:R-:W-:Y:S02]  /*0500*/  IMAD.MOV.U32 R9, RZ, RZ, R6 ;  /* 0x000000ffff097224 */ /* 0x000fe400078e0006 */
[----:B------:R-:W-:Y:S02]  /*0510*/  IMAD R5, R7, UR6, R5 ;  /* 0x0000000607057c24 */ /* 0x000fe4000f8e0205 */
[----:B------:R-:W-:-:S04]  /*0520*/  IMAD.HI.U32 R8, R6, R11, RZ ;  /* 0x0000000b06087227 */ /* 0x000fc800078e00ff */
[----:B------:R-:W-:-:S04]  /*0530*/  IMAD.X R5, RZ, RZ, ~R5, P0 ;  /* 0x000000ffff057224 */ /* 0x000fc800000e0e05 */
[----:B------:R-:W-:-:S04]  /*0540*/  IMAD.WIDE.U32 R8, P0, R6, R5, R8 ;  /* 0x0000000506087225 */ /* 0x000fc80007800008 */
[C---:B------:R-:W-:Y:S02]  /*0550*/  IMAD R13, R7.reuse, R5, RZ ;  /* 0x00000005070d7224 */ /* 0x040fe400078e02ff */
[----:B------:R-:W-:-:S04]  /*0560*/  IMAD.HI.U32 R8, P1, R7, R11, R8 ;  /* 0x0000000b07087227 */ /* 0x000fc80007820008 */
[----:B------:R-:W-:Y:S01]  /*0570*/  IMAD.HI.U32 R3, R7, R5, RZ ;  /* 0x0000000507037227 */ /* 0x000fe200078e00ff */
[----:B------:R-:W-:-:S04]  /*0580*/  IADD3 R9, P2, R13, R8, RZ ;  /* 0x000000080d097210 */ /* 0x000fc80007f5e0ff */
[----:B------:R-:W-:Y:S01]  /*0590*/  IADD3.X R3, R3, R7, RZ, P0, !PT ;  /* 0x0000000703037210 */ /* 0x000fe200007fe4ff */
[----:B------:R-:W-:-:S03]  /*05a0*/  IMAD.WIDE.U32 R6, R9, UR6, RZ ;  /* 0x0000000609067c25 */ /* 0x000fc6000f8e00ff */
[----:B------:R-:W-:Y:S01]  /*05b0*/  IADD3.X R3, RZ, RZ, R3, P2, P1 ;  /* 0x000000ffff037210 */ /* 0x000fe200017e2403 */
[----:B------:R-:W-:Y:S01]  /*05c0*/  IMAD R8, R9, UR7, R7 ;  /* 0x0000000709087c24 */ /* 0x000fe2000f8e0207 */
[----:B------:R-:W-:Y:S02]  /*05d0*/  IADD3 R11, P0, RZ, -R6, RZ ;  /* 0x80000006ff0b7210 */ /* 0x000fe40007f1e0ff */
[-C--:B------:R-:W-:Y:S01]  /*05e0*/  IADD3 R7, P4, RZ, -R0.reuse, RZ ;  /* 0x80000000ff077210 */ /* 0x080fe20007f9e0ff */
[----:B------:R-:W-:Y:S02]  /*05f0*/  IMAD R5, R3, UR6, R8 ;  /* 0x0000000603057c24 */ /* 0x000fe4000f8e0208 */
[----:B------:R-:W-:Y:S01]  /*0600*/  IMAD.HI.U32 R8, R9, R11, RZ ;  /* 0x0000000b09087227 */ /* 0x000fe200078e00ff */
[----:B------:R-:W-:-:S03]  /*0610*/  SEL R12, R7, R0, !P3 ;  /* 0x00000000070c7207 */ /* 0x000fc60005800000 */
[----:B------:R-:W-:Y:S02]  /*0620*/  IMAD.X R6, RZ, RZ, ~R5, P0 ;  /* 0x000000ffff067224 */ /* 0x000fe400000e0e05 */
[----:B------:R-:W-:Y:S02]  /*0630*/  IMAD.X R7, RZ, RZ, ~R2, P4 ;  /* 0x000000ffff077224 */ /* 0x000fe400020e0e02 */
[----:B------:R-:W-:-:S03]  /*0640*/  IMAD.WIDE.U32 R8, P0, R9, R6, R8 ;  /* 0x0000000609087225 */ /* 0x000fc60007800008 */
[----:B------:R-:W-:Y:S01]  /*0650*/  SEL R14, R7, R2, !P3 ;  /* 0x00000002070e7207 */ /* 0x000fe20005800000 */
[----:B------:R-:W-:Y:S02]  /*0660*/  IMAD.MOV.U32 R7, RZ, RZ, RZ ;  /* 0x000000ffff077224 */ /* 0x000fe400078e00ff */
[----:B------:R-:W-:-:S04]  /*0670*/  IMAD.HI.U32 R5, P1, R3, R11, R8 ;  /* 0x0000000b03057227 */ /* 0x000fc80007820008 */
[CC--:B------:R-:W-:Y:S02]  /*0680*/  IMAD R8, R3.reuse, R6.reuse, RZ ;  /* 0x0000000603087224 */ /* 0x0c0fe400078e02ff */
[----:B------:R-:W-:-:S03]  /*0690*/  IMAD.HI.U32 R6, R3, R6, RZ ;  /* 0x0000000603067227 */ /* 0x000fc600078e00ff */
[----:B------:R-:W-:Y:S01]  /*06a0*/  IADD3 R5, P2, R8, R5, RZ ;  /* 0x0000000508057210 */ /* 0x000fe20007f5e0ff */
[----:B------:R-:W-:-:S04]  /*06b0*/  IMAD.X R3, R6, 0x1, R3, P0 ;  /* 0x0000000106037824 */ /* 0x000fc800000e0603 */
[----:B------:R-:W-:Y:S01]  /*06c0*/  IMAD.HI.U32 R6, R5, R12, RZ ;  /* 0x0000000c05067227 */ /* 0x000fe200078e00ff */
[----:B------:R-:W-:-:S05]  /*06d0*/  IADD3.X R3, RZ, RZ, R3, P2, P1 ;  /* 0x000000ffff037210 */ /* 0x000fca00017e2403 */
[----:B------:R-:W-:-:S04]  /*06e0*/  IMAD.WIDE.U32 R6, R5, R14, R6 ;  /* 0x0000000e05067225 */ /* 0x000fc800078e0006 */
[C---:B------:R-:W-:Y:S02]  /*06f0*/  IMAD R8, R3.reuse, R14, RZ ;  /* 0x0000000e03087224 */ /* 0x040fe400078e02ff */
[----:B------:R-:W-:-:S04]  /*0700*/  IMAD.HI.U32 R5, P0, R3, R12, R6 ;  /* 0x0000000c03057227 */ /* 0x000fc80007800006 */
[----:B------:R-:W-:Y:S01]  /*0710*/  IMAD.HI.U32 R3, R3, R14, RZ ;  /* 0x0000000e03037227 */ /* 0x000fe200078e00ff */
[----:B------:R-:W-:-:S03]  /*0720*/  IADD3 R5, P1, R8, R5, RZ ;  /* 0x0000000508057210 */ /* 0x000fc60007f3e0ff */
[----:B------:R-:W-:Y:S02]  /*0730*/  IMAD.X R3, RZ, RZ, R3, P0 ;  /* 0x000000ffff037224 */ /* 0x000fe400000e0603 */
[----:B------:R-:W-:-:S03]  /*0740*/  IMAD.WIDE.U32 R6, R5, UR6, RZ ;  /* 0x0000000605067c25 */ /* 0x000fc6000f8e00ff */
[----:B------:R-:W-:Y:S01]  /*0750*/  IADD3.X R3, RZ, R3, RZ, P1, !PT ;  /* 0x00000003ff037210 */ /* 0x000fe20000ffe4ff */
[C---:B------:R-:W-:Y:S01]  /*0760*/  IMAD R8, R5.reuse, UR7, R7 ;  /* 0x0000000705087c24 */ /* 0x040fe2000f8e0207 */
[----:B------:R-:W-:Y:S02]  /*0770*/  IADD3 R12, P1, -R6, R12, RZ ;  /* 0x0000000c060c7210 */ /* 0x000fe40007f3e1ff */
[----:B------:R-:W-:Y:S01]  /*0780*/  IADD3 R6, R5, 0x1, RZ ;  /* 0x0000000105067810 */ /* 0x000fe20007ffe0ff */
[----:B------:R-:W-:Y:S01]  /*0790*/  IMAD R3, R3, UR6, R8 ;  /* 0x0000000603037c24 */ /* 0x000fe2000f8e0208 */
[----:B------:R-:W-:-:S03]  /*07a0*/  ISETP.GE.U32.AND P0, PT, R12, UR6, PT ;  /* 0x000000060c007c0c */ /* 0x000fc6000bf06070 */
[----:B------:R-:W-:Y:S01]  /*07b0*/  IMAD.X R8, R14, 0x1, ~R3, P1 ;  /* 0x000000010e087824 */ /* 0x000fe200008e0e03 */
[----:B------:R-:W-:-:S04]  /*07c0*/  IADD3 R3, P1, R12, -UR6, RZ ;  /* 0x800000060c037c10 */ /* 0x000fc8000ff3e0ff */
[C---:B------:R-:W-:Y:S02]  /*07d0*/  ISETP.GE.U32.AND.EX P0, PT, R8.reuse, UR7, PT, P0 ;  /* 0x0000000708007c0c */ /* 0x040fe4000bf06100 */
[----:B------:R-:W-:Y:S02]  /*07e0*/  IADD3.X R7, R8, ~UR7, RZ, P1, !PT ;  /* 0x8000000708077c10 */ /* 0x000fe40008ffe4ff */
[----:B------:R-:W-:Y:S02]  /*07f0*/  SEL R3, R3, R12, P0 ;  /* 0x0000000c03037207 */ /* 0x000fe40000000000 */
[----:B------:R-:W-:Y:S02]  /*0800*/  SEL R7, R7, R8, P0 ;  /* 0x0000000807077207 */ /* 0x000fe40000000000 */
[----:B------:R-:W-:Y:S02]  /*0810*/  SEL R6, R6, R5, P0 ;  /* 0x0000000506067207 */ /* 0x000fe40000000000 */
[----:B------:R-:W-:-:S02]  /*0820*/  ISETP.GE.U32.AND P0, PT, R3, UR6, PT ;  /* 0x0000000603007c0c */ /* 0x000fc4000bf06070 */
[----:B------:R-:W-:Y:S02]  /*0830*/  IADD3 R3, R6, 0x1, RZ ;  /* 0x0000000106037810 */ /* 0x000fe40007ffe0ff */
[----:B------:R-:W-:Y:S02]  /*0840*/  ISETP.GE.U32.AND.EX P0, PT, R7, UR7, PT, P0 ;  /* 0x0000000707007c0c */ /* 0x000fe4000bf06100 */
[----:B------:R-:W-:Y:S02]  /*0850*/  LOP3.LUT R5, R2, UR8, RZ, 0x3c, !PT ;  /* 0x0000000802057c12 */ /* 0x000fe4000f8e3cff */
[----:B------:R-:W-:Y:S02]  /*0860*/  SEL R3, R3, R6, P0 ;  /* 0x0000000603037207 */ /* 0x000fe40000000000 */
[----:B------:R-:W-:Y:S01]  /*0870*/  ISETP.GE.AND P1, PT, R5, RZ, PT ;  /* 0x000000ff0500720c */ /* 0x000fe20003f26270 */
[----:B------:R-:W-:Y:S01]  /*0880*/  IMAD.MOV.U32 R5, RZ, RZ, 0x0 ;  /* 0x00000000ff057424 */ /* 0x000fe200078e00ff */
[----:B------:R-:W-:Y:S01]  /*0890*/  ISETP.NE.U32.AND P0, PT, RZ, c[0x0][0x164], PT ;  /* 0x00005900ff007a0c */ /* 0x000fe20003f05070 */
[----:B------:R-:W-:-:S03]  /*08a0*/  IMAD.MOV R6, RZ, RZ, -R3 ;  /* 0x000000ffff067224 */ /* 0x000fc600078e0a03 */
[----:B------:R-:W-:Y:S02]  /*08b0*/  ISETP.NE.AND.EX P0, PT, RZ, UR8, PT, P0 ;  /* 0x00000008ff007c0c */ /* 0x000fe4000bf05300 */
[----:B------:R-:W-:-:S04]  /*08c0*/  SEL R3, R6, R3, !P1 ;  /* 0x0000000306037207 */ /* 0x000fc80004800000 */
[----:B------:R-:W-:Y:S01]  /*08d0*/  SEL R3, R3, 0xffffffff, P0 ;  /* 0xffffffff03037807 */ /* 0x000fe20000000000 */
[----:B------:R-:W-:Y:S07]  /*08e0*/  RET.REL.NODEC R4 `(_ZN7cutlass9reference6device6kernel13TensorForEachINS1_6detail14TensorReLuFuncINS_6half_tENS_6layout8RowMajorEEELi2ENS9_6ParamsEEEvNS_5CoordIXT0_EilEET1_) ;  /* 0xfffff71004007950 */ /* 0x000fee0003c3ffff */
.L_x_195:
[----:B------:R-:W-:-:S00]  /*08f0*/  BRA `(.L_x_195) ;  /* 0xfffffff000007947 */ /* 0x000fc0000383ffff */
.L_x_242:


//--------------------- .text._ZN7cutlass9reference6device6kernel4GemmINS_9TensorRefINS_6half_tENS_6layout8RowMajorEEENS4_IS5_NS6_11ColumnMajorEEES8_S5_S5_NS_11MatrixShapeILi4ELi4EEENS_12multiply_addIS5_S5_S5_EENS_16NumericConverterIS5_S5_LNS_15FloatRoundStyleE2EEEEEvNS_4gemm9GemmCoordET2_T_T0_SK_T1_SN_T3_ --------------------------
	.section	.text._ZN7cutlass9reference6device6kernel4GemmINS_9TensorRefINS_6half_tENS_6layout8RowMajorEEENS4_IS5_NS6_11ColumnMajorEEES8_S5_S5_NS_11MatrixShapeILi4ELi4EEENS_12multiply_addIS5_S5_S5_EENS_16NumericConverterIS5_S5_LNS_15FloatRoundStyleE2EEEEEvNS_4gemm9GemmCoordET2_T_T0_SK_T1_SN_T3_,"ax",@progbits
	.sectioninfo	@"SHI_REGISTERS=64"
	.align	128
        .global         _ZN7cutlass9reference6device6kernel4GemmINS_9TensorRefINS_6half_tENS_6layout8RowMajorEEENS4_IS5_NS6_11ColumnMajorEEES8_S5_S5_NS_11MatrixShapeILi4ELi4EEENS_12multiply_addIS5_S5_S5_EENS_16NumericConverterIS5_S5_LNS_15FloatRoundStyleE2EEEEEvNS_4gemm9GemmCoordET2_T_T0_SK_T1_SN_T3_
        .type           _ZN7cutlass9reference6device6kernel4GemmINS_9TensorRefINS_6half_tENS_6layout8RowMajorEEENS4_IS5_NS6_11ColumnMajorEEES8_S5_S5_NS_11MatrixShapeILi4ELi4EEENS_12multiply_addIS5_S5_S5_EENS_16NumericConverterIS5_S5_LNS_15FloatRoundStyleE2EEEEEvNS_4gemm9GemmCoordET2_T_T0_SK_T1_SN_T3_,@function
        .size           _ZN7cutlass9reference6device6kernel4GemmINS_9TensorRefINS_6half_tENS_6layout8RowMajorEEENS4_IS5_NS6_11ColumnMajorEEES8_S5_S5_NS_11MatrixShapeILi4ELi4EEENS_12multiply_addIS5_S5_S5_EENS_16NumericConverterIS5_S5_LNS_15FloatRoundStyleE2EEEEEvNS_4gemm9GemmCoordET2_T_T0_SK_T1_SN_T3_,(.L_x_250 - _ZN7cutlass9reference6device6kernel4GemmINS_9TensorRefINS_6half_tENS_6layout8RowMajorEEENS4_IS5_NS6_11ColumnMajorEEES8_S5_S5_NS_11MatrixShapeILi4ELi4EEENS_12multiply_addIS5_S5_S5_EENS_16NumericConverterIS5_S5_LNS_15FloatRoundStyleE2EEEEEvNS_4gemm9GemmCoordET2_T_T0_SK_T1_SN_T3_)
        .other          _ZN7cutlass9reference6device6kernel4GemmINS_9TensorRefINS_6half_tENS_6layout8RowMajorEEENS4_IS5_NS6_11ColumnMajorEEES8_S5_S5_NS_11MatrixShapeILi4ELi4EEENS_12multiply_addIS5_S5_S5_EENS_16NumericConverterIS5_S5_LNS_15FloatRoundStyleE2EEEEEvNS_4gemm9GemmCoordET2_T_T0_SK_T1_SN_T3_,@"STO_CUDA_ENTRY STV_DEFAULT"
_ZN7cutlass9reference6device6kernel4GemmINS_9TensorRefINS_6half_tENS_6layout8RowMajorEEENS4_IS5_NS6_11ColumnMajorEEES8_S5_S5_NS_11MatrixShapeILi4ELi4EEENS_12multiply_addIS5_S5_S5_EENS_16NumericConverterIS5_S5_LNS_15FloatRoundStyleE2EEEEEvNS_4gemm9GemmCoordET2_T_T0_SK_T1_SN_T3_:
.text._ZN7cutlass9reference6device6kernel4GemmINS_9TensorRefINS_6half_tENS_6layout8RowMajorEEENS4_IS5_NS6_11ColumnMajorEEES8_S5_S5_NS_11MatrixShapeILi4ELi4EEENS_12multiply_addIS5_S5_S5_EENS_16NumericConverterIS5_S5_LNS_15FloatRoundStyleE2EEEEEvNS_4gemm9GemmCoordET2_T_T0_SK_T1_SN_T3_:
[----:B------:R-:W-:Y:S02]  /*0000*/  IMAD.MOV.U32 R1, RZ, RZ, c[0x0][0x28] ;  /* 0x00000a00ff017624 */ /* 0x000fe400078e00ff */
[----:B------:R-:W0:Y:S01]  /*0010*/  S2R R15, SR_TID.X ;  /* 0x00000000000f7919 */ /* 0x000e220000002100 */
[----:B------:R-:W-:Y:S01]  /*0020*/  IMAD.MOV.U32 R2, RZ, RZ, c[0x0][0x168] ;  /* 0x00005a00ff027624 */ /* 0x000fe200078e00ff */
[----:B------:R-:W-:Y:S02]  /*0030*/  ULDC.U16 UR4, c[0x0][0x1b8] ;  /* 0x00006e0000047ab9 */ /* 0x000fe40000000400 */
[----:B------:R-:W0:Y:S01]  /*0040*/  S2R R0, SR_CTAID.X ;  /* 0x0000000000007919 */ /* 0x000e220000002500 */
[----:B------:R-:W-:Y:S01]  /*0050*/  IMAD.U32 R12, RZ, RZ, UR4 ;  /* 0x00000004ff0c7e24 */ /* 0x000fe2000f8e00ff */
[----:B------:R-:W-:Y:S01]  /*0060*/  ISETP.GE.AND P0, PT, R2, 0x1, PT ;  /* 0x000000010200780c */ /* 0x000fe20003f06270 */
[----:B------:R-:W-:Y:S01]  /*0070*/  IMAD.U32 R5, RZ, RZ, UR4 ;  /* 0x00000004ff057e24 */ /* 0x000fe2000f8e00ff */
[----:B------:R-:W1:Y:S01]  /*0080*/  S2R R30, SR_CTAID.Y ;  /* 0x00000000001e7919 */ /* 0x000e620000002600 */
[----:B------:R-:W-:Y:S02]  /*0090*/  IMAD.U32 R9, RZ, RZ, UR4 ;  /* 0x00000004ff097e24 */ /* 0x000fe4000f8e00ff */
[----:B------:R-:W-:Y:S01]  /*00a0*/  IMAD.U32 R14, RZ, RZ, UR4 ;  /* 0x00000004ff0e7e24 */ /* 0x000fe2000f8e00ff */
[----:B------:R-:W1:Y:S01]  /*00b0*/  S2R R3, SR_TID.Y ;  /* 0x0000000000037919 */ /* 0x000e620000002200 */
        /* <DEDUP_REMOVED lines=8> */
[----:B0-----:R-:W-:Y:S02]  /*0140*/  IMAD R15, R0, c[0x0][0x0], R15 ;  /* 0x00000000000f7a24 */ /* 0x001fe400078e020f */
[----:B------:R-:W-:Y:S02]  /*0150*/  IMAD.U32 R61, RZ, RZ, UR4 ;  /* 0x00000004ff3d7e24 */ /* 0x000fe4000f8e00ff */
[----:B------:R-:W-:Y:S02]  /*0160*/  IMAD.U32 R60, RZ, RZ, UR4 ;  /* 0x00000004ff3c7e24 */ /* 0x000fe4000f8e00ff */
[----:B------:R-:W-:Y:S02]  /*0170*/  IMAD.U32 R58, RZ, RZ, UR4 ;  /* 0x00000004ff3a7e24 */ /* 0x000fe4000f8e00ff */
[----:B-1----:R-:W-:-:S02]  /*0180*/  IMAD R30, R30, c[0x0][0x4], R3 ;  /* 0x000001001e1e7a24 */ /* 0x002fc400078e0203 */
[----:B------:R-:W-:Y:S02]  /*0190*/  IMAD.U32 R3, RZ, RZ, UR4 ;  /* 0x00000004ff037e24 */ /* 0x000fe4000f8e00ff */
[----:B------:R-:W-:Y:S02]  /*01a0*/  IMAD.SHL.U32 R15, R15, 0x4, RZ ;  /* 0x000000040f0f7824 */ /* 0x000fe400078e00ff */
[----:B------:R-:W-:Y:S01]  /*01b0*/  IMAD.SHL.U32 R30, R30, 0x4, RZ ;  /* 0x000000041e1e7824 */ /* 0x000fe200078e00ff */
[----:B------:R-:W-:Y:S05]  /*01c0*/  @!P0 BRA `(.L_x_196) ;  /* 0x000009d000008947 */ /* 0x000fea0003800000 */
[----:B------:R-:W-:Y:S01]  /*01d0*/  SHF.R.S32.HI R0, RZ, 0x1f, R15 ;  /* 0x0000001fff007819 */ /* 0x000fe2000001140f */
[----:B------:R-:W-:Y:S01]  /*01e0*/  IMAD.WIDE.U32 R32, R30, c[0x0][0x188], RZ ;  /* 0x000062001e207a25 */ /* 0x000fe200078e00ff */
[C---:B------:R-:W-:Y:S01]  /*01f0*/  IADD3 R18, R15.reuse, 0x1, RZ ;  /* 0x000000010f127810 */ /* 0x040fe20007ffe0ff */
[----:B------:R-:W-:Y:S01]  /*0200*/  ULDC.64 UR6, c[0x0][0x180] ;  /* 0x0000600000067ab9 */ /* 0x000fe20000000a00 */
[----:B------:R-:W-:Y:S01]  /*0210*/  IADD3 R17, R15, 0x2, RZ ;  /* 0x000000020f117810 */ /* 0x000fe20007ffe0ff */
[----:B------:R-:W-:Y:S01]  /*0220*/  IMAD R20, R0, c[0x0][0x178], RZ ;  /* 0x00005e0000147a24 */ /* 0x000fe200078e02ff */
[----:B------:R-:W-:Y:S01]  /*0230*/  SHF.R.S32.HI R0, RZ, 0x1f, R18 ;  /* 0x0000001fff007819 */ /* 0x000fe20000011412 */
[----:B------:R-:W-:Y:S01]  /*0240*/  IMAD.WIDE.U32 R2, R18, c[0x0][0x178], RZ ;  /* 0x00005e0012027a25 */ /* 0x000fe200078e00ff */
[----:B------:R-:W-:-:S02]  /*0250*/  SHF.R.S32.HI R4, RZ, 0x1f, R17 ;  /* 0x0000001fff047819 */ /* 0x000fc40000011411 */
[----:B------:R-:W-:Y:S01]  /*0260*/  IADD3 R46, R30, 0x2, RZ ;  /* 0x000000021e2e7810 */ /* 0x000fe20007ffe0ff */
[----:B------:R-:W-:Y:S01]  /*0270*/  IMAD R13, R0, c[0x0][0x178], RZ ;  /* 0x00005e00000d7a24 */ /* 0x000fe200078e02ff */
[----:B------:R-:W-:Y:S01]  /*0280*/  LEA R22, P2, R2, c[0x0][0x170], 0x1 ;  /* 0x00005c0002167a11 */ /* 0x000fe200078408ff */
[----:B------:R-:W-:Y:S01]  /*0290*/  IMAD R14, R4, c[0x0][0x178], RZ ;  /* 0x00005e00040e7a24 */ /* 0x000fe200078e02ff */
[----:B------:R-:W-:Y:S01]  /*02a0*/  SHF.R.S32.HI R0, RZ, 0x1f, R30 ;  /* 0x0000001fff007819 */ /* 0x000fe2000001141e */
[----:B------:R-:W-:Y:S01]  /*02b0*/  IMAD R13, R18, c[0x0][0x17c], R13 ;  /* 0x00005f00120d7a24 */ /* 0x000fe200078e020d */
[C---:B------:R-:W-:Y:S01]  /*02c0*/  IADD3 R44, R30.reuse, 0x3, RZ ;  /* 0x000000031e2c7810 */ /* 0x040fe20007ffe0ff */
[----:B------:R-:W-:Y:S01]  /*02d0*/  IMAD.WIDE.U32 R6, R17, c[0x0][0x178], RZ ;  /* 0x00005e0011067a25 */ /* 0x000fe200078e00ff */
[----:B------:R-:W-:Y:S02]  /*02e0*/  IADD3 R47, R30, 0x1, RZ ;  /* 0x000000011e2f7810 */ /* 0x000fe40007ffe0ff */
[----:B------:R-:W-:Y:S01]  /*02f0*/  IADD3 R16, R15, 0x3, RZ ;  /* 0x000000030f107810 */ /* 0x000fe20007ffe0ff */
[----:B------:R-:W-:Y:S01]  /*0300*/  IMAD.IADD R25, R3, 0x1, R13 ;  /* 0x0000000103197824 */ /* 0x000fe200078e020d */
[----:B------:R-:W-:Y:S01]  /*0310*/  PRMT R48, RZ, 0x7610, R48 ;  /* 0x00007610ff307816 */ /* 0x000fe20000000030 */
[----:B------:R-:W-:Y:S01]  /*0320*/  IMAD R23, R17, c[0x0][0x17c], R14 ;  /* 0x00005f0011177a24 */ /* 0x000fe200078e020e */
[----:B------:R-:W-:Y:S01]  /*0330*/  SHF.R.S32.HI R5, RZ, 0x1f, R16 ;  /* 0x0000001fff057819 */ /* 0x000fe20000011410 */
[----:B------:R-:W-:Y:S01]  /*0340*/  IMAD R37, R0, c[0x0][0x188], RZ ;  /* 0x0000620000257a24 */ /* 0x000fe200078e02ff */
[----:B------:R-:W-:Y:S01]  /*0350*/  LEA.HI.X R25, R2, c[0x0][0x174], R25, 0x1, P2 ;  /* 0x00005d0002197a11 */ /* 0x000fe200010f0c19 */
[----:B------:R-:W-:Y:S01]  /*0360*/  IMAD.IADD R23, R7, 0x1, R23 ;  /* 0x0000000107177824 */ /* 0x000fe200078e0217 */
[----:B------:R-:W-:Y:S01]  /*0370*/  SHF.R.S32.HI R2, RZ, 0x1f, R46 ;  /* 0x0000001fff027819 */ /* 0x000fe2000001142e */
[----:B------:R-:W-:Y:S01]  /*0380*/  IMAD R5, R5, c[0x0][0x178], RZ ;  /* 0x00005e0005057a24 */ /* 0x000fe200078e02ff */
[----:B------:R-:W-:Y:S01]  /*0390*/  SHF.R.S32.HI R7, RZ, 0x1f, R44 ;  /* 0x0000001fff077819 */ /* 0x000fe2000001142c */
[----:B------:R-:W-:Y:S01]  /*03a0*/  IMAD R37, R30, c[0x0][0x18c], R37 ;  /* 0x000063001e257a24 */ /* 0x000fe200078e0225 */
[----:B------:R-:W-:Y:S01]  /*03b0*/  SHF.R.S32.HI R0, RZ, 0x1f, R47 ;  /* 0x0000001fff007819 */ /* 0x000fe2000001142f */
[----:B------:R-:W-:Y:S01]  /*03c0*/  IMAD R21, R2, c[0x0][0x188], RZ ;  /* 0x0000620002157a24 */ /* 0x000fe200078e02ff */
[----:B------:R-:W-:Y:S01]  /*03d0*/  PRMT R49, RZ, 0x7610, R49 ;  /* 0x00007610ff317816 */ /* 0x000fe20000000031 */
[----:B------:R-:W-:Y:S01]  /*03e0*/  IMAD R7, R7, c[0x0][0x188], RZ ;  /* 0x0000620007077a24 */ /* 0x000fe200078e02ff */
[----:B------:R-:W-:Y:S01]  /*03f0*/  PRMT R50, RZ, 0x7610, R50 ;  /* 0x00007610ff327816 */ /* 0x000fe20000000032 */
[----:B------:R-:W-:Y:S01]  /*0400*/  IMAD R0, R0, c[0x0][0x188], RZ ;  /* 0x0000620000007a24 */ /* 0x000fe200078e02ff */
[----:B------:R-:W-:Y:S01]  /*0410*/  PRMT R51, RZ, 0x7610, R51 ;  /* 0x00007610ff337816 */ /* 0x000fe20000000033 */
[----:B------:R-:W-:Y:S01]  /*0420*/  IMAD.WIDE.U32 R28, R46, c[0x0][0x188], RZ ;  /* 0x000062002e1c7a25 */ /* 0x000fe200078e00ff */
[----:B------:R-:W-:-:S02]  /*0430*/  PRMT R52, RZ, 0x7610, R52 ;  /* 0x00007610ff347816 */ /* 0x000fc40000000034 */
[----:B------:R-:W-:Y:S01]  /*0440*/  PRMT R53, RZ, 0x7610, R53 ;  /* 0x00007610ff357816 */ /* 0x000fe20000000035 */
[----:B------:R-:W-:Y:S01]  /*0450*/  IMAD R21, R46, c[0x0][0x18c], R21 ;  /* 0x000063002e157a24 */ /* 0x000fe200078e0215 */
[----:B------:R-:W-:Y:S01]  /*0460*/  PRMT R54, RZ, 0x7610, R54 ;  /* 0x00007610ff367816 */ /* 0x000fe20000000036 */
[----:B------:R-:W-:Y:S01]  /*0470*/  IMAD.WIDE.U32 R34, R44, c[0x0][0x188], RZ ;  /* 0x000062002c227a25 */ /* 0x000fe200078e00ff */
[----:B------:R-:W-:-:S03]  /*0480*/  PRMT R55, RZ, 0x7610, R55 ;  /* 0x00007610ff377816 */ /* 0x000fc60000000037 */
[----:B------:R-:W-:-:S04]  /*0490*/  IMAD.WIDE.U32 R26, R47, c[0x0][0x188], RZ ;  /* 0x000062002f1a7a25 */ /* 0x000fc800078e00ff */
[----:B------:R-:W-:Y:S02]  /*04a0*/  IMAD R39, R44, c[0x0][0x18c], R7 ;  /* 0x000063002c277a24 */ /* 0x000fe400078e0207 */
[----:B------:R-:W-:Y:S02]  /*04b0*/  IMAD R41, R47, c[0x0][0x18c], R0 ;  /* 0x000063002f297a24 */ /* 0x000fe400078e0200 */
[----:B------:R-:W-:-:S04]  /*04c0*/  IMAD.WIDE.U32 R10, R15, c[0x0][0x178], RZ ;  /* 0x00005e000f0a7a25 */ /* 0x000fc800078e00ff */
[----:B------:R-:W-:Y:S01]  /*04d0*/  IMAD.WIDE.U32 R8, R16, c[0x0][0x178], RZ ;  /* 0x00005e0010087a25 */ /* 0x000fe200078e00ff */
[----:B------:R-:W-:-:S03]  /*04e0*/  LEA R24, P3, R10, c[0x0][0x170], 0x1 ;  /* 0x00005c000a187a11 */ /* 0x000fc600078608ff */
[----:B------:R-:W-:Y:S01]  /*04f0*/  IMAD R45, R15, c[0x0][0x17c], R20 ;  /* 0x00005f000f2d7a24 */ /* 0x000fe200078e0214 */
[----:B------:R-:W-:Y:S01]  /*0500*/  LEA R4, P0, R8, c[0x0][0x170], 0x1 ;  /* 0x00005c0008047a11 */ /* 0x000fe200078008ff */
[----:B------:R-:W-:Y:S01]  /*0510*/  IMAD R5, R16, c[0x0][0x17c], R5 ;  /* 0x00005f0010057a24 */ /* 0x000fe200078e0205 */
[C---:B------:R-:W-:Y:S01]  /*0520*/  LEA R20, P1, R6.reuse, c[0x0][0x170], 0x1 ;  /* 0x00005c0006147a11 */ /* 0x040fe200078208ff */
[----:B------:R-:W-:Y:S02]  /*0530*/  IMAD.IADD R7, R33, 0x1, R37 ;  /* 0x0000000121077824 */ /* 0x000fe400078e0225 */
[----:B------:R-:W-:Y:S01]  /*0540*/  IMAD.IADD R37, R29, 0x1, R21 ;  /* 0x000000011d257824 */ /* 0x000fe200078e0215 */
[----:B------:R-:W-:Y:S01]  /*0550*/  LEA.HI.X R23, R6, c[0x0][0x174], R23, 0x1, P1 ;  /* 0x00005d0006177a11 */ /* 0x000fe200008f0c17 */
        /* <DEDUP_REMOVED lines=8> */
[----:B------:R-:W-:Y:S01]  /*05e0*/  IMAD.U32 R5, RZ, RZ, UR4 ;  /* 0x00000004ff057e24 */ /* 0x000fe2000f8e00ff */
[----:B------:R-:W-:Y:S01]  /*05f0*/  LEA.HI.X R45, R10, c[0x0][0x174], R45, 0x1, P3 ;  /* 0x00005d000a2d7a11 */ /* 0x000fe200018f0c2d */
[----:B------:R-:W-:Y:S01]  /*0600*/  IMAD.U32 R9, RZ, RZ, UR4 ;  /* 0x00000004ff097e24 */ /* 0x000fe2000f8e00ff */
[----:B------:R-:W-:Y:S01]  /*0610*/  LEA.HI.X R19, R8, c[0x0][0x174], R19, 0x1, P0 ;  /* 0x00005d0008137a11 */ /* 0x000fe200000f0c13 */
        /* <DEDUP_REMOVED lines=13> */
[----:B------:R-:W-:-:S02]  /*06f0*/  UMOV UR4, URZ ;  /* 0x0000003f00047c82 */ /* 0x000fc40008000000 */
.L_x_197:
[----:B------:R-:W-:Y:S02]  /*0700*/  ISETP.GE.AND P0, PT, R15, c[0x0][0x160], PT ;  /* 0x000058000f007a0c */ /* 0x000fe40003f06270 */
[----:B------:R-:W-:-:S02]  /*0710*/  ISETP.GE.AND P3, PT, R30, c[0x0][0x164], PT ;  /* 0x000059001e007a0c */ /* 0x000fc40003f66270 */
[----:B------:R-:W-:Y:S02]  /*0720*/  ISETP.GE.AND P2, PT, R18, c[0x0][0x160], PT ;  /* 0x0000580012007a0c */ /* 0x000fe40003f46270 */
[----:B------:R-:W-:Y:S02]  /*0730*/  ISETP.GE.AND P1, PT, R16, c[0x0][0x160], PT ;  /* 0x0000580010007a0c */ /* 0x000fe40003f26270 */
[----:B------:R-:W-:-:S04]  /*0740*/  ISETP.GE.AND P4, PT, R17, c[0x0][0x160], PT ;  /* 0x0000580011007a0c */ /* 0x000fc80003f86270 */
[----:B------:R-:W-:Y:S02]  /*0750*/  @!P0 IMAD.MOV.U32 R36, RZ, RZ, R24 ;  /* 0x000000ffff248224 */ /* 0x000fe400078e0018 */
[----:B------:R-:W-:Y:S01]  /*0760*/  @!P0 IMAD.MOV.U32 R37, RZ, RZ, R45 ;  /* 0x000000ffff258224 */ /* 0x000fe200078e002d */
[----:B------:R-:W-:-:S04]  /*0770*/  @!P3 LEA R40, P5, R32, UR6, 0x1 ;  /* 0x000000062028bc11 */ /* 0x000fc8000f8a08ff */
[----:B------:R-:W-:-:S03]  /*0780*/  @!P3 IADD3.X R41, R7, UR7, RZ, P5, !PT ;  /* 0x000000070729bc10 */ /* 0x000fc6000affe4ff */
[----:B------:R0:W2:Y:S01]  /*0790*/  @!P0 LDG.E.U16.SYS R48, [R36] ;  /* 0x0000000024308381 */ /* 0x0000a200001ee500 */
[----:B------:R-:W-:Y:S01]  /*07a0*/  ISETP.GE.AND P0, PT, R47, c[0x0][0x164], PT ;  /* 0x000059002f007a0c */ /* 0x000fe20003f06270 */
[----:B------:R-:W-:Y:S02]  /*07b0*/  @!P2 IMAD.MOV.U32 R38, RZ, RZ, R22 ;  /* 0x000000ffff26a224 */ /* 0x000fe400078e0016 */
[----:B------:R-:W-:Y:S01]  /*07c0*/  @!P2 IMAD.MOV.U32 R39, RZ, RZ, R25 ;  /* 0x000000ffff27a224 */ /* 0x000fe200078e0019 */
[----:B------:R1:W3:Y:S01]  /*07d0*/  @!P3 LDG.E.U16.SYS R52, [R40] ;  /* 0x000000002834b381 */ /* 0x0002e200001ee500 */
[----:B------:R-:W-:-:S06]  /*07e0*/  @!P4 IMAD.MOV.U32 R42, RZ, RZ, R20 ;  /* 0x000000ffff2ac224 */ /* 0x000fcc00078e0014 */
[----:B------:R4:W2:Y:S01]  /*07f0*/  @!P2 LDG.E.U16.SYS R49, [R38] ;  /* 0x000000002631a381 */ /* 0x0008a200001ee500 */
[----:B------:R-:W-:Y:S02]  /*0800*/  @!P4 IMAD.MOV.U32 R43, RZ, RZ, R23 ;  /* 0x000000ffff2bc224 */ /* 0x000fe400078e0017 */
[----:B-1----:R-:W-:Y:S02]  /*0810*/  @!P1 IMAD.MOV.U32 R40, RZ, RZ, R4 ;  /* 0x000000ffff289224 */ /* 0x002fe400078e0004 */
[----:B------:R-:W-:Y:S01]  /*0820*/  @!P1 IMAD.MOV.U32 R41, RZ, RZ, R19 ;  /* 0x000000ffff299224 */ /* 0x000fe200078e0013 */
[----:B------:R-:W-:Y:S02]  /*0830*/  ISETP.GE.AND P2, PT, R46, c[0x0][0x164], PT ;  /* 0x000059002e007a0c */ /* 0x000fe40003f46270 */
[----:B0-----:R-:W-:Y:S01]  /*0840*/  @!P0 LEA R36, P3, R26, UR6, 0x1 ;  /* 0x000000061a248c11 */ /* 0x001fe2000f8608ff */
[----:B------:R0:W5:Y:S04]  /*0850*/  @!P4 LDG.E.U16.SYS R50, [R42] ;  /* 0x000000002a32c381 */ /* 0x00016800001ee500 */
[----:B------:R-:W5:Y:S01]  /*0860*/  @!P1 LDG.E.U16.SYS R51, [R40] ;  /* 0x0000000028339381 */ /* 0x000f6200001ee500 */
[----:B------:R-:W-:-:S02]  /*0870*/  ISETP.GE.AND P1, PT, R44, c[0x0][0x164], PT ;  /* 0x000059002c007a0c */ /* 0x000fc40003f26270 */
[----:B------:R-:W-:-:S04]  /*0880*/  @!P0 IADD3.X R37, R21, UR7, RZ, P3, !PT ;  /* 0x0000000715258c10 */ /* 0x000fc80009ffe4ff */
[----:B----4-:R-:W-:-:S04]  /*0890*/  @!P2 LEA R38, P3, R28, UR6, 0x1 ;  /* 0x000000061c26ac11 */ /* 0x010fc8000f8608ff */
[----:B------:R-:W4:Y:S02]  /*08a0*/  @!P0 LDG.E.U16.SYS R53, [R36] ;  /* 0x0000000024358381 */ /* 0x000f2400001ee500 */
[----:B0-----:R-:W-:Y:S02]  /*08b0*/  @!P1 LEA R42, P0, R34, UR6, 0x1 ;  /* 0x00000006222a9c11 */ /* 0x001fe4000f8008ff */
[----:B------:R-:W-:Y:S02]  /*08c0*/  @!P2 IADD3.X R39, R2, UR7, RZ, P3, !PT ;  /* 0x000000070227ac10 */ /* 0x000fe40009ffe4ff */
[----:B------:R-:W-:-:S06]  /*08d0*/  @!P1 IADD3.X R43, R0, UR7, RZ, P0, !PT ;  /* 0x00000007002b9c10 */ /* 0x000fcc00087fe4ff */
[----:B------:R-:W4:Y:S04]  /*08e0*/  @!P2 LDG.E.U16.SYS R54, [R38] ;  /* 0x000000002636a381 */ /* 0x000f2800001ee500 */
[----:B------:R-:W4:Y:S01]  /*08f0*/  @!P1 LDG.E.U16.SYS R55, [R42] ;  /* 0x000000002a379381 */ /* 0x000f2200001ee500 */
[----:B------:R-:W-:Y:S02]  /*0900*/  UIADD3 UR4, UR4, 0x1, URZ ;  /* 0x0000000104047890 */ /* 0x000fe4000fffe03f */
[----:B------:R-:W-:Y:S02]  /*0910*/  ULDC UR5, c[0x0][0x168] ;  /* 0x00005a0000057ab9 */ /* 0x000fe40000000800 */
[----:B------:R-:W-:Y:S01]  /*0920*/  UISETP.GE.AND UP0, UPT, UR4, UR5, UPT ;  /* 0x000000050400728c */ /* 0x000fe2000bf06270 */
[----:B------:R-:W-:-:S02]  /*0930*/  PRMT R13, R10, 0x5410, R13 ;  /* 0x000054100a0d7816 */ /* 0x000fc4000000000d */
[----:B------:R-:W-:Y:S02]  /*0940*/  PRMT R57, R57, 0x5410, R6 ;  /* 0x0000541039397816 */ /* 0x000fe40000000006 */
[----:B------:R-:W-:Y:S02]  /*0950*/  PRMT R61, R60, 0x5410, R61 ;  /* 0x000054103c3d7816 */ /* 0x000fe4000000003d */
[----:B------:R-:W-:Y:S02]  /*0960*/  PRMT R3, R58, 0x5410, R3 ;  /* 0x000054103a037816 */ /* 0x000fe40000000003 */
[----:B------:R-:W-:Y:S02]  /*0970*/  PRMT R8, R59, 0x5410, R8 ;  /* 0x000054103b087816 */ /* 0x000fe40000000008 */
[----:B------:R-:W-:Y:S02]  /*0980*/  PRMT R11, R56, 0x5410, R11 ;  /* 0x00005410380b7816 */ /* 0x000fe4000000000b */
[----:B------:R-:W-:-:S02]  /*0990*/  PRMT R5, R5, 0x5410, R12 ;  /* 0x0000541005057816 */ /* 0x000fc4000000000c */
[----:B------:R-:W-:Y:S02]  /*09a0*/  PRMT R9, R14, 0x5410, R9 ;  /* 0x000054100e097816 */ /* 0x000fe40000000009 */
[----:B------:R-:W-:Y:S01]  /*09b0*/  PLOP3.LUT P4, PT, PT, PT, UP0, 0x80, 0x0 ;  /* 0x000000000000781c */ /* 0x000fe20003f8f008 */
[----:B------:R-:W-:Y:S01]  /*09c0*/  UIADD3 UR6, UP1, UR6, 0x2, URZ ;  /* 0x0000000206067890 */ /* 0x000fe2000ff3e03f */
[----:B------:R-:W-:Y:S02]  /*09d0*/  IADD3 R4, P0, R4, 0x2, RZ ;  /* 0x0000000204047810 */ /* 0x000fe40007f1e0ff */
[----:B------:R-:W-:Y:S02]  /*09e0*/  IADD3 R20, P1, R20, 0x2, RZ ;  /* 0x0000000214147810 */ /* 0x000fe40007f3e0ff */
[----:B------:R-:W-:Y:S02]  /*09f0*/  IADD3 R22, P2, R22, 0x2, RZ ;  /* 0x0000000216167810 */ /* 0x000fe40007f5e0ff */
[----:B------:R-:W-:Y:S01]  /*0a00*/  IADD3 R24, P3, R24, 0x2, RZ ;  /* 0x0000000218187810 */ /* 0x000fe20007f7e0ff */
[----:B------:R-:W-:Y:S01]  /*0a10*/  UIADD3.X UR7, URZ, UR7, URZ, UP1, !UPT ;  /* 0x000000073f077290 */ /* 0x000fe20008ffe43f */
[----:B------:R-:W-:-:S02]  /*0a20*/  IMAD.X R19, RZ, RZ, R19, P0 ;  /* 0x000000ffff137224 */ /* 0x000fc400000e0613 */
[----:B------:R-:W-:Y:S02]  /*0a30*/  IMAD.X R23, RZ, RZ, R23, P1 ;  /* 0x000000ffff177224 */ /* 0x000fe400008e0617 */
[----:B------:R-:W-:Y:S02]  /*0a40*/  IMAD.X R25, RZ, RZ, R25, P2 ;  /* 0x000000ffff197224 */ /* 0x000fe400010e0619 */
[----:B------:R-:W-:Y:S01]  /*0a50*/  IMAD.X R45, RZ, RZ, R45, P3 ;  /* 0x000000ffff2d7224 */ /* 0x000fe200018e062d */
[----:B--2---:R-:W-:-:S06]  /*0a60*/  PRMT R10, R48, 0x5410, R49 ;  /* 0x00005410300a7816 */ /* 0x004fcc0000000031 */
[----:B---3--:R-:W-:Y:S01]  /*0a70*/  HFMA2 R58, R10, R52.H0_H0, R3 ;  /* 0x200000340a3a7231 */ /* 0x008fe20000000003 */
[----:B-----5:R-:W-:-:S06]  /*0a80*/  PRMT R6, R50, 0x5410, R51 ;  /* 0x0000541032067816 */ /* 0x020fcc0000000033 */
[C---:B------:R-:W-:Y:S02]  /*0a90*/  HFMA2 R60, R6.reuse, R52.H0_H0, R61 ;  /* 0x20000034063c7231 */ /* 0x040fe4000000003d */
[-C--:B----4-:R-:W-:Y:S02]  /*0aa0*/  HFMA2 R59, R6, R53.reuse.H0_H0, R8 ;  /* 0x20000035063b7231 */ /* 0x090fe40000000008 */
[----:B------:R-:W-:-:S04]  /*0ab0*/  HFMA2 R56, R10, R53.H0_H0, R11 ;  /* 0x200000350a387231 */ /* 0x000fc8000000000b */
[----:B------:R-:W-:Y:S01]  /*0ac0*/  PRMT R61, R60, 0x7632, R61 ;  /* 0x000076323c3d7816 */ /* 0x000fe2000000003d */
[-C--:B------:R-:W-:Y:S02]  /*0ad0*/  HFMA2 R12, R10, R54.reuse.H0_H0, R13 ;  /* 0x200000360a0c7231 */ /* 0x080fe4000000000d */
[C---:B------:R-:W-:Y:S02]  /*0ae0*/  HFMA2 R57, R6.reuse, R54.H0_H0, R57 ;  /* 0x2000003606397231 */ /* 0x040fe40000000039 */
[-C--:B------:R-:W-:Y:S02]  /*0af0*/  HFMA2 R5, R6, R55.reuse.H0_H0, R5 ;  /* 0x2000003706057231 */ /* 0x080fe40000000005 */
[----:B------:R-:W-:Y:S01]  /*0b00*/  HFMA2 R14, R10, R55.H0_H0, R9 ;  /* 0x200000370a0e7231 */ /* 0x000fe20000000009 */
[----:B------:R-:W-:Y:S02]  /*0b10*/  PRMT R3, R58, 0x7632, R3 ;  /* 0x000076323a037816 */ /* 0x000fe40000000003 */
[----:B------:R-:W-:-:S02]  /*0b20*/  PRMT R13, R12, 0x7632, R13 ;  /* 0x000076320c0d7816 */ /* 0x000fc4000000000d */
[----:B------:R-:W-:Y:S02]  /*0b30*/  PRMT R10, R12, 0x7610, R10 ;  /* 0x000076100c0a7816 */ /* 0x000fe4000000000a */
[----:B------:R-:W-:Y:S02]  /*0b40*/  PRMT R8, R59, 0x7632, R8 ;  /* 0x000076323b087816 */ /* 0x000fe40000000008 */
[----:B------:R-:W-:Y:S02]  /*0b50*/  PRMT R11, R56, 0x7632, R11 ;  /* 0x00007632380b7816 */ /* 0x000fe4000000000b */
[----:B------:R-:W-:Y:S02]  /*0b60*/  PRMT R6, R57, 0x7632, R6 ;  /* 0x0000763239067816 */ /* 0x000fe40000000006 */
[----:B------:R-:W-:Y:S02]  /*0b70*/  PRMT R12, R5, 0x7632, R12 ;  /* 0x00007632050c7816 */ /* 0x000fe4000000000c */
[----:B------:R-:W-:Y:S01]  /*0b80*/  PRMT R9, R14, 0x7632, R9 ;  /* 0x000076320e097816 */ /* 0x000fe20000000009 */
[----:B------:R-:W-:Y:S05]  /*0b90*/  @!P4 BRA `(.L_x_197) ;  /* 0xfffffb600000c947 */ /* 0x000fea000383ffff */
.L_x_196:
[----:B------:R-:W-:Y:S01]  /*0ba0*/  SHF.R.S32.HI R0, RZ, 0x1f, R15 ;  /* 0x0000001fff007819 */ /* 0x000fe2000001140f */
[----:B------:R-:W-:Y:S01]  /*0bb0*/  BMOV.32.CLEAR RZ, B0 ;  /* 0x0000000000ff7355 */ /* 0x000fe20000100000 */
[C---:B------:R-:W-:Y:S01]  /*0bc0*/  ISETP.GE.AND P1, PT, R30.reuse, c[0x0][0x164], PT ;  /* 0x000059001e007a0c */ /* 0x040fe20003f26270 */
[----:B------:R-:W-:Y:S01]  /*0bd0*/  BSSY B0, `(.L_x_198) ;  /* 0x0000026000007945 */ /* 0x000fe20003800000 */
[----:B------:R-:W-:Y:S01]  /*0be0*/  IADD3 R18, R30, 0x1, RZ ;  /* 0x000000011e127810 */ /* 0x000fe20007ffe0ff */
[----:B------:R-:W-:Y:S01]  /*0bf0*/  IMAD R2, R0, c[0x0][0x1a0], RZ ;  /* 0x0000680000027a24 */ /* 0x000fe200078e02ff */
[----:B------:R-:W-:-:S02]  /*0c00*/  ISETP.GE.OR P5, PT, R15, c[0x0][0x160], P1 ;  /* 0x000058000f007a0c */ /* 0x000fc40000fa6670 */
[----:B------:R-:W-:Y:S01]  /*0c10*/  SHF.R.S32.HI R19, RZ, 0x1f, R18 ;  /* 0x0000001fff137819 */ /* 0x000fe20000011412 */
[C---:B------:R-:W-:Y:S01]  /*0c20*/  IMAD R17, R15.reuse, c[0x0][0x1a4], R2 ;  /* 0x000069000f117a24 */ /* 0x040fe200078e0202 */
[C---:B------:R-:W-:Y:S02]  /*0c30*/  IADD3 R25, R15.reuse, 0x1, RZ ;  /* 0x000000010f197810 */ /* 0x040fe40007ffe0ff */
[C---:B------:R-:W-:Y:S01]  /*0c40*/  IADD3 R7, R15.reuse, 0x2, RZ ;  /* 0x000000020f077810 */ /* 0x040fe20007ffe0ff */
[C---:B------:R-:W-:Y:S01]  /*0c50*/  IMAD.WIDE.U32 R20, R15.reuse, c[0x0][0x1a0], R18 ;  /* 0x000068000f147a25 */ /* 0x040fe200078e0012 */
[----:B------:R-:W-:Y:S02]  /*0c60*/  IADD3 R23, R15, 0x3, RZ ;  /* 0x000000030f177810 */ /* 0x000fe40007ffe0ff */
[----:B------:R-:W-:Y:S01]  /*0c70*/  ISETP.GE.AND P0, PT, R18, c[0x0][0x164], PT ;  /* 0x0000590012007a0c */ /* 0x000fe20003f06270 */
[----:B------:R-:W-:Y:S01]  /*0c80*/  IMAD.IADD R17, R17, 0x1, R21 ;  /* 0x0000000111117824 */ /* 0x000fe200078e0215 */
[----:B------:R-:W-:-:S02]  /*0c90*/  LEA R16, P6, R20, c[0x0][0x198], 0x1 ;  /* 0x0000660014107a11 */ /* 0x000fc400078c08ff */
[----:B------:R-:W-:Y:S02]  /*0ca0*/  ISETP.GE.OR P2, PT, R25, c[0x0][0x160], P1 ;  /* 0x0000580019007a0c */ /* 0x000fe40000f46670 */
[----:B------:R-:W-:Y:S02]  /*0cb0*/  ISETP.GE.OR P3, PT, R7, c[0x0][0x160], P1 ;  /* 0x0000580007007a0c */ /* 0x000fe40000f66670 */
[----:B------:R-:W-:Y:S02]  /*0cc0*/  ISETP.GE.OR P1, PT, R23, c[0x0][0x160], P1 ;  /* 0x0000580017007a0c */ /* 0x000fe40000f26670 */
[----:B------:R-:W-:Y:S02]  /*0cd0*/  ISETP.GE.OR P4, PT, R15, c[0x0][0x160], P0 ;  /* 0x000058000f007a0c */ /* 0x000fe40000786670 */
[----:B------:R-:W-:Y:S01]  /*0ce0*/  LEA.HI.X R17, R20, c[0x0][0x19c], R17, 0x1, P6 ;  /* 0x0000670014117a11 */ /* 0x000fe200030f0c11 */
[----:B------:R-:W-:Y:S05]  /*0cf0*/  @P5 BRA `(.L_x_199) ;  /* 0x0000013000005947 */ /* 0x000fea0003800000 */
[----:B------:R-:W-:Y:S02]  /*0d00*/  SHF.R.S32.HI R4, RZ, 0x1f, R15 ;  /* 0x0000001fff047819 */ /* 0x000fe4000001140f */
[----:B------:R-:W-:-:S03]  /*0d10*/  SHF.R.S32.HI R31, RZ, 0x1f, R30 ;  /* 0x0000001fff1f7819 */ /* 0x000fc6000001141e */
[----:B------:R-:W-:Y:S02]  /*0d20*/  IMAD R2, R4, c[0x0][0x1a0], RZ ;  /* 0x0000680004027a24 */ /* 0x000fe400078e02ff */
[----:B------:R-:W-:-:S04]  /*0d30*/  IMAD.WIDE.U32 R20, R15, c[0x0][0x1a0], R30 ;  /* 0x000068000f147a25 */ /* 0x000fc800078e001e */
[----:B------:R-:W-:Y:S01]  /*0d40*/  IMAD R27, R15, c[0x0][0x1a4], R2 ;  /* 0x000069000f1b7a24 */ /* 0x000fe200078e0202 */
[----:B------:R-:W-:-:S03]  /*0d50*/  LEA R26, P5, R20, c[0x0][0x198], 0x1 ;  /* 0x00006600141a7a11 */ /* 0x000fc600078a08ff */
[----:B------:R-:W-:-:S05]  /*0d60*/  IMAD.IADD R21, R21, 0x1, R27 ;  /* 0x0000000115157824 */ /* 0x000fca00078e021b */
[----:B------:R-:W-:-:S08]  /*0d70*/  LEA.HI.X R27, R20, c[0x0][0x19c], R21, 0x1, P5 ;  /* 0x00006700141b7a11 */ /* 0x000fd000028f0c15 */
[----:B------:R-:W2:Y:S01]  /*0d80*/  LDG.E.U16.SYS R26, [R26] ;  /* 0x000000001a1a7381 */ /* 0x000ea200001ee500 */
[----:B------:R-:W-:Y:S02]  /*0d90*/  IMAD R2, R4, c[0x0][0x1b0], RZ ;  /* 0x00006c0004027a24 */ /* 0x000fe400078e02ff */
[----:B------:R-:W-:-:S04]  /*0da0*/  IMAD.WIDE.U32 R20, R15, c[0x0][0x1b0], R30 ;  /* 0x00006c000f147a25 */ /* 0x000fc800078e001e */
[----:B------:R-:W-:Y:S01]  /*0db0*/  IMAD R33, R15, c[0x0][0x1b4], R2 ;  /* 0x00006d000f217a24 */ /* 0x000fe200078e0202 */
[----:B------:R-:W-:-:S03]  /*0dc0*/  LEA R28, P5, R20, c[0x0][0x1a8], 0x1 ;  /* 0x00006a00141c7a11 */ /* 0x000fc600078a08ff */
[----:B------:R-:W-:Y:S01]  /*0dd0*/  IMAD.IADD R21, R21, 0x1, R33 ;  /* 0x0000000115157824 */ /* 0x000fe200078e0221 */
[----:B--2---:R-:W-:-:S06]  /*0de0*/  HMUL2 R29, R26.H0_H0, c[0x0] [0x190].H0_H0 ;  /* 0x200064001a1d7a32 */ /* 0x004fcc0000000800 */
[----:B------:R-:W-:-:S08]  /*0df0*/  HFMA2 R29, R58.H0_H0, c[0x0] [0x16c].H0_H0, R29.H0_H0 ;  /* 0x20005b003a1d7a31 */ /* 0x000fd0000004081d */
[----:B------:R-:W-:Y:S02]  /*0e00*/  PRMT R2, R29, 0x7610, R2 ;  /* 0x000076101d027816 */ /* 0x000fe40000000002 */
[----:B------:R-:W-:-:S08]  /*0e10*/  LEA.HI.X R29, R20, c[0x0][0x1ac], R21, 0x1, P5 ;  /* 0x00006b00141d7a11 */ /* 0x000fd000028f0c15 */
[----:B------:R0:W-:Y:S02]  /*0e20*/  STG.E.U16.SYS [R28], R2 ;  /* 0x000000021c007386 */ /* 0x0001e4000010e500 */
.L_x_199:
[----:B------:R-:W-:Y:S05]  /*0e30*/  BSYNC B0 ;  /* 0x0000000000007941 */ /* 0x000fea0003800000 */
.L_x_198:
[----:B------:R-:W-:Y:S01]  /*0e40*/  BMOV.32.CLEAR RZ, B0 ;  /* 0x0000000000ff7355 */ /* 0x000fe20000100000 */
[----:B------:R-:W-:Y:S01]  /*0e50*/  BSSY B0, `(.L_x_200) ;  /* 0x0000016000007945 */ /* 0x000fe20003800000 */
[----:B------:R-:W-:Y:S05]  /*0e60*/  @P2 BRA `(.L_x_201) ;  /* 0x0000014000002947 */ /* 0x000fea0003800000 */
[----:B------:R-:W-:Y:S01]  /*0e70*/  SHF.R.S32.HI R4, RZ, 0x1f, R25 ;  /* 0x0000001fff047819 */ /* 0x000fe20000011419 */
[--C-:B------:R-:W-:Y:S01]  /*0e80*/  IMAD.MOV.U32 R20, RZ, RZ, R30.reuse ;  /* 0x000000ffff147224 */ /* 0x100fe200078e001e */
[----:B------:R-:W-:-:S03]  /*0e90*/  SHF.R.S32.HI R21, RZ, 0x1f, R30 ;  /* 0x0000001fff157819 */ /* 0x000fc6000001141e */
[----:B0-----:R-:W-:Y:S02]  /*0ea0*/  IMAD R2, R4, c[0x0][0x1a0], RZ ;  /* 0x0000680004027a24 */ /* 0x001fe400078e02ff */
        /* <DEDUP_REMOVED lines=8> */
[----:B------:R-:W-:-:S04]  /*0f30*/  IMAD R27, R25, c[0x0][0x1b4], R4 ;  /* 0x00006d00191b7a24 */ /* 0x000fc800078e0204 */
[----:B------:R-:W-:Y:S01]  /*0f40*/  IMAD.IADD R21, R21, 0x1, R27 ;  /* 0x0000000115157824 */ /* 0x000fe200078e021b */
[----:B--2---:R-:W-:-:S06]  /*0f50*/  HMUL2 R2, R28.H0_H0, c[0x0] [0x190].H0_H0 ;  /* 0x200064001c027a32 */ /* 0x004fcc0000000800 */
[----:B------:R-:W-:Y:S02]  /*0f60*/  HFMA2 R3, R3.H0_H0, c[0x0] [0x16c].H0_H0, R2.H0_H0 ;  /* 0x20005b0003037a31 */ /* 0x000fe40000040802 */
[----:B------:R-:W-:-:S06]  /*0f70*/  LEA R2, P2, R20, c[0x0][0x1a8], 0x1 ;  /* 0x00006a0014027a11 */ /* 0x000fcc00078408ff */
[----:B------:R-:W-:Y:S02]  /*0f80*/  PRMT R4, R3, 0x7610, R4 ;  /* 0x0000761003047816 */ /* 0x000fe40000000004 */
[----:B------:R-:W-:-:S08]  /*0f90*/  LEA.HI.X R3, R20, c[0x0][0x1ac], R21, 0x1, P2 ;  /* 0x00006b0014037a11 */ /* 0x000fd000010f0c15 */
[----:B------:R0:W-:Y:S02]  /*0fa0*/  STG.E.U16.SYS [R2], R4 ;  /* 0x0000000402007386 */ /* 0x0001e4000010e500 */
.L_x_201:
[----:B------:R-:W-:Y:S05]  /*0fb0*/  BSYNC B0 ;  /* 0x0000000000007941 */ /* 0x000fea0003800000 */
.L_x_200:
[----:B------:R-:W-:Y:S01]  /*0fc0*/  BMOV.32.CLEAR RZ, B0 ;  /* 0x0000000000ff7355 */ /* 0x000fe20000100000 */
[----:B------:R-:W-:Y:S01]  /*0fd0*/  BSSY B0, `(.L_x_202) ;  /* 0x0000015000007945 */ /* 0x000fe20003800000 */
[----:B------:R-:W-:Y:S05]  /*0fe0*/  @P3 BRA `(.L_x_203) ;  /* 0x0000013000003947 */ /* 0x000fea0003800000 */
[----:B------:R-:W-:Y:S01]  /*0ff0*/  SHF.R.S32.HI R22, RZ, 0x1f, R7 ;  /* 0x0000001fff167819 */ /* 0x000fe20000011407 */
[--C-:B0-----:R-:W-:Y:S01]  /*1000*/  IMAD.MOV.U32 R2, RZ, RZ, R30.reuse ;  /* 0x000000ffff027224 */ /* 0x101fe200078e001e */
        /* <DEDUP_REMOVED lines=12> */
[----:B------:R-:W-:-:S05]  /*10d0*/  IMAD.IADD R3, R3, 0x1, R21 ;  /* 0x0000000103037824 */ /* 0x000fca00078e0215 */
[----:B------:R-:W-:Y:S01]  /*10e0*/  LEA.HI.X R21, R2, c[0x0][0x1ac], R3, 0x1, P2 ;  /* 0x00006b0002157a11 */ /* 0x000fe200010f0c03 */
[----:B--2---:R-:W-:-:S06]  /*10f0*/  HMUL2 R4, R26.H0_H0, c[0x0] [0x190].H0_H0 ;  /* 0x200064001a047a32 */ /* 0x004fcc0000000800 */
[----:B------:R-:W-:-:S08]  /*1100*/  HFMA2 R4, R60.H0_H0, c[0x0] [0x16c].H0_H0, R4.H0_H0 ;  /* 0x20005b003c047a31 */ /* 0x000fd00000040804 */
[----:B------:R0:W-:Y:S02]  /*1110*/  STG.E.U16.SYS [R20], R4 ;  /* 0x0000000414007386 */ /* 0x0001e4000010e500 */
.L_x_203:
[----:B------:R-:W-:Y:S05]  /*1120*/  BSYNC B0 ;  /* 0x0000000000007941 */ /* 0x000fea0003800000 */
.L_x_202:
        /* <DEDUP_REMOVED lines=22> */
.L_x_205:
[----:B------:R-:W-:Y:S05]  /*1290*/  BSYNC B0 ;  /* 0x0000000000007941 */ /* 0x000fea0003800000 */
.L_x_204:
[----:B0-----:R-:W2:Y:S01]  /*12a0*/  @!P4 LDG.E.U16.SYS R2, [R16] ;  /* 0x000000001002c381 */ /* 0x001ea200001ee500 */
[----:B------:R-:W-:Y:S01]  /*12b0*/  SHF.R.S32.HI R4, RZ, 0x1f, R25 ;  /* 0x0000001fff047819 */ /* 0x000fe20000011419 */
[----:B------:R-:W-:Y:S01]  /*12c0*/  IMAD R0, R0, c[0x0][0x1b0], RZ ;  /* 0x00006c0000007a24 */ /* 0x000fe200078e02ff */
[----:B------:R-:W-:Y:S01]  /*12d0*/  ISETP.GE.OR P1, PT, R25, c[0x0][0x160], P0 ;  /* 0x0000580019007a0c */ /* 0x000fe20000726670 */
[----:B------:R-:W-:-:S04]  /*12e0*/  IMAD.WIDE.U32 R28, R15, c[0x0][0x1b0], R18 ;  /* 0x00006c000f1c7a25 */ /* 0x000fc800078e0012 */
[----:B------:R-:W-:Y:S02]  /*12f0*/  IMAD R20, R4, c[0x0][0x1a0], RZ ;  /* 0x0000680004147a24 */ /* 0x000fe400078e02ff */
[----:B------:R-:W-:Y:S02]  /*1300*/  IMAD R21, R15, c[0x0][0x1b4], R0 ;  /* 0x00006d000f157a24 */ /* 0x000fe400078e0200 */
[C---:B------:R-:W-:Y:S01]  /*1310*/  IMAD R3, R25.reuse, c[0x0][0x1a4], R20 ;  /* 0x0000690019037a24 */ /* 0x040fe200078e0214 */
[----:B------:R-:W-:Y:S01]  /*1320*/  LEA R20, P2, R28, c[0x0][0x1a8], 0x1 ;  /* 0x00006a001c147a11 */ /* 0x000fe200078408ff */
[----:B------:R-:W-:-:S04]  /*1330*/  IMAD.WIDE.U32 R26, R25, c[0x0][0x1a0], R18 ;  /* 0x00006800191a7a25 */ /* 0x000fc800078e0012 */
[----:B------:R-:W-:Y:S02]  /*1340*/  IMAD.IADD R21, R21, 0x1, R29 ;  /* 0x0000000115157824 */ /* 0x000fe400078e021d */
[----:B------:R-:W-:-:S03]  /*1350*/  IMAD.IADD R3, R3, 0x1, R27 ;  /* 0x0000000103037824 */ /* 0x000fc600078e021b */
[----:B------:R-:W-:Y:S01]  /*1360*/  LEA.HI.X R21, R28, c[0x0][0x1ac], R21, 0x1, P2 ;  /* 0x00006b001c157a11 */ /* 0x000fe200010f0c15 */
[----:B--2---:R-:W-:-:S06]  /*1370*/  @!P4 HMUL2 R2, R2.H0_H0, c[0x0] [0x190].H0_H0 ;  /* 0x200064000202ca32 */ /* 0x004fcc0000000800 */
[----:B------:R-:W-:Y:S02]  /*1380*/  @!P4 HFMA2 R56, R56.H0_H0, c[0x0] [0x16c].H0_H0, R2.H0_H0 ;  /* 0x20005b003838ca31 */ /* 0x000fe40000040802 */
[----:B------:R-:W-:-:S04]  /*1390*/  LEA R2, P3, R26, c[0x0][0x198], 0x1 ;  /* 0x000066001a027a11 */ /* 0x000fc800078608ff */
[----:B------:R-:W-:Y:S02]  /*13a0*/  LEA.HI.X R3, R26, c[0x0][0x19c], R3, 0x1, P3 ;  /* 0x000067001a037a11 */ /* 0x000fe400018f0c03 */
[----:B------:R-:W-:Y:S06]  /*13b0*/  @!P4 STG.E.U16.SYS [R20], R56 ;  /* 0x000000381400c386 */ /* 0x000fec000010e500 */
[----:B------:R-:W2:Y:S01]  /*13c0*/  @!P1 LDG.E.U16.SYS R0, [R2] ;  /* 0x0000000002009381 */ /* 0x000ea200001ee500 */
[----:B------:R-:W-:Y:S01]  /*13d0*/  SHF.R.S32.HI R22, RZ, 0x1f, R7 ;  /* 0x0000001fff167819 */ /* 0x000fe20000011407 */
[----:B------:R-:W-:Y:S01]  /*13e0*/  IMAD R4, R4, c[0x0][0x1b0], RZ ;  /* 0x00006c0004047a24 */ /* 0x000fe200078e02ff */
[----:B------:R-:W-:Y:S01]  /*13f0*/  ISETP.GE.OR P2, PT, R7, c[0x0][0x160], P0 ;  /* 0x0000580007007a0c */ /* 0x000fe20000746670 */
[----:B------:R-:W-:-:S04]  /*1400*/  IMAD.WIDE.U32 R32, R25, c[0x0][0x1b0], R18 ;  /* 0x00006c0019207a25 */ /* 0x000fc800078e0012 */
[----:B------:R-:W-:Y:S01]  /*1410*/  IMAD R24, R22, c[0x0][0x1a0], RZ ;  /* 0x0000680016187a24 */ /* 0x000fe200078e02ff */
[----:B------:R-:W-:Y:S01]  /*1420*/  LEA R26, P3, R32, c[0x0][0x1a8], 0x1 ;  /* 0x00006a00201a7a11 */ /* 0x000fe200078608ff */
[----:B------:R-:W-:Y:S02]  /*1430*/  IMAD R27, R25, c[0x0][0x1b4], R4 ;  /* 0x00006d00191b7a24 */ /* 0x000fe400078e0204 */
[C---:B------:R-:W-:Y:S02]  /*1440*/  IMAD R29, R7.reuse, c[0x0][0x1a4], R24 ;  /* 0x00006900071d7a24 */ /* 0x040fe400078e0218 */
[----:B------:R-:W-:-:S04]  /*1450*/  IMAD.WIDE.U32 R34, R7, c[0x0][0x1a0], R18 ;  /* 0x0000680007227a25 */ /* 0x000fc800078e0012 */
[----:B------:R-:W-:Y:S01]  /*1460*/  IMAD.IADD R27, R27, 0x1, R33 ;  /* 0x000000011b1b7824 */ /* 0x000fe200078e0221 */
[----:B------:R-:W-:-:S04]  /*1470*/  LEA R28, P4, R34, c[0x0][0x198], 0x1 ;  /* 0x00006600221c7a11 */ /* 0x000fc800078808ff */
[----:B------:R-:W-:Y:S01]  /*1480*/  LEA.HI.X R27, R32, c[0x0][0x1ac], R27, 0x1, P3 ;  /* 0x00006b00201b7a11 */ /* 0x000fe200018f0c1b */
[----:B--2---:R-:W-:-:S06]  /*1490*/  @!P1 HMUL2 R0, R0.H0_H0, c[0x0] [0x190].H0_H0 ;  /* 0x2000640000009a32 */ /* 0x004fcc0000000800 */
[----:B------:R-:W-:Y:S01]  /*14a0*/  @!P1 HFMA2 R0, R11.H0_H0, c[0x0] [0x16c].H0_H0, R0.H0_H0 ;  /* 0x20005b000b009a31 */ /* 0x000fe20000040800 */
[----:B------:R-:W-:-:S05]  /*14b0*/  IMAD.IADD R11, R29, 0x1, R35 ;  /* 0x000000011d0b7824 */ /* 0x000fca00078e0223 */
[----:B------:R-:W-:Y:S02]  /*14c0*/  LEA.HI.X R29, R34, c[0x0][0x19c], R11, 0x1, P4 ;  /* 0x00006700221d7a11 */ /* 0x000fe400020f0c0b */
[----:B------:R-:W-:-:S08]  /*14d0*/  PRMT R33, R0, 0x7610, R33 ;  /* 0x0000761000217816 */ /* 0x000fd00000000021 */
[----:B------:R0:W-:Y:S04]  /*14e0*/  @!P1 STG.E.U16.SYS [R26], R33 ;  /* 0x000000211a009386 */ /* 0x0001e8000010e500 */
        /* <DEDUP_REMOVED lines=11> */
[----:B------:R-:W-:Y:S01]  /*15a0*/  LEA R34, P3, R38, c[0x0][0x198], 0x1 ;  /* 0x0000660026227a11 */ /* 0x000fe200078608ff */
[----:B------:R-:W-:-:S03]  /*15b0*/  IMAD.IADD R11, R11, 0x1, R39 ;  /* 0x000000010b0b7824 */ /* 0x000fc600078e0227 */
[----:B0-----:R-:W-:Y:S02]  /*15c0*/  LEA.HI.X R33, R36, c[0x0][0x1ac], R31, 0x1, P0 ;  /* 0x00006b0024217a11 */ /* 0x001fe400000f0c1f */
[----:B------:R-:W-:Y:S01]  /*15d0*/  LEA.HI.X R35, R38, c[0x0][0x19c], R11, 0x1, P3 ;  /* 0x0000670026237a11 */ /* 0x000fe200018f0c0b */
[----:B--2---:R-:W-:-:S06]  /*15e0*/  @!P2 HMUL2 R0, R0.H0_H0, c[0x0] [0x190].H0_H0 ;  /* 0x200064000000aa32 */ /* 0x004fcc0000000800 */
[----:B------:R-:W-:-:S08]  /*15f0*/  @!P2 HFMA2 R0, R59.H0_H0, c[0x0] [0x16c].H0_H0, R0.H0_H0 ;  /* 0x20005b003b00aa31 */ /* 0x000fd00000040800 */
[----:B------:R-:W-:-:S08]  /*1600*/  PRMT R22, R0, 0x7610, R22 ;  /* 0x0000761000167816 */ /* 0x000fd00000000016 */
[----:B------:R-:W-:Y:S04]  /*1610*/  @!P2 STG.E.U16.SYS [R32], R22 ;  /* 0x000000162000a386 */ /* 0x000fe8000010e500 */
[----:B------:R-:W2:Y:S01]  /*1620*/  @!P1 LDG.E.U16.SYS R0, [R34] ;  /* 0x0000000022009381 */ /* 0x000ea200001ee500 */
[----:B------:R-:W-:Y:S01]  /*1630*/  IMAD R24, R24, c[0x0][0x1b0], RZ ;  /* 0x00006c0018187a24 */ /* 0x000fe200078e02ff */
[----:B------:R-:W-:Y:S01]  /*1640*/  BMOV.32.CLEAR RZ, B0 ;  /* 0x0000000000ff7355 */ /* 0x000fe20000100000 */
[C---:B------:R-:W-:Y:S02]  /*1650*/  IMAD.WIDE.U32 R36, R23.reuse, c[0x0][0x1b0], R18 ;  /* 0x00006c0017247a25 */ /* 0x040fe400078e0012 */
[----:B------:R-:W-:Y:S03]  /*1660*/  BSSY B0, `(.L_x_206) ;  /* 0x000001a000007945 */ /* 0x000fe60003800000 */
[----:B------:R-:W-:Y:S01]  /*1670*/  IMAD R11, R23, c[0x0][0x1b4], R24 ;  /* 0x00006d00170b7a24 */ /* 0x000fe200078e0218 */
[----:B------:R-:W-:-:S03]  /*1680*/  LEA R18, P3, R36, c[0x0][0x1a8], 0x1 ;  /* 0x00006a0024127a11 */ /* 0x000fc600078608ff */
[----:B------:R-:W-:-:S05]  /*1690*/  IMAD.IADD R11, R11, 0x1, R37 ;  /* 0x000000010b0b7824 */ /* 0x000fca00078e0225 */
[----:B------:R-:W-:Y:S01]  /*16a0*/  LEA.HI.X R19, R36, c[0x0][0x1ac], R11, 0x1, P3 ;  /* 0x00006b0024137a11 */ /* 0x000fe200018f0c0b */
[----:B--2---:R-:W-:Y:S01]  /*16b0*/  @!P1 HMUL2 R4, R0.H0_H0, c[0x0] [0x190].H0_H0 ;  /* 0x2000640000049a32 */ /* 0x004fe20000000800 */
[C---:B------:R-:W-:Y:S02]  /*16c0*/  IADD3 R0, R30.reuse, 0x2, RZ ;  /* 0x000000021e007810 */ /* 0x040fe40007ffe0ff */
[----:B------:R-:W-:Y:S02]  /*16d0*/  IADD3 R30, R30, 0x3, RZ ;  /* 0x000000031e1e7810 */ /* 0x000fe40007ffe0ff */
[----:B------:R-:W-:Y:S01]  /*16e0*/  ISETP.GE.AND P2, PT, R0, c[0x0][0x164], PT ;  /* 0x0000590000007a0c */ /* 0x000fe20003f46270 */
[----:B------:R-:W-:Y:S01]  /*16f0*/  @!P1 HFMA2 R4, R8.H0_H0, c[0x0] [0x16c].H0_H0, R4.H0_H0 ;  /* 0x20005b0008049a31 */ /* 0x000fe20000040804 */
[----:B------:R-:W-:Y:S02]  /*1700*/  ISETP.GE.AND P0, PT, R30, c[0x0][0x164], PT ;  /* 0x000059001e007a0c */ /* 0x000fe40003f06270 */
[----:B------:R-:W-:-:S02]  /*1710*/  ISETP.GE.OR P6, PT, R15, c[0x0][0x160], P2 ;  /* 0x000058000f007a0c */ /* 0x000fc400017c6670 */
[----:B------:R-:W-:Y:S02]  /*1720*/  ISETP.GE.OR P3, PT, R25, c[0x0][0x160], P2 ;  /* 0x0000580019007a0c */ /* 0x000fe40001766670 */
[----:B------:R-:W-:Y:S01]  /*1730*/  ISETP.GE.OR P5, PT, R15, c[0x0][0x160], P0 ;  /* 0x000058000f007a0c */ /* 0x000fe200007a6670 */
[----:B------:R0:W-:Y:S01]  /*1740*/  @!P1 STG.E.U16.SYS [R18], R4 ;  /* 0x0000000412009386 */ /* 0x0001e2000010e500 */
[----:B------:R-:W-:Y:S02]  /*1750*/  ISETP.GE.OR P4, PT, R25, c[0x0][0x160], P0 ;  /* 0x0000580019007a0c */ /* 0x000fe40000786670 */
[----:B------:R-:W-:Y:S02]  /*1760*/  ISETP.GE.OR P1, PT, R7, c[0x0][0x160], P0 ;  /* 0x0000580007007a0c */ /* 0x000fe40000726670 */
[----:B------:R-:W-:Y:S02]  /*1770*/  ISETP.GE.OR P0, PT, R23, c[0x0][0x160], P0 ;  /* 0x0000580017007a0c */ /* 0x000fe40000706670 */
[----:B0-----:R-:W-:-:S02]  /*1780*/  P2R R4, PR, RZ, 0x8 ;  /* 0x00000008ff047803 */ /* 0x001fc40000000000 */
[----:B------:R-:W-:Y:S02]  /*1790*/  ISETP.GE.OR P3, PT, R7, c[0x0][0x160], P2 ;  /* 0x0000580007007a0c */ /* 0x000fe40001766670 */
[----:B------:R-:W-:Y:S01]  /*17a0*/  ISETP.GE.OR P2, PT, R23, c[0x0][0x160], P2 ;  /* 0x0000580017007a0c */ /* 0x000fe20001746670 */
[----:B------:R-:W-:Y:S06]  /*17b0*/  @P6 BRA `(.L_x_207) ;  /* 0x0000004000006947 */ /* 0x000fec0003800000 */
[----:B------:R-:W2:Y:S02]  /*17c0*/  LDG.E.U16.SYS R0, [R16+0x2] ;  /* 0x0000020010007381 */ /* 0x000ea400001ee500 */
[----:B--2---:R-:W-:-:S06]  /*17d0*/  HMUL2 R0, R0.H0_H0, c[0x0] [0x190].H0_H0 ;  /* 0x2000640000007a32 */ /* 0x004fcc0000000800 */
[----:B------:R-:W-:-:S08]  /*17e0*/  HFMA2 R0, R10.H0_H0, c[0x0] [0x16c].H0_H0, R0.H0_H0 ;  /* 0x20005b000a007a31 */ /* 0x000fd00000040800 */
[----:B------:R0:W-:Y:S02]  /*17f0*/  STG.E.U16.SYS [R20+0x2], R0 ;  /* 0x0000020014007386 */ /* 0x0001e4000010e500 */
.L_x_207:
[----:B------:R-:W-:Y:S05]  /*1800*/  BSYNC B0 ;  /* 0x0000000000007941 */ /* 0x000fea0003800000 */
.L_x_206:
[----:B------:R-:W-:Y:S01]  /*1810*/  ISETP.NE.AND P6, PT, R4, RZ, PT ;  /* 0x000000ff0400720c */ /* 0x000fe20003fc5270 */
[----:B------:R-:W-:Y:S01]  /*1820*/  BMOV.32.CLEAR RZ, B0 ;  /* 0x0000000000ff7355 */ /* 0x000fe20000100000 */
[----:B------:R-:W-:Y:S10]  /*1830*/  BSSY B0, `(.L_x_208) ;  /* 0x0000006000007945 */ /* 0x000ff40003800000 */
[----:B------:R-:W-:Y:S05]  /*1840*/  @P6 BRA `(.L_x_209) ;  /* 0x0000004000006947 */ /* 0x000fea0003800000 */
[----:B0-----:R-:W2:Y:S02]  /*1850*/  LDG.E.U16.SYS R0, [R2+0x2] ;  /* 0x0000020002007381 */ /* 0x001ea400001ee500 */
[----:B--2---:R-:W-:-:S06]  /*1860*/  HMUL2 R0, R0.H0_H0, c[0x0] [0x190].H0_H0 ;  /* 0x2000640000007a32 */ /* 0x004fcc0000000800 */
[----:B------:R-:W-:-:S08]  /*1870*/  HFMA2 R0, R13.H0_H0, c[0x0] [0x16c].H0_H0, R0.H0_H0 ;  /* 0x20005b000d007a31 */ /* 0x000fd00000040800 */
[----:B------:R0:W-:Y:S02]  /*1880*/  STG.E.U16.SYS [R26+0x2], R0 ;  /* 0x000002001a007386 */ /* 0x0001e4000010e500 */
.L_x_209:
[----:B------:R-:W-:Y:S05]  /*1890*/  BSYNC B0 ;  /* 0x0000000000007941 */ /* 0x000fea0003800000 */
.L_x_208:
[----:B------:R-:W-:Y:S01]  /*18a0*/  BMOV.32.CLEAR RZ, B0 ;  /* 0x0000000000ff7355 */ /* 0x000fe20000100000 */
[----:B------:R-:W-:Y:S01]  /*18b0*/  BSSY B0, `(.L_x_210) ;  /* 0x0000006000007945 */ /* 0x000fe20003800000 */
[----:B------:R-:W-:Y:S05]  /*18c0*/  @P3 BRA `(.L_x_211) ;  /* 0x0000004000003947 */ /* 0x000fea0003800000 */
[----:B0-----:R-:W2:Y:S02]  /*18d0*/  LDG.E.U16.SYS R0, [R28+0x2] ;  /* 0x000002001c007381 */ /* 0x001ea400001ee500 */
[----:B--2---:R-:W-:-:S06]  /*18e0*/  HMUL2 R0, R0.H0_H0, c[0x0] [0x190].H0_H0 ;  /* 0x2000640000007a32 */ /* 0x004fcc0000000800 */
[----:B------:R-:W-:-:S08]  /*18f0*/  HFMA2 R0, R57.H0_H0, c[0x0] [0x16c].H0_H0, R0.H0_H0 ;  /* 0x20005b0039007a31 */ /* 0x000fd00000040800 */
[----:B------:R0:W-:Y:S02]  /*1900*/  STG.E.U16.SYS [R32+0x2], R0 ;  /* 0x0000020020007386 */ /* 0x0001e4000010e500 */
.L_x_211:
[----:B------:R-:W-:Y:S05]  /*1910*/  BSYNC B0 ;  /* 0x0000000000007941 */ /* 0x000fea0003800000 */
.L_x_210:
[----:B------:R-:W-:Y:S01]  /*1920*/  BMOV.32.CLEAR RZ, B0 ;  /* 0x0000000000ff7355 */ /* 0x000fe20000100000 */
[----:B------:R-:W-:Y:S01]  /*1930*/  BSSY B0, `(.L_x_212) ;  /* 0x0000006000007945 */ /* 0x000fe20003800000 */
[----:B------:R-:W-:Y:S05]  /*1940*/  @P2 BRA `(.L_x_213) ;  /* 0x0000004000002947 */ /* 0x000fea0003800000 */
[----:B0-----:R-:W2:Y:S02]  /*1950*/  LDG.E.U16.SYS R0, [R34+0x2] ;  /* 0x0000020022007381 */ /* 0x001ea400001ee500 */
[----:B--2---:R-:W-:-:S06]  /*1960*/  HMUL2 R0, R0.H0_H0, c[0x0] [0x190].H0_H0 ;  /* 0x2000640000007a32 */ /* 0x004fcc0000000800 */
[----:B------:R-:W-:-:S08]  /*1970*/  HFMA2 R0, R6.H0_H0, c[0x0] [0x16c].H0_H0, R0.H0_H0 ;  /* 0x20005b0006007a31 */ /* 0x000fd00000040800 */
[----:B------:R0:W-:Y:S02]  /*1980*/  STG.E.U16.SYS [R18+0x2], R0 ;  /* 0x0000020012007386 */ /* 0x0001e4000010e500 */
.L_x_213:
[----:B------:R-:W-:Y:S05]  /*1990*/  BSYNC B0 ;  /* 0x0000000000007941 */ /* 0x000fea0003800000 */
.L_x_212:
[----:B------:R-:W-:Y:S01]  /*19a0*/  BMOV.32.CLEAR RZ, B0 ;  /* 0x0000000000ff7355 */ /* 0x000fe20000100000 */
[----:B------:R-:W-:Y:S01]  /*19b0*/  BSSY B0, `(.L_x_214) ;  /* 0x0000006000007945 */ /* 0x000fe20003800000 */
[----:B------:R-:W-:Y:S05]  /*19c0*/  @P5 BRA `(.L_x_215) ;  /* 0x0000004000005947 */ /* 0x000fea0003800000 */
[----:B------:R-:W2:Y:S02]  /*19d0*/  LDG.E.U16.SYS R16, [R16+0x4] ;  /* 0x0000040010107381 */ /* 0x000ea400001ee500 */
[----:B--2---:R-:W-:-:S06]  /*19e0*/  HMUL2 R7, R16.H0_H0, c[0x0] [0x190].H0_H0 ;  /* 0x2000640010077a32 */ /* 0x004fcc0000000800 */
[----:B------:R-:W-:-:S08]  /*19f0*/  HFMA2 R7, R14.H0_H0, c[0x0] [0x16c].H0_H0, R7.H0_H0 ;  /* 0x20005b000e077a31 */ /* 0x000fd00000040807 */
[----:B------:R1:W-:Y:S02]  /*1a00*/  STG.E.U16.SYS [R20+0x4], R7 ;  /* 0x0000040714007386 */ /* 0x0003e4000010e500 */
.L_x_215:
[----:B------:R-:W-:Y:S05]  /*1a10*/  BSYNC B0 ;  /* 0x0000000000007941 */ /* 0x000fea0003800000 */
.L_x_214:
[----:B------:R-:W-:Y:S01]  /*1a20*/  BMOV.32.CLEAR RZ, B0 ;  /* 0x0000000000ff7355 */ /* 0x000fe20000100000 */
[----:B------:R-:W-:Y:S01]  /*1a30*/  BSSY B0, `(.L_x_216) ;  /* 0x0000006000007945 */ /* 0x000fe20003800000 */
[----:B------:R-:W-:Y:S05]  /*1a40*/  @P4 BRA `(.L_x_217) ;  /* 0x0000004000004947 */ /* 0x000fea0003800000 */
[----:B------:R-:W2:Y:S02]  /*1a50*/  LDG.E.U16.SYS R2, [R2+0x4] ;  /* 0x0000040002027381 */ /* 0x000ea400001ee500 */
[----:B0-2---:R-:W-:-:S06]  /*1a60*/  HMUL2 R0, R2.H0_H0, c[0x0] [0x190].H0_H0 ;  /* 0x2000640002007a32 */ /* 0x005fcc0000000800 */
[----:B------:R-:W-:-:S08]  /*1a70*/  HFMA2 R0, R9.H0_H0, c[0x0] [0x16c].H0_H0, R0.H0_H0 ;  /* 0x20005b0009007a31 */ /* 0x000fd00000040800 */
[----:B------:R0:W-:Y:S02]  /*1a80*/  STG.E.U16.SYS [R26+0x4], R0 ;  /* 0x000004001a007386 */ /* 0x0001e4000010e500 */
.L_x_217:
[----:B------:R-:W-:Y:S05]  /*1a90*/  BSYNC B0 ;  /* 0x0000000000007941 */ /* 0x000fea0003800000 */
.L_x_216:
[----:B------:R-:W-:Y:S01]  /*1aa0*/  BMOV.32.CLEAR RZ, B0 ;  /* 0x0000000000ff7355 */ /* 0x000fe20000100000 */
[----:B------:R-:W-:Y:S01]  /*1ab0*/  BSSY B0, `(.L_x_218) ;  /* 0x0000006000007945 */ /* 0x000fe20003800000 */
[----:B------:R-:W-:Y:S05]  /*1ac0*/  @P1 BRA `(.L_x_219) ;  /* 0x0000004000001947 */ /* 0x000fea0003800000 */
[----:B------:R-:W2:Y:S02]  /*1ad0*/  LDG.E.U16.SYS R28, [R28+0x4] ;  /* 0x000004001c1c7381 */ /* 0x000ea400001ee500 */
[----:B0-2---:R-:W-:-:S06]  /*1ae0*/  HMUL2 R0, R28.H0_H0, c[0x0] [0x190].H0_H0 ;  /* 0x200064001c007a32 */ /* 0x005fcc0000000800 */
[----:B------:R-:W-:-:S08]  /*1af0*/  HFMA2 R0, R5.H0_H0, c[0x0] [0x16c].H0_H0, R0.H0_H0 ;  /* 0x20005b0005007a31 */ /* 0x000fd00000040800 */
[----:B------:R0:W-:Y:S02]  /*1b00*/  STG.E.U16.SYS [R32+0x4], R0 ;  /* 0x0000040020007386 */ /* 0x0001e4000010e500 */
.L_x_219:
[----:B------:R-:W-:Y:S05]  /*1b10*/  BSYNC B0 ;  /* 0x0000000000007941 */ /* 0x000fea0003800000 */
.L_x_218:
[----:B------:R-:W-:Y:S05]  /*1b20*/  @P0 EXIT ;  /* 0x000000000000094d */ /* 0x000fea0003800000 */
[----:B------:R-:W2:Y:S02]  /*1b30*/  LDG.E.U16.SYS R34, [R34+0x4] ;  /* 0x0000040022227381 */ /* 0x000ea400001ee500 */
[----:B--2---:R-:W-:-:S06]  /*1b40*/  HMUL2 R6, R34.H0_H0, c[0x0] [0x190].H0_H0 ;  /* 0x2000640022067a32 */ /* 0x004fcc0000000800 */
[----:B------:R-:W-:-:S08]  /*1b50*/  HFMA2 R6, R12.H0_H0, c[0x0] [0x16c].H0_H0, R6.H0_H0 ;  /* 0x20005b000c067a31 */ /* 0x000fd00000040806 */
[----:B------:R-:W-:Y:S01]  /*1b60*/  STG.E.U16.SYS [R18+0x4], R6 ;  /* 0x0000040612007386 */ /* 0x000fe2000010e500 */
[----:B------:R-:W-:Y:S05]  /*1b70*/  EXIT ;  /* 0x000000000000794d */ /* 0x000fea0003800000 */
.L_x_220:
        /* <DEDUP_REMOVED lines=8> */
.L_x_250:


//--------------------- .text._ZN7cutlass6KernelINS_4gemm6kernel7B2bGemmINS1_11threadblock15B2bMmaPipelinedINS1_9GemmShapeILi64ELi64ELi32EEENS_9transform11threadblock22PredicatedTileIteratorINS_11MatrixShapeILi64ELi32EEENS_6half_tENS_6layout8RowMajorELi1ENS8_29PitchLinearWarpRakedThreadMapINS_16PitchLinearShapeILi32ELi64EEELi64ENSH_ILi4ELi8EEELi8EEELi8ELb0ENSE_9NoPermuteEEENS9_19RegularTileIteratorISC_SD_NSE_37RowMajorTensorOpMultiplicandCrosswiseILi16ELi32EEELi0ESK_Li16EEENSA_INSB_ILi32ELi64EEESD_NSE_11ColumnMajorELi0ESK_Li8ELb0ESL_EENSN_ISR_SD_NSE_40ColumnMajorTensorOpMultiplicandCrosswiseILi16ELi32EEELi1ESK_Li16EEENS6_ILi64ELi128ELi32EEENS1_4warp27MmaTensorOpFragmentIteratorINSB_ILi32ELi8EEESR_Li32ESD_SD_SS_NS6_ILi16ELi8ELi8EEENS_8epilogue6thread21LinearCombinationReluISD_Li4ESD_SD_LNS13_9ScaleType4KindE2ELNS_15FloatRoundStyleE2EEEEENS9_14VectorIteratorINS9_30PredicatedVectorAccessIteratorINSB_ILi64ELi64EEENSB_ILi32ELi32EEESD_SF_Li2ELb0EEEEENS8_4warp22VectorFragmentIteratorINSB_ILi1ELi8EEESD_SF_S11_Li2EEENSA_INSB_ILi32ELi128EEESD_SS_Li0ENSG_INSH_ILi32ELi128EEELi64ESJ_Li8EEELi8ELb0ESL_EENSN_IS1K_SD_SV_Li1ES1M_Li16EEESD_SF_S18_NS4_9MmaPolicyINSY_11MmaTensorOpINS6_ILi32ELi64ELi32EEESD_SP_SD_SV_SD_SF_NSY_17MmaTensorOpPolicyINS_4arch3MmaIS11_Li32ESD_SF_SD_SS_SD_SF_NS1T_13OpMultiplyAddEEENSB_ILi1ELi1EEEEELi1ELb0EbEENSB_ILi0ELi0EEES20_Li1EEENS1P_INS1Q_INS6_ILi32ELi128ELi32EEESD_SP_SD_SV_SD_SF_S1Y_Li1ELb0EbEES20_S20_Li1EEENS_21NumericArrayConverterISD_SD_Li32ELS17_2ENS8_6thread14UnaryTransform8IdentityEEES29_NS25_ISD_SD_Li64ELS17_2ES28_EEbEENS12_11threadblock8EpilogueISX_S23_Li1ENS2C_22PredicatedTileIteratorINS2C_26OutputTileOptimalThreadMapINS2C_15OutputTileShapeILi128ELi8ELi2ELi1ELi1EEENS2G_ILi1ELi4ELi1ELi1ELi4EEELi64ELi8ELi16EEESD_Lb0ESL_Lb0EEENS12_4warp24FragmentIteratorTensorOpIS22_S11_SD_NS_5ArrayISD_Li4ELb0EEESF_EENS2L_20TileIteratorTensorOpIS22_S11_SD_SF_EENS2C_18SharedLoadIteratorINS2J_18CompactedThreadMapESD_Li16EEENS14_ISD_Li8ESD_SD_LS16_1ELS17_2EEENSB_ILi0ELi16EEELi1ELi1EEENS4_30GemmIdentityThreadblockSwizzleILi1EEEEEEEvNT_6ParamsE --------------------------
	.section	.text._ZN7cutlass6KernelINS_4gemm6kernel7B2bGemmINS1_11threadblock15B2bMmaPipelinedINS1_9GemmShapeILi64ELi64ELi32EEENS_9transform11threadblock22PredicatedTileIteratorINS_11MatrixShapeILi64ELi32EEENS_6half_tENS_6layout8RowMajorELi1ENS8_29PitchLinearWarpRakedThreadMapINS_16PitchLinearShapeILi32ELi64EEELi64ENSH_ILi4ELi8EEELi8EEELi8ELb0ENSE_9NoPermuteEEENS9_19RegularTileIteratorISC_SD_NSE_37RowMajorTensorOpMultiplicandCrosswiseILi16ELi32EEELi0ESK_Li16EEENSA_INSB_ILi32ELi64EEESD_NSE_11ColumnMajorELi0ESK_Li8ELb0ESL_EENSN_ISR_SD_NSE_40ColumnMajorTensorOpMultiplicandCrosswiseILi16ELi32EEELi1ESK_Li16EEENS6_ILi64ELi128ELi32EEENS1_4warp27MmaTensorOpFragmentIteratorINSB_ILi32ELi8EEESR_Li32ESD_SD_SS_NS6_ILi16ELi8ELi8EEENS_8epilogue6thread21LinearCombinationReluISD_Li4ESD_SD_LNS13_9ScaleType4KindE2ELNS_15FloatRoundStyleE2EEEEENS9_14VectorIteratorINS9_30PredicatedVectorAccessIteratorINSB_ILi64ELi64EEENSB_ILi32ELi32EEESD_SF_Li2ELb0EEEEENS8_4warp22VectorFragmentIteratorINSB_ILi1ELi8EEESD_SF_S11_Li2EEENSA_INSB_ILi32ELi128EEESD_SS_Li0ENSG_INSH_ILi32ELi128EEELi64ESJ_Li8EEELi8ELb0ESL_EENSN_IS1K_SD_SV_Li1ES1M_Li16EEESD_SF_S18_NS4_9MmaPolicyINSY_11MmaTensorOpINS6_ILi32ELi64ELi32EEESD_SP_SD_SV_SD_SF_NSY_17MmaTensorOpPolicyINS_4arch3MmaIS11_Li32ESD_SF_SD_SS_SD_SF_NS1T_13OpMultiplyAddEEENSB_ILi1ELi1EEEEELi1ELb0EbEENSB_ILi0ELi0EEES20_Li1EEENS1P_INS1Q_INS6_ILi32ELi128ELi32EEESD_SP_SD_SV_SD_SF_S1Y_Li1ELb0EbEES20_S20_Li1EEENS_21NumericArrayConverterISD_SD_Li32ELS17_2ENS8_6thread14UnaryTransform8IdentityEEES29_NS25_ISD_SD_Li64ELS17_2ES28_EEbEENS12_11threadblock8EpilogueISX_S23_Li1ENS2C_22PredicatedTileIteratorINS2C_26OutputTileOptimalThreadMapINS2C_15OutputTileShapeILi128ELi8ELi2ELi1ELi1EEENS2G_ILi1ELi4ELi1ELi1ELi4EEELi64ELi8ELi16EEESD_Lb0ESL_Lb0EEENS12_4warp24FragmentIteratorTensorOpIS22_S11_SD_NS_5ArrayISD_Li4ELb0EEESF_EENS2L_20TileIteratorTensorOpIS22_S11_SD_SF_EENS2C_18SharedLoadIteratorINS2J_18CompactedThreadMapESD_Li16EEENS14_ISD_Li8ESD_SD_LS16_1ELS17_2EEENSB_ILi0ELi16EEELi1ELi1EEENS4_30GemmIdentityThreadblockSwizzleILi1EEEEEEEvNT_6ParamsE,"ax",@progbits
	.sectioninfo	@"SHI_REGISTERS=203"
	.align	128
.text._ZN7cutlass6KernelINS_4gemm6kernel7B2bGemmINS1_11threadblock15B2bMmaPipelinedINS1_9GemmShapeILi64ELi64ELi32EEENS_9transform11threadblock22PredicatedTileIteratorINS_11MatrixShapeILi64ELi32EEENS_6half_tENS_6layout8RowMajorELi1ENS8_29PitchLinearWarpRakedThreadMapINS_16PitchLinearShapeILi32ELi64EEELi64ENSH_ILi4ELi8EEELi8EEELi8ELb0ENSE_9NoPermuteEEENS9_19RegularTileIteratorISC_SD_NSE_37RowMajorTensorOpMultiplicandCrosswiseILi16ELi32EEELi0ESK_Li16EEENSA_INSB_ILi32ELi64EEESD_NSE_11ColumnMajorELi0ESK_Li8ELb0ESL_EENSN_ISR_SD_NSE_40ColumnMajorTensorOpMultiplicandCrosswiseILi16ELi32EEELi1ESK_Li16EEENS6_ILi64ELi128ELi32EEENS1_4warp27MmaTensorOpFragmentIteratorINSB_ILi32ELi8EEESR_Li32ESD_SD_SS_NS6_ILi16ELi8ELi8EEENS_8epilogue6thread21LinearCombinationReluISD_Li4ESD_SD_LNS13_9ScaleType4KindE2ELNS_15FloatRoundStyleE2EEEEENS9_14VectorIteratorINS9_30PredicatedVectorAccessIteratorINSB_ILi64ELi64EEENSB_ILi32ELi32EEESD_SF_Li2ELb0EEEEENS8_4warp22VectorFragmentIteratorINSB_ILi1ELi8EEESD_SF_S11_Li2EEENSA_INSB_ILi32ELi128EEESD_SS_Li0ENSG_INSH_ILi32ELi128EEELi64ESJ_Li8EEELi8ELb0ESL_EENSN_IS1K_SD_SV_Li1ES1M_Li16EEESD_SF_S18_NS4_9MmaPolicyINSY_11MmaTensorOpINS6_ILi32ELi64ELi32EEESD_SP_SD_SV_SD_SF_NSY_17MmaTensorOpPolicyINS_4arch3MmaIS11_Li32ESD_SF_SD_SS_SD_SF_NS1T_13OpMultiplyAddEEENSB_ILi1ELi1EEEEELi1ELb0EbEENSB_ILi0ELi0EEES20_Li1EEENS1P_INS1Q_INS6_ILi32ELi128ELi32EEESD_SP_SD_SV_SD_SF_S1Y_Li1ELb0EbEES20_S20_Li1EEENS_21NumericArrayConverterISD_SD_Li32ELS17_2ENS8_6thread14UnaryTransform8IdentityEEES29_NS25_ISD_SD_Li64ELS17_2ES28_EEbEENS12_11threadblock8EpilogueISX_S23_Li1ENS2C_22PredicatedTileIteratorINS2C_26OutputTileOptimalThreadMapINS2C_15OutputTileShapeILi128ELi8ELi2ELi1ELi1EEENS2G_ILi1ELi4ELi1ELi1ELi4EEELi64ELi8ELi16EEESD_Lb0ESL_Lb0EEENS12_4warp24FragmentIteratorTensorOpIS22_S11_SD_NS_5ArrayISD_Li4ELb0EEESF_EENS2L_20TileIteratorTensorOpIS22_S11_SD_SF_EENS2C_18SharedLoadIteratorINS2J_18CompactedThreadMapESD_Li16EEENS14_ISD_Li8ESD_SD_LS16_1ELS17_2EEENSB_ILi0ELi16EEELi1ELi1EEENS4_30GemmIdentityThreadblockSwizzleILi1EEEEEEEvNT_6ParamsE:
        .type           _ZN7cutlass6KernelINS_4gemm6kernel7B2bGemmINS1_11threadblock15B2bMmaPipelinedINS1_9GemmShapeILi64ELi64ELi32EEENS_9transform11threadblock22PredicatedTileIteratorINS_11MatrixShapeILi64ELi32EEENS_6half_tENS_6layout8RowMajorELi1ENS8_29PitchLinearWarpRakedThreadMapINS_16PitchLinearShapeILi32ELi64EEELi64ENSH_ILi4ELi8EEELi8EEELi8ELb0ENSE_9NoPermuteEEENS9_19RegularTileIteratorISC_SD_NSE_37RowMajorTensorOpMultiplicandCrosswiseILi16ELi32EEELi0ESK_Li16EEENSA_INSB_ILi32ELi64EEESD_NSE_11ColumnMajorELi0ESK_Li8ELb0ESL_EENSN_ISR_SD_NSE_40ColumnMajorTensorOpMultiplicandCrosswiseILi16ELi32EEELi1ESK_Li16EEENS6_ILi64ELi128ELi32EEENS1_4warp27MmaTensorOpFragmentIteratorINSB_ILi32ELi8EEESR_Li32ESD_SD_SS_NS6_ILi16ELi8ELi8EEENS_8epilogue6thread21LinearCombinationReluISD_Li4ESD_SD_LNS13_9ScaleType4KindE2ELNS_15FloatRoundStyleE2EEEEENS9_14VectorIteratorINS9_30PredicatedVectorAccessIteratorINSB_ILi64ELi64EEENSB_ILi32ELi32EEESD_SF_Li2ELb0EEEEENS8_4warp22VectorFragmentIteratorINSB_ILi1ELi8EEESD_SF_S11_Li2EEENSA_INSB_ILi32ELi128EEESD_SS_Li0ENSG_INSH_ILi32ELi128EEELi64ESJ_Li8EEELi8ELb0ESL_EENSN_IS1K_SD_SV_Li1ES1M_Li16EEESD_SF_S18_NS4_9MmaPolicyINSY_11MmaTensorOpINS6_ILi32ELi64ELi32EEESD_SP_SD_SV_SD_SF_NSY_17MmaTensorOpPolicyINS_4arch3MmaIS11_Li32ESD_SF_SD_SS_SD_SF_NS1T_13OpMultiplyAddEEENSB_ILi1ELi1EEEEELi1ELb0EbEENSB_ILi0ELi0EEES20_Li1EEENS1P_INS1Q_INS6_ILi32ELi128ELi32EEESD_SP_SD_SV_SD_SF_S1Y_Li1ELb0EbEES20_S20_Li1EEENS_21NumericArrayConverterISD_SD_Li32ELS17_2ENS8_6thread14UnaryTransform8IdentityEEES29_NS25_ISD_SD_Li64ELS17_2ES28_EEbEENS12_11threadblock8EpilogueISX_S23_Li1ENS2C_22PredicatedTileIteratorINS2C_26OutputTileOptimalThreadMapINS2C_15OutputTileShapeILi128ELi8ELi2ELi1ELi1EEENS2G_ILi1ELi4ELi1ELi1ELi4EEELi64ELi8ELi16EEESD_Lb0ESL_Lb0EEENS12_4warp24FragmentIteratorTensorOpIS22_S11_SD_NS_5ArrayISD_Li4ELb0EEESF_EENS2L_20TileIteratorTensorOpIS22_S11_SD_SF_EENS2C_18SharedLoadIteratorINS2J_18CompactedThreadMapESD_Li16EEENS14_ISD_Li8ESD_SD_LS16_1ELS17_2EEENSB_ILi0ELi16EEELi1ELi1EEENS4_30GemmIdentityThreadblockSwizzleILi1EEEEEEEvNT_6ParamsE,@function
        .size           _ZN7cutlass6KernelINS_4gemm6kernel7B2bGemmINS1_11threadblock15B2bMmaPipelinedINS1_9GemmShapeILi64ELi64ELi32EEENS_9transform11threadblock22PredicatedTileIteratorINS_11MatrixShapeILi64ELi32EEENS_6half_tENS_6layout8RowMajorELi1ENS8_29PitchLinearWarpRakedThreadMapINS_16PitchLinearShapeILi32ELi64EEELi64ENSH_ILi4ELi8EEELi8EEELi8ELb0ENSE_9NoPermuteEEENS9_19RegularTileIteratorISC_SD_NSE_37RowMajorTensorOpMultiplicandCrosswiseILi16ELi32EEELi0ESK_Li16EEENSA_INSB_ILi32ELi64EEESD_NSE_11ColumnMajorELi0ESK_Li8ELb0ESL_EENSN_ISR_SD_NSE_40ColumnMajorTensorOpMultiplicandCrosswiseILi16ELi32EEELi1ESK_Li16EEENS6_ILi64ELi128ELi32EEENS1_4warp27MmaTensorOpFragmentIteratorINSB_ILi32ELi8EEESR_Li32ESD_SD_SS_NS6_ILi16ELi8ELi8EEENS_8epilogue6thread21LinearCombinationReluISD_Li4ESD_SD_LNS13_9ScaleType4KindE2ELNS_15FloatRoundStyleE2EEEEENS9_14VectorIteratorINS9_30PredicatedVectorAccessIteratorINSB_ILi64ELi64EEENSB_ILi32ELi32EEESD_SF_Li2ELb0EEEEENS8_4warp22VectorFragmentIteratorINSB_ILi1ELi8EEESD_SF_S11_Li2EEENSA_INSB_ILi32ELi128EEESD_SS_Li0ENSG_INSH_ILi32ELi128EEELi64ESJ_Li8EEELi8ELb0ESL_EENSN_IS1K_SD_SV_Li1ES1M_Li16EEESD_SF_S18_NS4_9MmaPolicyINSY_11MmaTensorOpINS6_ILi32ELi64ELi32EEESD_SP_SD_SV_SD_SF_NSY_17MmaTensorOpPolicyINS_4arch3MmaIS11_Li32ESD_SF_SD_SS_SD_SF_NS1T_13OpMultiplyAddEEENSB_ILi1ELi1EEEEELi1ELb0EbEENSB_ILi0ELi0EEES20_Li1EEENS1P_INS1Q_INS6_ILi32ELi128ELi32EEESD_SP_SD_SV_SD_SF_S1Y_Li1ELb0EbEES20_S20_Li1EEENS_21NumericArrayConverterISD_SD_Li32ELS17_2ENS8_6thread14UnaryTransform8IdentityEEES29_NS25_ISD_SD_Li64ELS17_2ES28_EEbEENS12_11threadblock8EpilogueISX_S23_Li1ENS2C_22PredicatedTileIteratorINS2C_26OutputTileOptimalThreadMapINS2C_15OutputTileShapeILi128ELi8ELi2ELi1ELi1EEENS2G_ILi1ELi4ELi1ELi1ELi4EEELi64ELi8ELi16EEESD_Lb0ESL_Lb0EEENS12_4warp24FragmentIteratorTensorOpIS22_S11_SD_NS_5ArrayISD_Li4ELb0EEESF_EENS2L_20TileIteratorTensorOpIS22_S11_SD_SF_EENS2C_18SharedLoadIteratorINS2J_18CompactedThreadMapESD_Li16EEENS14_ISD_Li8ESD_SD_LS16_1ELS17_2EEENSB_ILi0ELi16EEELi1ELi1EEENS4_30GemmIdentityThreadblockSwizzleILi1EEEEEEEvNT_6ParamsE,(.L_x_243 - _ZN7cutlass6KernelINS_4gemm6kernel7B2bGemmINS1_11threadblock15B2bMmaPipelinedINS1_9GemmShapeILi64ELi64ELi32EEENS_9transform11threadblock22PredicatedTileIteratorINS_11MatrixShapeILi64ELi32EEENS_6half_tENS_6layout8RowMajorELi1ENS8_29PitchLinearWarpRakedThreadMapINS_16PitchLinearShapeILi32ELi64EEELi64ENSH_ILi4ELi8EEELi8EEELi8ELb0ENSE_9NoPermuteEEENS9_19RegularTileIteratorISC_SD_NSE_37RowMajorTensorOpMultiplicandCrosswiseILi16ELi32EEELi0ESK_Li16EEENSA_INSB_ILi32ELi64EEESD_NSE_11ColumnMajorELi0ESK_Li8ELb0ESL_EENSN_ISR_SD_NSE_40ColumnMajorTensorOpMultiplicandCrosswiseILi16ELi32EEELi1ESK_Li16EEENS6_ILi64ELi128ELi32EEENS1_4warp27MmaTensorOpFragmentIteratorINSB_ILi32ELi8EEESR_Li32ESD_SD_SS_NS6_ILi16ELi8ELi8EEENS_8epilogue6thread21LinearCombinationReluISD_Li4ESD_SD_LNS13_9ScaleType4KindE2ELNS_15FloatRoundStyleE2EEEEENS9_14VectorIteratorINS9_30PredicatedVectorAccessIteratorINSB_ILi64ELi64EEENSB_ILi32ELi32EEESD_SF_Li2ELb0EEEEENS8_4warp22VectorFragmentIteratorINSB_ILi1ELi8EEESD_SF_S11_Li2EEENSA_INSB_ILi32ELi128EEESD_SS_Li0ENSG_INSH_ILi32ELi128EEELi64ESJ_Li8EEELi8ELb0ESL_EENSN_IS1K_SD_SV_Li1ES1M_Li16EEESD_SF_S18_NS4_9MmaPolicyINSY_11MmaTensorOpINS6_ILi32ELi64ELi32EEESD_SP_SD_SV_SD_SF_NSY_17MmaTensorOpPolicyINS_4arch3MmaIS11_Li32ESD_SF_SD_SS_SD_SF_NS1T_13OpMultiplyAddEEENSB_ILi1ELi1EEEEELi1ELb0EbEENSB_ILi0ELi0EEES20_Li1EEENS1P_INS1Q_INS6_ILi32ELi128ELi32EEESD_SP_SD_SV_SD_SF_S1Y_Li1ELb0EbEES20_S20_Li1EEENS_21NumericArrayConverterISD_SD_Li32ELS17_2ENS8_6thread14UnaryTransform8IdentityEEES29_NS25_ISD_SD_Li64ELS17_2ES28_EEbEENS12_11threadblock8EpilogueISX_S23_Li1ENS2C_22PredicatedTileIteratorINS2C_26OutputTileOptimalThreadMapINS2C_15OutputTileShapeILi128ELi8ELi2ELi1ELi1EEENS2G_ILi1ELi4ELi1ELi1ELi4EEELi64ELi8ELi16EEESD_Lb0ESL_Lb0EEENS12_4warp24FragmentIteratorTensorOpIS22_S11_SD_NS_5ArrayISD_Li4ELb0EEESF_EENS2L_20TileIteratorTensorOpIS22_S11_SD_SF_EENS2C_18SharedLoadIteratorINS2J_18CompactedThreadMapESD_Li16EEENS14_ISD_Li8ESD_SD_LS16_1ELS17_2EEENSB_ILi0ELi16EEELi1ELi1EEENS4_30GemmIdentityThreadblockSwizzleILi1EEEEEEEvNT_6ParamsE)
        .other          _ZN7cutlass6KernelINS_4gemm6kernel7B2bGemmINS1_11threadblock15B2bMmaPipelinedINS1_9GemmShapeILi64ELi64ELi32EEENS_9transform11threadblock22PredicatedTileIteratorINS_11MatrixShapeILi64ELi32EEENS_6half_tENS_6layout8RowMajorELi1ENS8_29PitchLinearWarpRakedThreadMapINS_16PitchLinearShapeILi32ELi64EEELi64ENSH_ILi4ELi8EEELi8EEELi8ELb0ENSE_9NoPermuteEEENS9_19RegularTileIteratorISC_SD_NSE_37RowMajorTensorOpMultiplicandCrosswiseILi16ELi32EEELi0ESK_Li16EEENSA_INSB_ILi32ELi64EEESD_NSE_11ColumnMajorELi0ESK_Li8ELb0ESL_EENSN_ISR_SD_NSE_40ColumnMajorTensorOpMultiplicandCrosswiseILi16ELi32EEELi1ESK_Li16EEENS6_ILi64ELi128ELi32EEENS1_4warp27MmaTensorOpFragmentIteratorINSB_ILi32ELi8EEESR_Li32ESD_SD_SS_NS6_ILi16ELi8ELi8EEENS_8epilogue6thread21LinearCombinationReluISD_Li4ESD_SD_LNS13_9ScaleType4KindE2ELNS_15FloatRoundStyleE2EEEEENS9_14VectorIteratorINS9_30PredicatedVectorAccessIteratorINSB_ILi64ELi64EEENSB_ILi32ELi32EEESD_SF_Li2ELb0EEEEENS8_4warp22VectorFragmentIteratorINSB_ILi1ELi8EEESD_SF_S11_Li2EEENSA_INSB_ILi32ELi128EEESD_SS_Li0ENSG_INSH_ILi32ELi128EEELi64ESJ_Li8EEELi8ELb0ESL_EENSN_IS1K_SD_SV_Li1ES1M_Li16EEESD_SF_S18_NS4_9MmaPolicyINSY_11MmaTensorOpINS6_ILi32ELi64ELi32EEESD_SP_SD_SV_SD_SF_NSY_17MmaTensorOpPolicyINS_4arch3MmaIS11_Li32ESD_SF_SD_SS_SD_SF_NS1T_13OpMultiplyAddEEENSB_ILi1ELi1EEEEELi1ELb0EbEENSB_ILi0ELi0EEES20_Li1EEENS1P_INS1Q_INS6_ILi32ELi128ELi32EEESD_SP_SD_SV_SD_SF_S1Y_Li1ELb0EbEES20_S20_Li1EEENS_21NumericArrayConverterISD_SD_Li32ELS17_2ENS8_6thread14UnaryTransform8IdentityEEES29_NS25_ISD_SD_Li64ELS17_2ES28_EEbEENS12_11threadblock8EpilogueISX_S23_Li1ENS2C_22PredicatedTileIteratorINS2C_26OutputTileOptimalThreadMapINS2C_15OutputTileShapeILi128ELi8ELi2ELi1ELi1EEENS2G_ILi1ELi4ELi1ELi1ELi4EEELi64ELi8ELi16EEESD_Lb0ESL_Lb0EEENS12_4warp24FragmentIteratorTensorOpIS22_S11_SD_NS_5ArrayISD_Li4ELb0EEESF_EENS2L_20TileIteratorTensorOpIS22_S11_SD_SF_EENS2C_18SharedLoadIteratorINS2J_18CompactedThreadMapESD_Li16EEENS14_ISD_Li8ESD_SD_LS16_1ELS17_2EEENSB_ILi0ELi16EEELi1ELi1EEENS4_30GemmIdentityThreadblockSwizzleILi1EEEEEEEvNT_6ParamsE,@"STO_CUDA_ENTRY STV_DEFAULT"
_ZN7cutlass6KernelINS_4gemm6kernel7B2bGemmINS1_11threadblock15B2bMmaPipelinedINS1_9GemmShapeILi64ELi64ELi32EEENS_9transform11threadblock22PredicatedTileIteratorINS_11MatrixShapeILi64ELi32EEENS_6half_tENS_6layout8RowMajorELi1ENS8_29PitchLinearWarpRakedThreadMapINS_16PitchLinearShapeILi32ELi64EEELi64ENSH_ILi4ELi8EEELi8EEELi8ELb0ENSE_9NoPermuteEEENS9_19RegularTileIteratorISC_SD_NSE_37RowMajorTensorOpMultiplicandCrosswiseILi16ELi32EEELi0ESK_Li16EEENSA_INSB_ILi32ELi64EEESD_NSE_11ColumnMajorELi0ESK_Li8ELb0ESL_EENSN_ISR_SD_NSE_40ColumnMajorTensorOpMultiplicandCrosswiseILi16ELi32EEELi1ESK_Li16EEENS6_ILi64ELi128ELi32EEENS1_4warp27MmaTensorOpFragmentIteratorINSB_ILi32ELi8EEESR_Li32ESD_SD_SS_NS6_ILi16ELi8ELi8EEENS_8epilogue6thread21LinearCombinationReluISD_Li4ESD_SD_LNS13_9ScaleType4KindE2ELNS_15FloatRoundStyleE2EEEEENS9_14VectorIteratorINS9_30PredicatedVectorAccessIteratorINSB_ILi64ELi64EEENSB_ILi32ELi32EEESD_SF_Li2ELb0EEEEENS8_4warp22VectorFragmentIteratorINSB_ILi1ELi8EEESD_SF_S11_Li2EEENSA_INSB_ILi32ELi128EEESD_SS_Li0ENSG_INSH_ILi32ELi128EEELi64ESJ_Li8EEELi8ELb0ESL_EENSN_IS1K_SD_SV_Li1ES1M_Li16EEESD_SF_S18_NS4_9MmaPolicyINSY_11MmaTensorOpINS6_ILi32ELi64ELi32EEESD_SP_SD_SV_SD_SF_NSY_17MmaTensorOpPolicyINS_4arch3MmaIS11_Li32ESD_SF_SD_SS_SD_SF_NS1T_13OpMultiplyAddEEENSB_ILi1ELi1EEEEELi1ELb0EbEENSB_ILi0ELi0EEES20_Li1EEENS1P_INS1Q_INS6_ILi32ELi128ELi32EEESD_SP_SD_SV_SD_SF_S1Y_Li1ELb0EbEES20_S20_Li1EEENS_21NumericArrayConverterISD_SD_Li32ELS17_2ENS8_6thread14UnaryTransform8IdentityEEES29_NS25_ISD_SD_Li64ELS17_2ES28_EEbEENS12_11threadblock8EpilogueISX_S23_Li1ENS2C_22PredicatedTileIteratorINS2C_26OutputTileOptimalThreadMapINS2C_15OutputTileShapeILi128ELi8ELi2ELi1ELi1EEENS2G_ILi1ELi4ELi1ELi1ELi4EEELi64ELi8ELi16EEESD_Lb0ESL_Lb0EEENS12_4warp24FragmentIteratorTensorOpIS22_S11_SD_NS_5ArrayISD_Li4ELb0EEESF_EENS2L_20TileIteratorTensorOpIS22_S11_SD_SF_EENS2C_18SharedLoadIteratorINS2J_18CompactedThreadMapESD_Li16EEENS14_ISD_Li8ESD_SD_LS16_1ELS17_2EEENSB_ILi0ELi16EEELi1ELi1EEENS4_30GemmIdentityThreadblockSwizzleILi1EEEEEEEvNT_6ParamsE:
[----:B------:R-:W-:Y:S02]  /*0000*/  MOV R1, c[0x0][0x28] ;  /* 0x00000a0000017a02 */ /* 0x000fe40000000f00 */
[----:B------:R-:W0:Y:S01]  /*0010*/  S2UR UR5, SR_CTAID.X ;  /* 0x00000000000579c3 */ /* 0x000e220000002500 */
[----:B------:R-:W-:Y:S02]  /*0020*/  ULDC UR16, c[0x0][0x188] ;  /* 0x0000620000107ab9 */ /* 0x000fe40000000800 */
[----:B------:R-:W-:Y:S01]  /*0030*/  UMOV UR4, 0xffffffff ;  /* 0xffffffff00047882 */ /* 0x000fe20000000000 */
[----:B------:R-:W1:Y:S01]  /*0040*/  S2UR UR6, SR_CTAID.Y ;  /* 0x00000000000679c3 */ /* 0x000e620000002600 */
[----:B------:R-:W-:-:S04]  /*0050*/  USHF.L.U32 UR4, UR4, UR16, URZ ;  /* 0x0000001004047299 */ /* 0x000fc8000800063f */
[----:B0-----:R-:W-:Y:S02]  /*0060*/  ULOP3.LUT UR4, UR5, UR4, URZ, 0x30, !UPT ;  /* 0x0000000405047292 */ /* 0x001fe4000f8e303f */
[----:B-1----:R-:W-:Y:S02]  /*0070*/  USHF.L.U32 UR6, UR6, UR16, URZ ;  /* 0x0000001006067299 */ /* 0x002fe4000800063f */
[----:B------:R-:W-:Y:S02]  /*0080*/  USHF.R.S32.HI UR16, URZ, UR16, UR5 ;  /* 0x000000103f107299 */ /* 0x000fe40008011405 */
[----:B------:R-:W-:-:S03]  /*0090*/  UIADD3 UR15, UR6, UR4, URZ ;  /* 0x00000004060f7290 */ /* 0x000fc6000fffe03f */
[----:B------:R-:W-:Y:S02]  /*00a0*/  ULDC UR4, c[0x0][0x180] ;  /* 0x0000600000047ab9 */ /* 0x000fe40000000800 */
[----:B------:R-:W-:-:S03]  /*00b0*/  UISETP.GE.AND UP0, UPT, UR15, UR4, UPT ;  /* 0x000000040f00728c */ /* 0x000fc6000bf06270 */
[----:B------:R-:W-:Y:S02]  /*00c0*/  ULDC UR4, c[0x0][0x17c] ;  /* 0x00005f0000047ab9 */ /* 0x000fe40000000800 */
[----:B------:R-:W-:-:S06]  /*00d0*/  UISETP.GE.OR UP0, UPT, UR16, UR4, UP0 ;  /* 0x000000041000728c */ /* 0x000fcc0008706670 */
[----:B------:R-:W-:-:S12]  /*00e0*/  PLOP3.LUT P0, PT, PT, PT, UP0, 0x80, 0x0 ;  /* 0x000000000000781c */ /* 0x000fd80003f0f008 */
[----:B------:R-:W-:Y:S05]  /*00f0*/  @P0 EXIT ;  /* 0x000000000000094d */ /* 0x000fea0003800000 */
[----:B------:R-:W0:Y:S01]  /*0100*/  S2R R119, SR_CTAID.Z ;  /* 0x0000000000777919 */ /* 0x000e220000002700 */
[----:B------:R-:W-:Y:S01]  /*0110*/  ISETP.NE.AND P0, PT, RZ, c[0x0][0x160], PT ;  /* 0x00005800ff007a0c */ /* 0x000fe20003f05270 */
[----:B------:R-:W-:Y:S01]  /*0120*/  IMAD.MOV.U32 R23, RZ, RZ, c[0x0][0x1b0] ;  /* 0x00006c00ff177624 */ /* 0x000fe200078e00ff */
[----:B------:R-:W-:Y:S01]  /*0130*/  MOV R20, c[0x0][0x1e0] ;  /* 0x0000780000147a02 */ /* 0x000fe20000000f00 */
[----:B------:R-:W-:Y:S01]  /*0140*/  IMAD.MOV.U32 R9, RZ, RZ, c[0x0][0x1b4] ;  /* 0x00006d00ff097624 */ /* 0x000fe200078e00ff */
[----:B------:R-:W-:Y:S01]  /*0150*/  MOV R100, c[0x0][0x280] ;  /* 0x0000a00000647a02 */ /* 0x000fe20000000f00 */
[----:B------:R-:W-:Y:S01]  /*0160*/  IMAD.MOV.U32 R10, RZ, RZ, c[0x0][0x1e4] ;  /* 0x00007900ff0a7624 */ /* 0x000fe200078e00ff */
[----:B------:R-:W-:Y:S01]  /*0170*/  MOV R192, c[0x0][0x250] ;  /* 0x0000940000c07a02 */ /* 0x000fe20000000f00 */
[----:B------:R-:W-:Y:S01]  /*0180*/  IMAD.MOV.U32 R4, RZ, RZ, c[0x0][0x284] ;  /* 0x0000a100ff047624 */ /* 0x000fe200078e00ff */
[----:B------:R-:W-:-:S04]  /*0190*/  MOV R193, c[0x0][0x254] ;  /* 0x0000950000c17a02 */ /* 0x000fc80000000f00 */
[----:B------:R-:W-:Y:S05]  /*01a0*/  @!P0 BRA `(.L_x_221) ;  /* 0x0000021000008947 */ /* 0x000fea0003800000 */
[----:B------:R-:W-:Y:S01]  /*01b0*/  IMAD.MOV.U32 R0, RZ, RZ, c[0x0][0x160] ;  /* 0x00005800ff007624 */ /* 0x000fe200078e00ff */
[----:B------:R-:W-:Y:S01]  /*01c0*/  MOV R13, c[0x0][0x16c] ;  /* 0x00005b00000d7a02 */ /* 0x000fe20000000f00 */
[----:B------:R-:W-:Y:S01]  /*01d0*/  IMAD.MOV.U32 R3, RZ, RZ, c[0x0][0x178] ;  /* 0x00005e00ff037624 */ /* 0x000fe200078e00ff */
[----:B------:R-:W-:Y:S01]  /*01e0*/  MOV R11, RZ ;  /* 0x000000ff000b7202 */ /* 0x000fe20000000f00 */
[----:B------:R-:W-:Y:S01]  /*01f0*/  IMAD.MOV.U32 R98, RZ, RZ, RZ ;  /* 0x000000ffff627224 */ /* 0x000fe200078e00ff */
[----:B------:R-:W-:-:S12]  /*0200*/  ISETP.NE.AND P0, PT, R0, 0x2, PT ;  /* 0x000000020000780c */ /* 0x000fd80003f05270 */
[----:B------:R-:W-:Y:S05]  /*0210*/  @P0 BRA `(.L_x_222) ;  /* 0x0000021000000947 */ /* 0x000fea0003800000 */
[----:B0-----:R-:W-:Y:S01]  /*0220*/  SHF.R.S32.HI R2, RZ, 0x1f, R119 ;  /* 0x0000001fff027819 */ /* 0x001fe20000011477 */
[----:B------:R-:W-:-:S04]  /*0230*/  IMAD.WIDE.U32 R18, R119, c[0x0][0x360], RZ ;  /* 0x0000d80077127a25 */ /* 0x000fc800078e00ff */
[----:B------:R-:W-:Y:S01]  /*0240*/  IMAD R0, R2, c[0x0][0x360], RZ ;  /* 0x0000d80002007a24 */ /* 0x000fe200078e02ff */
[----:B------:R-:W-:Y:S01]  /*0250*/  LEA R23, P3, R18, c[0x0][0x1b0], 0x1 ;  /* 0x00006c0012177a11 */ /* 0x000fe200078608ff */
[C---:B------:R-:W-:Y:S02]  /*0260*/  IMAD R10, R2.reuse, c[0x0][0x368], RZ ;  /* 0x0000da00020a7a24 */ /* 0x040fe400078e02ff */
[C---:B------:R-:W-:Y:S02]  /*0270*/  IMAD R4, R2.reuse, c[0x0][0x370], RZ ;  /* 0x0000dc0002047a24 */ /* 0x040fe400078e02ff */
[----:B------:R-:W-:Y:S02]  /*0280*/  IMAD R2, R2, c[0x0][0x388], RZ ;  /* 0x0000e20002027a24 */ /* 0x000fe400078e02ff */
[----:B------:R-:W-:-:S04]  /*0290*/  IMAD.WIDE.U32 R14, R119, c[0x0][0x368], RZ ;  /* 0x0000da00770e7a25 */ /* 0x000fc800078e00ff */
[----:B------:R-:W-:Y:S01]  /*02a0*/  IMAD.WIDE.U32 R8, R119, c[0x0][0x370], RZ ;  /* 0x0000dc0077087a25 */ /* 0x000fe200078e00ff */
[----:B------:R-:W-:-:S03]  /*02b0*/  LEA R20, P2, R14, c[0x0][0x1e0], 0x1 ;  /* 0x000078000e147a11 */ /* 0x000fc600078408ff */
[----:B------:R-:W-:Y:S01]  /*02c0*/  IMAD.WIDE.U32 R6, R119, c[0x0][0x388], RZ ;  /* 0x0000e20077067a25 */ /* 0x000fe200078e00ff */
[----:B------:R-:W-:-:S03]  /*02d0*/  LEA R100, P1, R8, c[0x0][0x280], 0x1 ;  /* 0x0000a00008647a11 */ /* 0x000fc600078208ff */
[C---:B------:R-:W-:Y:S01]  /*02e0*/  IMAD R0, R119.reuse, c[0x0][0x364], R0 ;  /* 0x0000d90077007a24 */ /* 0x040fe200078e0200 */
[----:B------:R-:W-:Y:S01]  /*02f0*/  LEA R192, P0, R6, c[0x0][0x250], 0x1 ;  /* 0x0000940006c07a11 */ /* 0x000fe200078008ff */
[C---:B------:R-:W-:Y:S02]  /*0300*/  IMAD R17, R119.reuse, c[0x0][0x36c], R10 ;  /* 0x0000db0077117a24 */ /* 0x040fe400078e020a */
[----:B------:R-:W-:Y:S01]  /*0310*/  IMAD R5, R119, c[0x0][0x374], R4 ;  /* 0x0000dd0077057a24 */ /* 0x000fe200078e0204 */
[----:B------:R-:W-:Y:S01]  /*0320*/  IADD3 R0, R19, R0, RZ ;  /* 0x0000000013007210 */ /* 0x000fe20007ffe0ff */
[----:B------:R-:W-:Y:S01]  /*0330*/  IMAD R193, R119, c[0x0][0x38c], R2 ;  /* 0x0000e30077c17a24 */ /* 0x000fe200078e0202 */
[----:B------:R-:W-:Y:S02]  /*0340*/  IADD3 R10, R15, R17, RZ ;  /* 0x000000110f0a7210 */ /* 0x000fe40007ffe0ff */
[----:B------:R-:W-:Y:S02]  /*0350*/  IADD3 R4, R9, R5, RZ ;  /* 0x0000000509047210 */ /* 0x000fe40007ffe0ff */
[----:B------:R-:W-:-:S02]  /*0360*/  IADD3 R193, R7, R193, RZ ;  /* 0x000000c107c17210 */ /* 0x000fc40007ffe0ff */
[----:B------:R-:W-:Y:S02]  /*0370*/  LEA.HI.X R9, R18, c[0x0][0x1b4], R0, 0x1, P3 ;  /* 0x00006d0012097a11 */ /* 0x000fe400018f0c00 */
[----:B------:R-:W-:Y:S02]  /*0380*/  LEA.HI.X R10, R14, c[0x0][0x1e4], R10, 0x1, P2 ;  /* 0x000079000e0a7a11 */ /* 0x000fe400010f0c0a */
[----:B------:R-:W-:Y:S02]  /*0390*/  LEA.HI.X R4, R8, c[0x0][0x284], R4, 0x1, P1 ;  /* 0x0000a10008047a11 */ /* 0x000fe400008f0c04 */
[----:B------:R-:W-:Y:S01]  /*03a0*/  LEA.HI.X R193, R6, c[0x0][0x254], R193, 0x1, P0 ;  /* 0x0000950006c17a11 */ /* 0x000fe200000f0cc1 */
[----:B------:R-:W-:Y:S05]  /*03b0*/  BRA `(.L_x_222) ;  /* 0x0000007000007947 */ /* 0x000fea0003800000 */
.L_x_221:
[C---:B0-----:R-:W-:Y:S01]  /*03c0*/  IADD3 R3, R119.reuse, 0x1, RZ ;  /* 0x0000000177037810 */ /* 0x041fe20007ffe0ff */
[C---:B------:R-:W-:Y:S02]  /*03d0*/  IMAD R11, R119.reuse, c[0x0][0x3a4], RZ ;  /* 0x0000e900770b7a24 */ /* 0x040fe400078e02ff */
[----:B------:R-:W-:-:S02]  /*03e0*/  IMAD R98, R119, c[0x0][0x3ac], RZ ;  /* 0x0000eb0077627a24 */ /* 0x000fc400078e02ff */
[C---:B------:R-:W-:Y:S02]  /*03f0*/  IMAD R13, R3.reuse, c[0x0][0x3a4], RZ ;  /* 0x0000e900030d7a24 */ /* 0x040fe400078e02ff */
[----:B------:R-:W-:-:S03]  /*0400*/  IMAD R3, R3, c[0x0][0x3ac], RZ ;  /* 0x0000eb0003037a24 */ /* 0x000fc600078e02ff */
[----:B------:R-:W-:Y:S02]  /*0410*/  IMNMX R13, R13, c[0x0][0x16c], PT ;  /* 0x00005b000d0d7a17 */ /* 0x000fe40003800200 */
[----:B------:R-:W-:Y:S02]  /*0420*/  IMNMX R3, R3, c[0x0][0x178], PT ;  /* 0x00005e0003037a17 */ /* 0x000fe40003800200 */
.L_x_222:
[----:B------:R-:W1:Y:S01]  /*0430*/  S2R R118, SR_TID.X ;  /* 0x0000000000767919 */ /* 0x000e620000002100 */
[----:B------:R-:W-:Y:S01]  /*0440*/  IMAD.IADD R2, R13, 0x1, -R11 ;  /* 0x000000010d027824 */ /* 0x000fe200078e0a0b */
[----:B------:R-:W-:Y:S01]  /*0450*/  CS2R R92, SRZ ;  /* 0x00000000005c7805 */ /* 0x000fe2000001ff00 */
[----:B------:R-:W-:Y:S01]  /*0460*/  IMAD.IADD R0, R3, 0x1, -R98 ;  /* 0x0000000103007824 */ /* 0x000fe200078e0a62 */
[----:B------:R-:W-:Y:S01]  /*0470*/  CS2R R94, SRZ ;  /* 0x00000000005e7805 */ /* 0x000fe2000001ff00 */
[----:B------:R-:W-:Y:S01]  /*0480*/  IMAD.U32 R116, RZ, RZ, UR16 ;  /* 0x00000010ff747e24 */ /* 0x000fe2000f8e00ff */
[----:B------:R-:W-:Y:S01]  /*0490*/  SHF.R.S32.HI R5, RZ, 0x1f, R2 ;  /* 0x0000001fff057819 */ /* 0x000fe20000011402 */
[----:B------:R-:W-:Y:S01]  /*04a0*/  IMAD.U32 R117, RZ, RZ, UR15 ;  /* 0x0000000fff757e24 */ /* 0x000fe2000f8e00ff */
[----:B------:R-:W-:Y:S01]  /*04b0*/  SHF.R.S32.HI R61, RZ, 0x1f, R0 ;  /* 0x0000001fff3d7819 */ /* 0x000fe20000011400 */
[----:B------:R-:W-:Y:S01]  /*04c0*/  CS2R R76, SRZ ;  /* 0x00000000004c7805 */ /* 0x000fe2000001ff00 */
[----:B------:R-:W-:Y:S01]  /*04d0*/  LEA.HI R5, R5, R2, RZ, 0x5 ;  /* 0x0000000205057211 */ /* 0x000fe200078f28ff */
[----:B------:R-:W-:Y:S01]  /*04e0*/  CS2R R78, SRZ ;  /* 0x00000000004e7805 */ /* 0x000fe2000001ff00 */
[----:B------:R-:W-:-:S02]  /*04f0*/  LEA.HI R61, R61, R0, RZ, 0x5 ;  /* 0x000000003d3d7211 */ /* 0x000fc400078f28ff */
[----:B------:R-:W-:Y:S02]  /*0500*/  LOP3.LUT R5, R5, 0xffffffe0, RZ, 0xc0, !PT ;  /* 0xffffffe005057812 */ /* 0x000fe400078ec0ff */
[----:B------:R-:W-:-:S03]  /*0510*/  LOP3.LUT R61, R61, 0xffffffe0, RZ, 0xc0, !PT ;  /* 0xffffffe03d3d7812 */ /* 0x000fc600078ec0ff */
[----:B------:R-:W-:Y:S02]  /*0520*/  IMAD.IADD R8, R2, 0x1, -R5 ;  /* 0x0000000102087824 */ /* 0x000fe400078e0a05 */
[----:B------:R-:W-:Y:S01]  /*0530*/  IMAD.IADD R61, R0, 0x1, -R61 ;  /* 0x00000001003d7824 */ /* 0x000fe200078e0a3d */
[----:B-1----:R-:W-:Y:S02]  /*0540*/  SHF.R.S32.HI R125, RZ, 0x1f, R118 ;  /* 0x0000001fff7d7819 */ /* 0x002fe40000011476 */
[C---:B------:R-:W-:Y:S02]  /*0550*/  ISETP.NE.AND P0, PT, R8.reuse, RZ, PT ;  /* 0x000000ff0800720c */ /* 0x040fe40003f05270 */
[----:B------:R-:W-:Y:S02]  /*0560*/  LEA.HI R123, R125, R118, RZ, 0x5 ;  /* 0x000000767d7b7211 */ /* 0x000fe400078f28ff */
[----:B------:R-:W-:Y:S02]  /*0570*/  SEL R8, R8, 0x20, P0 ;  /* 0x0000002008087807 */ /* 0x000fe40000000000 */
[----:B------:R-:W-:-:S03]  /*0580*/  LOP3.LUT R7, R123, 0xffffffe0, RZ, 0xc0, !PT ;  /* 0xffffffe07b077812 */ /* 0x000fc600078ec0ff */
[----:B------:R-:W-:Y:S02]  /*0590*/  IMAD.IADD R0, R8, 0x1, R11 ;  /* 0x0000000108007824 */ /* 0x000fe400078e020b */
[----:B------:R-:W-:-:S03]  /*05a0*/  IMAD.IADD R122, R118, 0x1, -R7 ;  /* 0x00000001767a7824 */ /* 0x000fc600078e0a07 */
[----:B------:R-:W-:Y:S02]  /*05b0*/  IMNMX R0, R0, R13, PT ;  /* 0x0000000d00007217 */ /* 0x000fe40003800200 */
[----:B------:R-:W-:-:S04]  /*05c0*/  SHF.R.S32.HI R121, RZ, 0x1f, R122 ;  /* 0x0000001fff797819 */ /* 0x000fc8000001147a */
[----:B------:R-:W-:-:S04]  /*05d0*/  LEA.HI R6, R121, R122, RZ, 0x2 ;  /* 0x0000007a79067211 */ /* 0x000fc800078f10ff */
[C---:B------:R-:W-:Y:S02]  /*05e0*/  LEA.HI.SX32 R28, R6.reuse, R7, 0x1e ;  /* 0x00000007061c7211 */ /* 0x040fe400078ff2ff */
[----:B------:R-:W-:-:S03]  /*05f0*/  LOP3.LUT R15, R6, 0xfffffffc, RZ, 0xc0, !PT ;  /* 0xfffffffc060f7812 */ /* 0x000fc600078ec0ff */
[--C-:B------:R-:W-:Y:S02]  /*0600*/  IMAD R5, R116, 0x40, R28.reuse ;  /* 0x0000004074057824 */ /* 0x100fe400078e021c */
[----:B------:R-:W-:Y:S02]  /*0610*/  IMAD.IADD R14, R122, 0x1, -R15 ;  /* 0x000000017a0e7824 */ /* 0x000fe400078e0a0f */
[----:B------:R-:W-:Y:S01]  /*0620*/  IMAD R6, R117, 0x40, R28 ;  /* 0x0000004075067824 */ /* 0x000fe200078e021c */
[----:B------:R-:W-:Y:S01]  /*0630*/  SHF.R.S32.HI R16, RZ, 0x1f, R5 ;  /* 0x0000001fff107819 */ /* 0x000fe20000011405 */
[----:B------:R-:W-:Y:S01]  /*0640*/  IMAD R30, R14, 0x8, R11 ;  /* 0x000000080e1e7824 */ /* 0x000fe200078e020b */
[----:B------:R-:W-:Y:S02]  /*0650*/  IADD3 R12, R5, 0x18, RZ ;  /* 0x00000018050c7810 */ /* 0x000fe40007ffe0ff */
[----:B------:R-:W-:Y:S01]  /*0660*/  SHF.R.S32.HI R11, RZ, 0x1f, R6 ;  /* 0x0000001fff0b7819 */ /* 0x000fe20000011406 */
[----:B------:R-:W-:Y:S01]  /*0670*/  IMAD R16, R16, c[0x0][0x190], RZ ;  /* 0x0000640010107a24 */ /* 0x000fe200078e02ff */
[----:B------:R-:W-:-:S02]  /*0680*/  SHF.R.S32.HI R31, RZ, 0x1f, R30 ;  /* 0x0000001fff1f7819 */ /* 0x000fc4000001141e */
[----:B------:R-:W-:Y:S01]  /*0690*/  ISETP.GE.AND P5, PT, R5, c[0x0][0x164], PT ;  /* 0x0000590005007a0c */ /* 0x000fe20003fa6270 */
[----:B------:R-:W-:Y:S01]  /*06a0*/  IMAD R11, R11, c[0x0][0x1c0], RZ ;  /* 0x000070000b0b7a24 */ /* 0x000fe200078e02ff */
[----:B------:R-:W-:Y:S01]  /*06b0*/  ISETP.GE.AND P3, PT, R12, c[0x0][0x164], PT ;  /* 0x000059000c007a0c */ /* 0x000fe20003f66270 */
[C---:B------:R-:W-:Y:S01]  /*06c0*/  IMAD R15, R5.reuse, c[0x0][0x194], R16 ;  /* 0x00006500050f7a24 */ /* 0x040fe200078e0210 */
[----:B------:R-:W-:Y:S01]  /*06d0*/  IADD3 R13, R5, 0x10, RZ ;  /* 0x00000010050d7810 */ /* 0x000fe20007ffe0ff */
[C---:B------:R-:W-:Y:S01]  /*06e0*/  IMAD R11, R6.reuse, c[0x0][0x1c4], R11 ;  /* 0x00007100060b7a24 */ /* 0x040fe200078e020b */
[C---:B------:R-:W-:Y:S01]  /*06f0*/  ISETP.GE.AND P4, PT, R6.reuse, c[0x0][0x168], PT ;  /* 0x00005a0006007a0c */ /* 0x040fe20003f86270 */
[----:B------:R-:W-:Y:S01]  /*0700*/  IMAD.WIDE.U32 R16, R6, c[0x0][0x1c0], R30 ;  /* 0x0000700006107a25 */ /* 0x000fe200078e001e */
[----:B------:R-:W-:Y:S01]  /*0710*/  CS2R R88, SRZ ;  /* 0x0000000000587805 */ /* 0x000fe2000001ff00 */
[----:B------:R-:W-:Y:S01]  /*0720*/  CS2R R90, SRZ ;  /* 0x00000000005a7805 */ /* 0x000fe2000001ff00 */
[----:B------:R-:W-:Y:S01]  /*0730*/  ISETP.LT.AND P6, PT, R30, R0, !P4 ;  /* 0x000000001e00720c */ /* 0x000fe200067c1270 */
[----:B------:R-:W-:Y:S01]  /*0740*/  IMAD.IADD R11, R17, 0x1, R11 ;  /* 0x00000001110b7824 */ /* 0x000fe200078e020b */
[----:B------:R-:W-:Y:S01]  /*0750*/  LEA R20, P0, R16, R20, 0x1 ;  /* 0x0000001410147211 */ /* 0x000fe200078008ff */
[C---:B------:R-:W-:Y:S01]  /*0760*/  IMAD.WIDE.U32 R18, R5.reuse, c[0x0][0x190], R30 ;  /* 0x0000640005127a25 */ /* 0x040fe200078e001e */
[----:B------:R-:W-:-:S02]  /*0770*/  IADD3 R5, R5, 0x8, RZ ;  /* 0x0000000805057810 */ /* 0x000fc40007ffe0ff */
[----:B------:R-:W-:Y:S01]  /*0780*/  LEA.HI.X R21, R16, R10, R11, 0x1, P0 ;  /* 0x0000000a10157211 */ /* 0x000fe200000f0c0b */
[----:B------:R-:W-:Y:S01]  /*0790*/  IMAD.IADD R12, R19, 0x1, R15 ;  /* 0x00000001130c7824 */ /* 0x000fe200078e020f */
[----:B------:R-:W-:Y:S01]  /*07a0*/  LEA R22, P1, R18, R23, 0x1 ;  /* 0x0000001712167211 */ /* 0x000fe200078208ff */
[----:B------:R-:W-:Y:S01]  /*07b0*/  IMAD.MOV.U32 R16, RZ, RZ, c[0x0][0x1a0] ;  /* 0x00006800ff107624 */ /* 0x000fe200078e00ff */
[----:B------:R-:W-:Y:S02]  /*07c0*/  ISETP.LT.AND P0, PT, R30, R0, !P5 ;  /* 0x000000001e00720c */ /* 0x000fe40006f01270 */
[----:B------:R-:W-:Y:S02]  /*07d0*/  LEA.HI.X R23, R18, R9, R12, 0x1, P1 ;  /* 0x0000000912177211 */ /* 0x000fe400008f0c0c */
[----:B------:R-:W-:Y:S01]  /*07e0*/  ISETP.GE.AND P1, PT, R5, c[0x0][0x164], PT ;  /* 0x0000590005007a0c */ /* 0x000fe20003f26270 */
[----:B------:R-:W-:Y:S01]  /*07f0*/  IMAD.MOV.U32 R5, RZ, RZ, c[0x0][0x1a4] ;  /* 0x00006900ff057624 */ /* 0x000fe200078e00ff */
[----:B------:R-:W2:Y:S01]  /*0800*/  @P6 LDG.E.LTC128B.128.SYS R76, [R20] ;  /* 0x00000000144c6381 */ /* 0x000ea200001eed20 */
[----:B------:R-:W-:-:S05]  /*0810*/  ISETP.GE.AND P2, PT, R13, c[0x0][0x164], PT ;  /* 0x000059000d007a0c */ /* 0x000fca0003f46270 */
[----:B------:R-:W3:Y:S01]  /*0820*/  @P0 LDG.E.LTC128B.128.SYS R92, [R22] ;  /* 0x00000000165c0381 */ /* 0x000ee200001eed20 */
[----:B------:R-:W-:Y:S01]  /*0830*/  IADD3 R16, P0, R16, -c[0x0][0x1a8], RZ ;  /* 0x80006a0010107a10 */ /* 0x000fe20007f1e0ff */
[----:B------:R-:W-:-:S03]  /*0840*/  IMAD.MOV.U32 R18, RZ, RZ, c[0x0][0x1d0] ;  /* 0x00007400ff127624 */ /* 0x000fc600078e00ff */
[----:B------:R-:W-:Y:S02]  /*0850*/  IADD3.X R5, R5, ~c[0x0][0x1ac], RZ, P0, !PT ;  /* 0x80006b0005057a10 */ /* 0x000fe400007fe4ff */
[----:B------:R-:W-:Y:S01]  /*0860*/  IADD3 R16, P0, R16, c[0x0][0x198], RZ ;  /* 0x0000660010107a10 */ /* 0x000fe20007f1e0ff */
[----:B------:R-:W-:Y:S01]  /*0870*/  IMAD.MOV.U32 R10, RZ, RZ, c[0x0][0x1d4] ;  /* 0x00007500ff0a7624 */ /* 0x000fe200078e00ff */
[----:B------:R-:W-:Y:S02]  /*0880*/  ISETP.LT.AND P6, PT, R30, R0, !P1 ;  /* 0x000000001e00720c */ /* 0x000fe40004fc1270 */
[----:B------:R-:W-:Y:S02]  /*0890*/  IADD3.X R17, R5, c[0x0][0x19c], RZ, P0, !PT ;  /* 0x0000670005117a10 */ /* 0x000fe400007fe4ff */
[----:B------:R-:W-:Y:S02]  /*08a0*/  IADD3 R18, P0, R18, -c[0x0][0x1d8], RZ ;  /* 0x8000760012127a10 */ /* 0x000fe40007f1e0ff */
[----:B------:R-:W-:-:S02]  /*08b0*/  SEL R5, RZ, 0x1, P5 ;  /* 0x00000001ff057807 */ /* 0x000fc40002800000 */
[----:B------:R-:W-:Y:S02]  /*08c0*/  IADD3 R26, P5, R22, c[0x0][0x198], RZ ;  /* 0x00006600161a7a10 */ /* 0x000fe40007fbe0ff */
[----:B------:R-:W-:Y:S02]  /*08d0*/  IADD3.X R10, R10, ~c[0x0][0x1dc], RZ, P0, !PT ;  /* 0x800077000a0a7a10 */ /* 0x000fe400007fe4ff */
[----:B------:R-:W-:Y:S02]  /*08e0*/  IADD3.X R27, R23, c[0x0][0x19c], RZ, P5, !PT ;  /* 0x00006700171b7a10 */ /* 0x000fe40002ffe4ff */
[----:B------:R-:W-:Y:S02]  /*08f0*/  IADD3 R18, P0, R18, c[0x0][0x1c8], RZ ;  /* 0x0000720012127a10 */ /* 0x000fe40007f1e0ff */
[----:B------:R-:W-:Y:S02]  /*0900*/  IADD3 R11, R6, 0x18, RZ ;  /* 0x00000018060b7810 */ /* 0x000fe40007ffe0ff */
[----:B------:R-:W-:-:S02]  /*0910*/  IADD3.X R19, R10, c[0x0][0x1cc], RZ, P0, !PT ;  /* 0x000073000a137a10 */ /* 0x000fc400007fe4ff */
[----:B------:R-:W-:Y:S01]  /*0920*/  SEL R12, RZ, 0x1, P4 ;  /* 0x00000001ff0c7807 */ /* 0x000fe20002000000 */
[----:B------:R1:W2:Y:S01]  /*0930*/  @P6 LDG.E.LTC128B.128.SYS R88, [R26] ;  /* 0x000000001a586381 */ /* 0x0002a200001eed20 */
[----:B------:R-:W-:Y:S02]  /*0940*/  ISETP.NE.AND P5, PT, R61, RZ, PT ;  /* 0x000000ff3d00720c */ /* 0x000fe40003fa5270 */
[----:B------:R-:W-:Y:S02]  /*0950*/  IADD3 R10, P4, R20, c[0x0][0x1c8], RZ ;  /* 0x00007200140a7a10 */ /* 0x000fe40007f9e0ff */
[----:B------:R-:W-:Y:S02]  /*0960*/  IADD3 R9, R6, 0x8, RZ ;  /* 0x0000000806097810 */ /* 0x000fe40007ffe0ff */
[----:B------:R-:W-:Y:S02]  /*0970*/  ISETP.GE.AND P0, PT, R11, c[0x0][0x168], PT ;  /* 0x00005a000b007a0c */ /* 0x000fe40003f06270 */
[----:B------:R-:W-:-:S02]  /*0980*/  SEL R61, R61, 0x20, P5 ;  /* 0x000000203d3d7807 */ /* 0x000fc40002800000 */
[----:B------:R-:W-:Y:S02]  /*0990*/  IADD3 R32, P6, R26, c[0x0][0x198], RZ ;  /* 0x000066001a207a10 */ /* 0x000fe40007fde0ff */
[----:B------:R-:W-:Y:S02]  /*09a0*/  IADD3.X R11, R21, c[0x0][0x1cc], RZ, P4, !PT ;  /* 0x00007300150b7a10 */ /* 0x000fe400027fe4ff */
[----:B------:R-:W-:Y:S02]  /*09b0*/  ISETP.GE.AND P5, PT, R9, c[0x0][0x168], PT ;  /* 0x00005a0009007a0c */ /* 0x000fe40003fa6270 */
[----:B------:R-:W-:Y:S01]  /*09c0*/  ISETP.LT.AND P4, PT, R30, R0, !P2 ;  /* 0x000000001e00720c */ /* 0x000fe20005781270 */
[----:B------:R-:W-:Y:S01]  /*09d0*/  CS2R R84, SRZ ;  /* 0x0000000000547805 */ /* 0x000fe2000001ff00 */
[----:B------:R-:W-:Y:S01]  /*09e0*/  SEL R24, RZ, 0xffffffff, P1 ;  /* 0xffffffffff187807 */ /* 0x000fe20000800000 */
[----:B------:R-:W-:Y:S01]  /*09f0*/  CS2R R86, SRZ ;  /* 0x0000000000567805 */ /* 0x000fe2000001ff00 */
[----:B------:R-:W-:-:S02]  /*0a00*/  IADD3.X R33, R27, c[0x0][0x19c], RZ, P6, !PT ;  /* 0x000067001b217a10 */ /* 0x000fc400037fe4ff */
[CC--:B------:R-:W-:Y:S02]  /*0a10*/  ISETP.LT.AND P1, PT, R30.reuse, R0.reuse, !P3 ;  /* 0x000000001e00720c */ /* 0x0c0fe40005f21270 */
[----:B------:R-:W-:Y:S01]  /*0a20*/  ISETP.LT.AND P6, PT, R30, R0, !P5 ;  /* 0x000000001e00720c */ /* 0x000fe20006fc1270 */
[----:B------:R-:W-:Y:S01]  /*0a30*/  CS2R R80, SRZ ;  /* 0x0000000000507805 */ /* 0x000fe2000001ff00 */
[----:B------:R-:W-:Y:S01]  /*0a40*/  CS2R R82, SRZ ;  /* 0x0000000000527805 */ /* 0x000fe2000001ff00 */
[----:B------:R-:W-:Y:S01]  /*0a50*/  CS2R R72, SRZ ;  /* 0x0000000000487805 */ /* 0x000fe2000001ff00 */
[----:B------:R-:W-:Y:S01]  /*0a60*/  CS2R R74, SRZ ;  /* 0x00000000004a7805 */ /* 0x000fe2000001ff00 */
[----:B------:R-:W-:Y:S01]  /*0a70*/  IADD3 R6, R6, 0x10, RZ ;  /* 0x0000001006067810 */ /* 0x000fe20007ffe0ff */
[----:B------:R-:W2:Y:S01]  /*0a80*/  @P4 LDG.E.LTC128B.128.SYS R84, [R32] ;  /* 0x0000000020544381 */ /* 0x000ea200001eed20 */
[----:B------:R-:W-:Y:S02]  /*0a90*/  ULDC.64 UR4, c[0x0][0x198] ;  /* 0x0000660000047ab9 */ /* 0x000fe40000000a00 */
[----:B------:R-:W-:Y:S01]  /*0aa0*/  ISETP.GE.AND P4, PT, R6, c[0x0][0x168], PT ;  /* 0x00005a0006007a0c */ /* 0x000fe20003f86270 */
[----:B------:R-:W2:Y:S01]  /*0ab0*/  @P1 LDG.E.LTC128B.128.SYS R80, [R32.64+UR4] ;  /* 0x0000000420501981 */ /* 0x000ea2000c1eed20 */
[----:B-1----:R-:W-:-:S03]  /*0ac0*/  IADD3 R26, P1, R10, c[0x0][0x1c8], RZ ;  /* 0x000072000a1a7a10 */ /* 0x002fc60007f3e0ff */
[----:B------:R1:W2:Y:S01]  /*0ad0*/  @P6 LDG.E.LTC128B.128.SYS R72, [R10] ;  /* 0x000000000a486381 */ /* 0x0002a200001eed20 */
[CC--:B------:R-:W-:Y:S01]  /*0ae0*/  ISETP.LT.AND P6, PT, R30.reuse, R0.reuse, !P4 ;  /* 0x000000001e00720c */ /* 0x0c0fe200067c1270 */
[----:B------:R-:W-:Y:S01]  /*0af0*/  CS2R R68, SRZ ;  /* 0x0000000000447805 */ /* 0x000fe2000001ff00 */
[----:B------:R-:W-:Y:S01]  /*0b00*/  IADD3.X R27, R11, c[0x0][0x1cc], RZ, P1, !PT ;  /* 0x000073000b1b7a10 */ /* 0x000fe20000ffe4ff */
[----:B------:R-:W-:Y:S01]  /*0b10*/  CS2R R70, SRZ ;  /* 0x0000000000467805 */ /* 0x000fe2000001ff00 */
[----:B------:R-:W-:-:S08]  /*0b20*/  ISETP.LT.AND P1, PT, R30, R0, !P0 ;  /* 0x000000001e00720c */ /* 0x000fd00004721270 */
[----:B------:R0:W2:Y:S01]  /*0b30*/  @P6 LDG.E.LTC128B.128.SYS R68, [R26] ;  /* 0x000000001a446381 */ /* 0x0000a200001eed20 */
[----:B------:R-:W-:-:S04]  /*0b40*/  ISETP.NE.U32.AND P6, PT, RZ, c[0x0][0x338], PT ;  /* 0x0000ce00ff007a0c */ /* 0x000fc80003fc5070 */
[----:B------:R-:W-:Y:S01]  /*0b50*/  ISETP.NE.AND.EX P6, PT, RZ, c[0x0][0x33c], PT, P6 ;  /* 0x0000cf00ff007a0c */ /* 0x000fe20003fc5360 */
[----:B------:R-:W-:Y:S01]  /*0b60*/  CS2R R64, SRZ ;  /* 0x0000000000407805 */ /* 0x000fe2000001ff00 */
[----:B------:R-:W-:Y:S01]  /*0b70*/  CS2R R66, SRZ ;  /* 0x0000000000427805 */ /* 0x000fe2000001ff00 */
[----:B------:R-:W-:-:S07]  /*0b80*/  ULDC.64 UR4, c[0x0][0x1c8] ;  /* 0x0000720000047ab9 */ /* 0x000fce0000000a00 */
[----:B------:R0:W2:Y:S02]  /*0b90*/  @P1 LDG.E.LTC128B.128.SYS R64, [R26.64+UR4] ;  /* 0x000000041a401981 */ /* 0x0000a4000c1eed20 */
[----:B------:R-:W-:Y:S02]  /*0ba0*/  @P6 IMAD.MOV.U32 R30, RZ, RZ, c[0x0][0x338] ;  /* 0x0000ce00ff1e6624 */ /* 0x000fe400078e00ff */
[----:B------:R-:W-:-:S08]  /*0bb0*/  @P6 IMAD.MOV.U32 R31, RZ, RZ, c[0x0][0x33c] ;  /* 0x0000cf00ff1f6624 */ /* 0x000fd000078e00ff */
[----:B------:R0:W4:Y:S01]  /*0bc0*/  @P6 LDG.E.U16.SYS R120, [R30] ;  /* 0x000000001e786381 */ /* 0x00012200001ee500 */
[----:B-1----:R-:W-:Y:S01]  /*0bd0*/  SHF.R.U32.HI R11, RZ, 0x5, R118 ;  /* 0x00000005ff0b7819 */ /* 0x002fe20000011676 */
[C---:B------:R-:W-:Y:S01]  /*0be0*/  IMAD.SHL.U32 R6, R118.reuse, 0x4, RZ ;  /* 0x0000000476067824 */ /* 0x040fe200078e00ff */
[C---:B------:R-:W-:Y:S01]  /*0bf0*/  LOP3.LUT R9, R118.reuse, 0x6, RZ, 0xc0, !PT ;  /* 0x0000000676097812 */ /* 0x040fe200078ec0ff */
[----:B------:R-:W-:-:S05]  /*0c00*/  IMAD.SHL.U32 R0, R118, 0x8, RZ ;  /* 0x0000000876007824 */ /* 0x000fca00078e00ff */
[----:B------:R-:W1:Y:S01]  /*0c10*/  SHFL.IDX PT, R11, R11, RZ, 0x1f ;  /* 0x00001fff0b0b7589 */ /* 0x000e6200000e0000 */
[----:B------:R-:W-:-:S04]  /*0c20*/  LOP3.LUT R6, R6, 0x4, RZ, 0xc0, !PT ;  /* 0x0000000406067812 */ /* 0x000fc800078ec0ff */
[----:B------:R-:W-:Y:S02]  /*0c30*/  LEA.HI R6, R9, R6, RZ, 0x1f ;  /* 0x0000000609067211 */ /* 0x000fe400078ff8ff */
[----:B------:R-:W-:Y:S01]  /*0c40*/  LOP3.LUT R9, R0, 0xf0, RZ, 0xc0, !PT ;  /* 0x000000f000097812 */ /* 0x000fe200078ec0ff */
[----:B------:R-:W-:-:S04]  /*0c50*/  IMAD.WIDE R16, R8, 0x2, R16 ;  /* 0x0000000208107825 */ /* 0x000fc800078e0210 */
[----:B------:R-:W-:Y:S02]  /*0c60*/  IMAD.IADD R0, R6, 0x1, R9 ;  /* 0x0000000106007824 */ /* 0x000fe400078e0209 */
[----:B------:R-:W-:-:S04]  /*0c70*/  IMAD.WIDE R8, R8, 0x2, R18 ;  /* 0x0000000208087825 */ /* 0x000fc800078e0212 */
[----:B------:R-:W-:Y:S02]  /*0c80*/  IMAD.IADD R18, R7, 0x1, R28 ;  /* 0x0000000107127824 */ /* 0x000fe400078e021c */
[----:B------:R-:W-:-:S03]  /*0c90*/  IMAD.IADD R96, R61, 0x1, R98 ;  /* 0x000000013d607824 */ /* 0x000fc600078e0262 */
[----:B------:R-:W-:Y:S01]  /*0ca0*/  IADD3 R6, R18, 0x8, RZ ;  /* 0x0000000812067810 */ /* 0x000fe20007ffe0ff */
[----:B-1----:R1:W0:Y:S01]  /*0cb0*/  R2UR UR4, R11 ;  /* 0x000000000b0473c2 */ /* 0x00222200000e0000 */
[----:B------:R-:W-:Y:S01]  /*0cc0*/  IMNMX R96, R96, R3, PT ;  /* 0x0000000360607217 */ /* 0x000fe20003800200 */
[----:B------:R-:W-:Y:S01]  /*0cd0*/  IMAD R97, R117, 0x80, R18 ;  /* 0x0000008075617824 */ /* 0x000fe200078e0212 */
[----:B-1----:R-:W-:Y:S02]  /*0ce0*/  LEA.HI R11, R6, R6, RZ, 0x1 ;  /* 0x00000006060b7211 */ /* 0x002fe400078f08ff */
[----:B0-----:R-:W-:Y:S02]  /*0cf0*/  IADD3 R26, R28, 0x8, RZ ;  /* 0x000000081c1a7810 */ /* 0x001fe40007ffe0ff */
[----:B------:R-:W-:Y:S02]  /*0d00*/  LOP3.LUT R7, R11, 0x3ffffffe, RZ, 0xc0, !PT ;  /* 0x3ffffffe0b077812 */ /* 0x000fe400078ec0ff */
[----:B------:R-:W-:Y:S01]  /*0d10*/  LEA.HI R3, R18, R18, RZ, 0x1 ;  /* 0x0000001212037211 */ /* 0x000fe200078f08ff */
[----:B------:R-:W-:Y:S01]  /*0d20*/  IMAD R98, R14, 0x8, R98 ;  /* 0x000000080e627824 */ /* 0x000fe200078e0262 */
[----:B------:R-:W-:Y:S01]  /*0d30*/  LEA.HI R10, R26, R26, RZ, 0x1 ;  /* 0x0000001a1a0a7211 */ /* 0x000fe200078f08ff */
[----:B------:R-:W-:Y:S01]  /*0d40*/  IMAD.IADD R7, R6, 0x1, -R7 ;  /* 0x0000000106077824 */ /* 0x000fe200078e0a07 */
[----:B------:R-:W-:-:S02]  /*0d50*/  LOP3.LUT R19, R3, 0x3ffffffe, RZ, 0xc0, !PT ;  /* 0x3ffffffe03137812 */ /* 0x000fc400078ec0ff */
[----:B------:R-:W-:Y:S02]  /*0d60*/  LEA.HI R15, R28, R28, RZ, 0x1 ;  /* 0x0000001c1c0f7211 */ /* 0x000fe400078f08ff */
[----:B------:R-:W-:Y:S01]  /*0d70*/  SHF.R.S32.HI R6, RZ, 0x1f, R97 ;  /* 0x0000001fff067819 */ /* 0x000fe20000011461 */
[----:B------:R-:W-:Y:S01]  /*0d80*/  IMAD.IADD R19, R18, 0x1, -R19 ;  /* 0x0000000112137824 */ /* 0x000fe200078e0a13 */
[----:B------:R-:W-:Y:S02]  /*0d90*/  LOP3.LUT R13, R10, 0x3ffffffe, RZ, 0xc0, !PT ;  /* 0x3ffffffe0a0d7812 */ /* 0x000fe400078ec0ff */
[----:B------:R-:W-:Y:S01]  /*0da0*/  LOP3.LUT R25, R15, 0x3ffffffe, RZ, 0xc0, !PT ;  /* 0x3ffffffe0f197812 */ /* 0x000fe200078ec0ff */
[----:B------:R-:W-:Y:S01]  /*0db0*/  IMAD R6, R6, c[0x0][0x260], RZ ;  /* 0x0000980006067a24 */ /* 0x000fe200078e02ff */
[----:B------:R-:W-:Y:S01]  /*0dc0*/  SHF.R.S32.HI R99, RZ, 0x1f, R98 ;  /* 0x0000001fff637819 */ /* 0x000fe20000011462 */
[----:B------:R-:W-:Y:S02]  /*0dd0*/  IMAD.IADD R13, R26, 0x1, -R13 ;  /* 0x000000011a0d7824 */ /* 0x000fe400078e0a0d */
[----:B------:R-:W-:-:S02]  /*0de0*/  IMAD R18, R19, 0x4, R14 ;  /* 0x0000000413127824 */ /* 0x000fc400078e020e */
[----:B------:R-:W-:Y:S02]  /*0df0*/  IMAD.IADD R25, R28, 0x1, -R25 ;  /* 0x000000011c197824 */ /* 0x000fe400078e0a19 */
[C---:B------:R-:W-:Y:S02]  /*0e00*/  IMAD R19, R97.reuse, c[0x0][0x264], R6 ;  /* 0x0000990061137a24 */ /* 0x040fe400078e0206 */
[----:B------:R-:W-:-:S04]  /*0e10*/  IMAD.WIDE.U32 R26, R97, c[0x0][0x260], R98 ;  /* 0x00009800611a7a25 */ /* 0x000fc800078e0062 */
[----:B------:R-:W-:Y:S01]  /*0e20*/  IMAD.SHL.U32 R24, R24, 0x2, RZ ;  /* 0x0000000218187824 */ /* 0x000fe200078e00ff */
[----:B------:R-:W-:Y:S01]  /*0e30*/  LEA R100, P1, R26, R100, 0x1 ;  /* 0x000000641a647211 */ /* 0x000fe200078208ff */
[--C-:B------:R-:W-:Y:S02]  /*0e40*/  IMAD R25, R25, 0x4, R14.reuse ;  /* 0x0000000419197824 */ /* 0x100fe400078e020e */
[----:B------:R-:W-:Y:S02]  /*0e50*/  IMAD.IADD R19, R27, 0x1, R19 ;  /* 0x000000011b137824 */ /* 0x000fe400078e0213 */
[--C-:B------:R-:W-:Y:S01]  /*0e60*/  IMAD R13, R13, 0x4, R14.reuse ;  /* 0x000000040d0d7824 */ /* 0x100fe200078e020e */
[----:B------:R-:W-:Y:S01]  /*0e70*/  LOP3.LUT R24, R24, 0x2, R5, 0xe2, !PT ;  /* 0x0000000218187812 */ /* 0x000fe200078ee205 */
[----:B------:R-:W-:Y:S01]  /*0e80*/  IMAD R7, R7, 0x4, R14 ;  /* 0x0000000407077824 */ /* 0x000fe200078e020e */
[--C-:B------:R-:W-:Y:S02]  /*0e90*/  SHF.R.S32.HI R6, RZ, 0x1, R15.reuse ;  /* 0x00000001ff067819 */ /* 0x100fe4000001140f */
[----:B------:R-:W-:-:S02]  /*0ea0*/  SHF.R.S32.HI R15, RZ, 0x1f, R15 ;  /* 0x0000001fff0f7819 */ /* 0x000fc4000001140f */
[--C-:B------:R-:W-:Y:S02]  /*0eb0*/  SHF.R.S32.HI R5, RZ, 0x1, R10.reuse ;  /* 0x00000001ff057819 */ /* 0x100fe4000001140a */
[----:B------:R-:W-:Y:S02]  /*0ec0*/  LEA.HI.X R101, R26, R4, R19, 0x1, P1 ;  /* 0x000000041a657211 */ /* 0x000fe400008f0c13 */
[----:B------:R-:W-:Y:S02]  /*0ed0*/  SHF.R.S32.HI R14, RZ, 0x1f, R25 ;  /* 0x0000001fff0e7819 */ /* 0x000fe40000011419 */
[----:B------:R-:W-:Y:S02]  /*0ee0*/  SHF.R.S32.HI R10, RZ, 0x1f, R10 ;  /* 0x0000001fff0a7819 */ /* 0x000fe4000001140a */
[----:B------:R-:W-:Y:S02]  /*0ef0*/  SHF.R.S32.HI R4, RZ, 0x1f, R13 ;  /* 0x0000001fff047819 */ /* 0x000fe4000001140d */
[----:B------:R-:W-:-:S02]  /*0f00*/  SEL R105, RZ, 0xffffffff, P5 ;  /* 0xffffffffff697807 */ /* 0x000fc40002800000 */
[----:B------:R-:W-:Y:S02]  /*0f10*/  LEA.HI R15, R15, R6, RZ, 0x2 ;  /* 0x000000060f0f7211 */ /* 0x000fe400078f10ff */
[----:B------:R-:W-:Y:S02]  /*0f20*/  LEA.HI R14, R14, R25, RZ, 0x2 ;  /* 0x000000190e0e7211 */ /* 0x000fe400078f10ff */
[----:B------:R-:W-:Y:S02]  /*0f30*/  LEA.HI R10, R10, R5, RZ, 0x2 ;  /* 0x000000050a0a7211 */ /* 0x000fe400078f10ff */
[----:B------:R-:W-:Y:S01]  /*0f40*/  LEA.HI R4, R4, R13, RZ, 0x2 ;  /* 0x0000000d04047211 */ /* 0x000fe200078f10ff */
[----:B------:R-:W-:Y:S01]  /*0f50*/  IMAD.SHL.U32 R105, R105, 0x2, RZ ;  /* 0x0000000269697824 */ /* 0x000fe200078e00ff */
[----:B------:R-:W-:Y:S02]  /*0f60*/  LOP3.LUT R15, R15, 0x1ffffffc, RZ, 0xc0, !PT ;  /* 0x1ffffffc0f0f7812 */ /* 0x000fe400078ec0ff */
[----:B------:R-:W-:-:S02]  /*0f70*/  LOP3.LUT R14, R14, 0xfffffffc, RZ, 0xc0, !PT ;  /* 0xfffffffc0e0e7812 */ /* 0x000fc400078ec0ff */
[----:B------:R-:W-:Y:S02]  /*0f80*/  LOP3.LUT R10, R10, 0x1ffffffc, RZ, 0xc0, !PT ;  /* 0x1ffffffc0a0a7812 */ /* 0x000fe400078ec0ff */
[----:B------:R-:W-:Y:S01]  /*0f90*/  LOP3.LUT R4, R4, 0xfffffffc, RZ, 0xc0, !PT ;  /* 0xfffffffc04047812 */ /* 0x000fe200078ec0ff */
[----:B------:R-:W-:Y:S01]  /*0fa0*/  IMAD.IADD R15, R6, 0x1, -R15 ;  /* 0x00000001060f7824 */ /* 0x000fe200078e0a0f */
[----:B------:R-:W-:Y:S01]  /*0fb0*/  LOP3.LUT R105, R105, 0x2, R12, 0xe2, !PT ;  /* 0x0000000269697812 */ /* 0x000fe200078ee20c */
[----:B------:R-:W-:Y:S01]  /*0fc0*/  IMAD.IADD R12, R25, 0x1, -R14 ;  /* 0x00000001190c7824 */ /* 0x000fe200078e0a0e */
[----:B------:R-:W-:Y:S01]  /*0fd0*/  SEL R19, RZ, 0x4, P2 ;  /* 0x00000004ff137807 */ /* 0x000fe20001000000 */
[----:B------:R-:W-:Y:S01]  /*0fe0*/  IMAD.IADD R10, R5, 0x1, -R10 ;  /* 0x00000001050a7824 */ /* 0x000fe200078e0a0a */
[----:B------:R-:W-:Y:S01]  /*0ff0*/  SEL R104, RZ, 0x8, P3 ;  /* 0x00000008ff687807 */ /* 0x000fe20001800000 */
[----:B------:R-:W-:-:S03]  /*1000*/  IMAD.IADD R13, R13, 0x1, -R4 ;  /* 0x000000010d0d7824 */ /* 0x000fc600078e0a04 */
[----:B------:R-:W-:Y:S02]  /*1010*/  LOP3.LUT R104, R104, R19, R24, 0xfe, !PT ;  /* 0x0000001368687212 */ /* 0x000fe400078efe18 */
[----:B------:R-:W-:Y:S02]  /*1020*/  LOP3.LUT R19, R12, R15, RZ, 0x3c, !PT ;  /* 0x0000000f0c137212 */ /* 0x000fe400078e3cff */
[----:B------:R-:W-:-:S03]  /*1030*/  LOP3.LUT R13, R13, R10, RZ, 0x3c, !PT ;  /* 0x0000000a0d0d7212 */ /* 0x000fc600078e3cff */
[----:B------:R-:W-:Y:S02]  /*1040*/  IMAD.IADD R19, R14, 0x1, R19 ;  /* 0x000000010e137824 */ /* 0x000fe400078e0213 */
[----:B------:R-:W-:Y:S02]  /*1050*/  IMAD.IADD R4, R4, 0x1, R13 ;  /* 0x0000000104047824 */ /* 0x000fe400078e020d */
[----:B------:R-:W-:Y:S02]  /*1060*/  IMAD R108, R6, 0x10, R19 ;  /* 0x00000010066c7824 */ /* 0x000fe400078e0213 */
[----:B------:R-:W-:Y:S02]  /*1070*/  IMAD R107, R5, 0x10, R4 ;  /* 0x00000010056b7824 */ /* 0x000fe400078e0204 */
[----:B------:R-:W-:Y:S02]  /*1080*/  IMAD.SHL.U32 R108, R108, 0x8, RZ ;  /* 0x000000086c6c7824 */ /* 0x000fe400078e00ff */
[----:B------:R-:W-:Y:S01]  /*1090*/  IMAD.SHL.U32 R107, R107, 0x8, RZ ;  /* 0x000000086b6b7824 */ /* 0x000fe200078e00ff */
[----:B------:R-:W-:-:S02]  /*10a0*/  SHF.R.S32.HI R4, RZ, 0x1, R3 ;  /* 0x00000001ff047819 */ /* 0x000fc40000011403 */
[----:B------:R-:W-:Y:S02]  /*10b0*/  SHF.R.S32.HI R13, RZ, 0x1f, R3 ;  /* 0x0000001fff0d7819 */ /* 0x000fe40000011403 */
[----:B------:R-:W-:Y:S02]  /*10c0*/  SEL R15, RZ, 0x4, P4 ;  /* 0x00000004ff0f7807 */ /* 0x000fe40002000000 */
[----:B------:R-:W-:Y:S02]  /*10d0*/  SEL R12, RZ, 0x8, P0 ;  /* 0x00000008ff0c7807 */ /* 0x000fe40000000000 */
[----:B------:R-:W-:Y:S02]  /*10e0*/  SHF.R.S32.HI R108, RZ, 0x3, R108 ;  /* 0x00000003ff6c7819 */ /* 0x000fe4000001146c */
[----:B------:R-:W-:Y:S02]  /*10f0*/  SHF.R.S32.HI R107, RZ, 0x3, R107 ;  /* 0x00000003ff6b7819 */ /* 0x000fe4000001146b */
[----:B------:R-:W-:-:S02]  /*1100*/  LEA.HI R13, R13, R4, RZ, 0x2 ;  /* 0x000000040d0d7211 */ /* 0x000fc400078f10ff */
[----:B------:R-:W-:Y:S01]  /*1110*/  LOP3.LUT R105, R12, R15, R105, 0xfe, !PT ;  /* 0x0000000f0c697212 */ /* 0x000fe200078efe69 */
[----:B------:R-:W-:Y:S01]  /*1120*/  IMAD.SHL.U32 R35, R0, 0x10, RZ ;  /* 0x0000001000237824 */ /* 0x000fe200078e00ff */
[--C-:B------:R-:W-:Y:S02]  /*1130*/  SHF.R.S32.HI R3, RZ, 0x1, R11.reuse ;  /* 0x00000001ff037819 */ /* 0x100fe4000001140b */
[----:B------:R-:W-:Y:S02]  /*1140*/  SHF.R.S32.HI R12, RZ, 0x1f, R11 ;  /* 0x0000001fff0c7819 */ /* 0x000fe4000001140b */
[----:B------:R-:W-:Y:S02]  /*1150*/  LOP3.LUT R11, R13, 0x1ffffffc, RZ, 0xc0, !PT ;  /* 0x1ffffffc0d0b7812 */ /* 0x000fe400078ec0ff */
[----:B------:R-:W-:Y:S02]  /*1160*/  SHF.R.S32.HI R13, RZ, 0x1f, R18 ;  /* 0x0000001fff0d7819 */ /* 0x000fe40000011412 */
[----:B------:R-:W-:Y:S01]  /*1170*/  SHF.R.S32.HI R0, RZ, 0x1f, R7 ;  /* 0x0000001fff007819 */ /* 0x000fe20000011407 */
[----:B------:R-:W-:Y:S01]  /*1180*/  ULEA.HI UR14, UR4, UR4, URZ, 0x1 ;  /* 0x00000004040e7291 */ /* 0x000fe2000f8f083f */
[----:B------:R-:W-:-:S02]  /*1190*/  LEA.HI R12, R12, R3, RZ, 0x2 ;  /* 0x000000030c0c7211 */ /* 0x000fc400078f10ff */
[----:B------:R-:W-:Y:S02]  /*11a0*/  LEA.HI R13, R13, R18, RZ, 0x2 ;  /* 0x000000120d0d7211 */ /* 0x000fe400078f10ff */
[----:B------:R-:W-:Y:S01]  /*11b0*/  LEA.HI R0, R0, R7, RZ, 0x2 ;  /* 0x0000000700007211 */ /* 0x000fe200078f10ff */
[----:B------:R-:W-:Y:S01]  /*11c0*/  IMAD.MOV.U32 R6, RZ, RZ, c[0x0][0x1c8] ;  /* 0x00007200ff067624 */ /* 0x000fe200078e00ff */
[----:B------:R-:W-:Y:S01]  /*11d0*/  ULOP3.LUT UR13, UR14, 0xfffffffe, URZ, 0xc0, !UPT ;  /* 0xfffffffe0e0d7892 */ /* 0x000fe2000f8ec03f */
[----:B------:R-:W-:Y:S02]  /*11e0*/  LOP3.LUT R12, R12, 0x1ffffffc, RZ, 0xc0, !PT ;  /* 0x1ffffffc0c0c7812 */ /* 0x000fe400078ec0ff */
[----:B------:R-:W-:Y:S02]  /*11f0*/  LOP3.LUT R13, R13, 0xfffffffc, RZ, 0xc0, !PT ;  /* 0xfffffffc0d0d7812 */ /* 0x000fe400078ec0ff */
[----:B------:R-:W-:Y:S01]  /*1200*/  LOP3.LUT R0, R0, 0xfffffffc, RZ, 0xc0, !PT ;  /* 0xfffffffc00007812 */ /* 0x000fe200078ec0ff */
[----:B------:R-:W-:Y:S01]  /*1210*/  IMAD.MOV.U32 R5, RZ, RZ, c[0x0][0x1cc] ;  /* 0x00007300ff057624 */ /* 0x000fe200078e00ff */
[----:B------:R-:W-:Y:S01]  /*1220*/  LEA R102, P0, R6, R20, 0x1 ;  /* 0x0000001406667211 */ /* 0x000fe200078008ff */
[----:B------:R-:W-:Y:S01]  /*1230*/  USHF.R.S32.HI UR14, URZ, 0x1, UR14 ;  /* 0x000000013f0e7899 */ /* 0x000fe2000801140e */
[----:B---3--:R-:W-:Y:S01]  /*1240*/  STS.128 [R108.X16], R92 ;  /* 0x0000005c6c007388 */ /* 0x008fe2000000cc00 */
[----:B------:R-:W-:Y:S01]  /*1250*/  UIADD3 UR13, UR4, -UR13, URZ ;  /* 0x8000000d040d7290 */ /* 0x000fe2000fffe03f */
[----:B------:R-:W-:-:S02]  /*1260*/  IMAD.IADD R14, R4, 0x1, -R11 ;  /* 0x00000001040e7824 */ /* 0x000fc400078e0a0b */
[----:B------:R-:W-:Y:S02]  /*1270*/  IMAD.IADD R11, R18, 0x1, -R13 ;  /* 0x00000001120b7824 */ /* 0x000fe400078e0a0d */
[----:B------:R-:W-:Y:S02]  /*1280*/  IMAD.IADD R12, R3, 0x1, -R12 ;  /* 0x00000001030c7824 */ /* 0x000fe400078e0a0c */
[----:B------:R-:W-:Y:S01]  /*1290*/  IMAD.IADD R7, R7, 0x1, -R0 ;  /* 0x0000000107077824 */ /* 0x000fe200078e0a00 */
[----:B------:R-:W-:Y:S01]  /*12a0*/  LEA.HI.X R5, R6, R21, R5, 0x1, P0 ;  /* 0x0000001506057211 */ /* 0x000fe200000f0c05 */
[----:B------:R-:W-:Y:S01]  /*12b0*/  ULEA UR5, UR13, UR14, 0x5 ;  /* 0x0000000e0d057291 */ /* 0x000fe2000f8e283f */
[----:B------:R-:W-:Y:S02]  /*12c0*/  IADD3 R102, P0, R8, R102, RZ ;  /* 0x0000006608667210 */ /* 0x000fe40007f1e0ff */
[----:B------:R-:W-:Y:S01]  /*12d0*/  LOP3.LUT R14, R11, R14, RZ, 0x3c, !PT ;  /* 0x0000000e0b0e7212 */ /* 0x000fe200078e3cff */
[----:B--2---:R-:W-:Y:S01]  /*12e0*/  STS.128 [R107.X16], R88 ;  /* 0x000000586b007388 */ /* 0x004fe2000000cc00 */
[----:B------:R-:W-:Y:S01]  /*12f0*/  LOP3.LUT R7, R7, R12, RZ, 0x3c, !PT ;  /* 0x0000000c07077212 */ /* 0x000fe200078e3cff */
[----:B------:R-:W-:Y:S01]  /*1300*/  USHF.L.U32 UR5, UR5, 0x3, URZ ;  /* 0x0000000305057899 */ /* 0x000fe2000800063f */
[----:B------:R-:W-:-:S02]  /*1310*/  IMAD.MOV.U32 R10, RZ, RZ, c[0x0][0x198] ;  /* 0x00006600ff0a7624 */ /* 0x000fc400078e00ff */
[----:B------:R-:W-:Y:S01]  /*1320*/  IMAD.X R103, R9, 0x1, R5, P0 ;  /* 0x0000000109677824 */ /* 0x000fe200000e0605 */
[----:B------:R-:W-:Y:S01]  /*1330*/  ISETP.GT.AND P0, PT, R2, RZ, PT ;  /* 0x000000ff0200720c */ /* 0x000fe20003f04270 */
[----:B------:R-:W-:Y:S01]  /*1340*/  IMAD.IADD R13, R13, 0x1, R14 ;  /* 0x000000010d0d7824 */ /* 0x000fe200078e020e */
[----:B------:R-:W-:Y:S01]  /*1350*/  ULEA UR4, UR14, 0x2000, 0x7 ;  /* 0x000020000e047891 */ /* 0x000fe2000f8e383f */
[----:B------:R-:W-:Y:S01]  /*1360*/  IMAD.IADD R0, R0, 0x1, R7 ;  /* 0x0000000100007824 */ /* 0x000fe200078e0207 */
[----:B------:R-:W-:Y:S01]  /*1370*/  USHF.L.U32 UR5, UR5, 0x4, URZ ;  /* 0x0000000405057899 */ /* 0x000fe2000800063f */
[----:B------:R-:W-:Y:S04]  /*1380*/  STS.128 [R108.X16+0x800], R84 ;  /* 0x000800546c007388 */ /* 0x000fe8000000cc00 */
[----:B------:R-:W-:Y:S04]  /*1390*/  STS.128 [R107.X16+0x800], R80 ;  /* 0x000800506b007388 */ /* 0x000fe8000000cc00 */
[----:B------:R-:W-:Y:S04]  /*13a0*/  STS.128 [R108.X16+0x2000], R76 ;  /* 0x0020004c6c007388 */ /* 0x000fe8000000cc00 */
[----:B------:R-:W-:Y:S04]  /*13b0*/  STS.128 [R107.X16+0x2000], R72 ;  /* 0x002000486b007388 */ /* 0x000fe8000000cc00 */
[----:B------:R0:W-:Y:S04]  /*13c0*/  STS.128 [R108.X16+0x2800], R68 ;  /* 0x002800446c007388 */ /* 0x0001e8000000cc00 */
[----:B------:R1:W-:Y:S04]  /*13d0*/  STS.128 [R107.X16+0x2800], R64 ;  /* 0x002800406b007388 */ /* 0x0003e8000000cc00 */
[----:B------:R-:W-:Y:S05]  /*13e0*/  BAR.SYNC.DEFER_BLOCKING 0x0 ;  /* 0x0000000000007b1d */ /* 0x000fea0000010000 */
[----:B------:R-:W2:Y:S01]  /*13f0*/  @!P6 LDC.U16 R120, c[0x0][0x330] ;  /* 0x0000cc00ff78eb82 */ /* 0x000ea20000000400 */
[----:B------:R-:W-:Y:S01]  /*1400*/  IMAD.MOV.U32 R63, RZ, RZ, c[0x0][0x19c] ;  /* 0x00006700ff3f7624 */ /* 0x000fe200078e00ff */
[----:B------:R-:W-:Y:S01]  /*1410*/  LEA R62, P1, R10, R22, 0x1 ;  /* 0x000000160a3e7211 */ /* 0x000fe200078208ff */
[----:B------:R-:W-:-:S02]  /*1420*/  IMAD R13, R4, 0x10, R13 ;  /* 0x00000010040d7824 */ /* 0x000fc400078e020d */
[----:B------:R-:W-:Y:S01]  /*1430*/  IMAD R0, R3, 0x10, R0 ;  /* 0x0000001003007824 */ /* 0x000fe200078e0200 */
[----:B------:R-:W-:Y:S01]  /*1440*/  LEA.HI.X R63, R10, R23, R63, 0x1, P1 ;  /* 0x000000170a3f7211 */ /* 0x000fe200008f0c3f */
[----:B------:R-:W-:Y:S01]  /*1450*/  IMAD.SHL.U32 R13, R13, 0x8, RZ ;  /* 0x000000080d0d7824 */ /* 0x000fe200078e00ff */
[----:B------:R-:W-:Y:S01]  /*1460*/  IADD3 R62, P1, R16, R62, RZ ;  /* 0x0000003e103e7210 */ /* 0x000fe20007f3e0ff */
[----:B------:R-:W-:Y:S02]  /*1470*/  IMAD.SHL.U32 R0, R0, 0x8, RZ ;  /* 0x0000000800007824 */ /* 0x000fe400078e00ff */
[----:B------:R-:W-:Y:S01]  /*1480*/  IMAD.MOV.U32 R32, RZ, RZ, RZ ;  /* 0x000000ffff207224 */ /* 0x000fe200078e00ff */
[----:B------:R-:W-:Y:S01]  /*1490*/  LEA R126, R13, 0x2000, 0x1 ;  /* 0x000020000d7e7811 */ /* 0x000fe200078e08ff */
[----:B------:R-:W-:Y:S01]  /*14a0*/  IMAD.X R63, R17, 0x1, R63, P1 ;  /* 0x00000001113f7824 */ /* 0x000fe200008e063f */
[----:B------:R3:W2:Y:S01]  /*14b0*/  LDSM.16.M88.4 R36, [R35+UR5] ;  /* 0x000000052324783b */ /* 0x0006a20008000200 */
[----:B0-----:R-:W-:Y:S01]  /*14c0*/  IMAD.SHL.U32 R108, R108, 0x10, RZ ;  /* 0x000000106c6c7824 */ /* 0x001fe200078e00ff */
[----:B------:R-:W-:Y:S01]  /*14d0*/  LEA R124, R0, 0x2000, 0x1 ;  /* 0x00002000007c7811 */ /* 0x000fe200078e08ff */
[----:B-1----:R-:W-:-:S05]  /*14e0*/  IMAD.SHL.U32 R107, R107, 0x10, RZ ;  /* 0x000000106b6b7824 */ /* 0x002fca00078e00ff */
[----:B------:R3:W0:Y:S08]  /*14f0*/  LDSM.16.M88.4 R40, [R35+UR4] ;  /* 0x000000042328783b */ /* 0x0006300008000200 */
[----:B------:R3:W1:Y:S01]  /*1500*/  LDSM.16.M88.4 R44, [R35+UR4+0x1000] ;  /* 0x00100004232c783b */ /* 0x0006620008000200 */
[----:B------:R-:W-:Y:S05]  /*1510*/  @P0 BRA `(.L_x_223) ;  /* 0x0000011000000947 */ /* 0x000fea0003800000 */
[----:B------:R-:W-:Y:S01]  /*1520*/  CS2R R32, SRZ ;  /* 0x0000000000207805 */ /* 0x000fe2000001ff00 */
        /* <DEDUP_REMOVED lines=15> */
[----:B------:R-:W-:Y:S05]  /*1620*/  BRA `(.L_x_224) ;  /* 0x00000b7000007947 */ /* 0x000fea0003800000 */
.L_x_223:
[C---:B------:R-:W-:Y:S01]  /*1630*/  IADD3 R3, R2.reuse, 0x1f, RZ ;  /* 0x0000001f02037810 */ /* 0x040fe20007ffe0ff */
[----:B------:R-:W-:Y:S01]  /*1640*/  IMAD.MOV.U32 R33, RZ, RZ, RZ ;  /* 0x000000ffff217224 */ /* 0x000fe200078e00ff */
[----:B------:R-:W-:Y:S01]  /*1650*/  ISETP.GT.AND P0, PT, R2, 0x20, PT ;  /* 0x000000200200780c */ /* 0x000fe20003f04270 */
[----:B------:R-:W-:Y:S01]  /*1660*/  CS2R R30, SRZ ;  /* 0x00000000001e7805 */ /* 0x000fe2000001ff00 */
[----:B------:R-:W-:Y:S01]  /*1670*/  SHF.R.S32.HI R106, RZ, 0x1f, R3 ;  /* 0x0000001fff6a7819 */ /* 0x000fe20000011403 */
[----:B------:R-:W-:Y:S01]  /*1680*/  CS2R R26, SRZ ;  /* 0x00000000001a7805 */ /* 0x000fe2000001ff00 */
[C---:B------:R-:W-:Y:S01]  /*1690*/  LOP3.LUT R34, R35.reuse, 0x10, RZ, 0x3c, !PT ;  /* 0x0000001023227812 */ /* 0x040fe200078e3cff */
[----:B------:R-:W-:Y:S01]  /*16a0*/  CS2R R28, SRZ ;  /* 0x00000000001c7805 */ /* 0x000fe2000001ff00 */
[----:B------:R-:W-:Y:S01]  /*16b0*/  LEA.HI R106, R106, R3, RZ, 0x5 ;  /* 0x000000036a6a7211 */ /* 0x000fe200078f28ff */
[----:B------:R-:W-:Y:S01]  /*16c0*/  CS2R R24, SRZ ;  /* 0x0000000000187805 */ /* 0x000fe2000001ff00 */
[----:B------:R-:W-:Y:S01]  /*16d0*/  LOP3.LUT R0, R35, 0x20, RZ, 0x3c, !PT ;  /* 0x0000002023007812 */ /* 0x000fe200078e3cff */
        /* <DEDUP_REMOVED lines=11> */
[----:B------:R-:W-:Y:S01]  /*1790*/  SEL R105, R105, RZ, P0 ;  /* 0x000000ff69697207 */ /* 0x000fe20000000000 */
[----:B------:R-:W-:Y:S01]  /*17a0*/  UMOV UR12, 0x1 ;  /* 0x00000001000c7882 */ /* 0x000fe20000000000 */
[----:B------:R-:W-:Y:S01]  /*17b0*/  SEL R104, R104, RZ, P0 ;  /* 0x000000ff68687207 */ /* 0x000fe20000000000 */
[----:B------:R-:W-:Y:S01]  /*17c0*/  UMOV UR11, 0x80 ;  /* 0x00000080000b7882 */ /* 0x000fe20000000000 */
[----:B------:R-:W-:Y:S01]  /*17d0*/  SHF.R.S32.HI R106, RZ, 0x5, R106 ;  /* 0x00000005ff6a7819 */ /* 0x000fe2000001146a */
[----:B------:R-:W-:-:S02]  /*17e0*/  UMOV UR10, 0x80 ;  /* 0x00000080000a7882 */ /* 0x000fc40000000000 */
.L_x_225:
[-C--:B0-2--5:R-:W5:Y:S01]  /*17f0*/  HMMA.1688.F16 R32, R36, R40.reuse, R32 ;  /* 0x000000282420723c */ /* 0x0a5f620000000020 */
[----:B------:R-:W-:Y:S01]  /*1800*/  LDSM.16.M88.4 R48, [R34+UR5] ;  /* 0x000000052230783b */ /* 0x000fe20008000200 */
[----:B------:R-:W-:Y:S01]  /*1810*/  ULDC.64 UR18, c[0x0][0x198] ;  /* 0x0000660000127ab9 */ /* 0x000fe20000000a00 */
[----:B------:R-:W-:Y:S01]  /*1820*/  LOP3.LUT P0, RZ, R104, 0x1, RZ, 0xc0, !PT ;  /* 0x0000000168ff7812 */ /* 0x000fe2000780c0ff */
[----:B------:R-:W-:Y:S01]  /*1830*/  UISETP.NE.AND UP0, UPT, UR12, 0x1, UPT ;  /* 0x000000010c00788c */ /* 0x000fe2000bf05270 */
[----:B------:R-:W-:Y:S01]  /*1840*/  LOP3.LUT R60, R35, 0x30, RZ, 0x3c, !PT ;  /* 0x00000030233c7812 */ /* 0x000fe200078e3cff */
[----:B------:R-:W-:Y:S02]  /*1850*/  UMOV UR8, UR5 ;  /* 0x0000000500087c82 */ /* 0x000fe40008000000 */
[----:B------:R-:W5:Y:S01]  /*1860*/  HMMA.1688.F16 R30, R38, R40, R30 ;  /* 0x00000028261e723c */ /* 0x000f62000000001e */
[----:B------:R-:W0:Y:S01]  /*1870*/  LDSM.16.M88.4 R52, [R34+UR4] ;  /* 0x000000042234783b */ /* 0x000e220008000200 */
[----:B------:R-:W-:Y:S01]  /*1880*/  IADD3 R114, P1, R62, c[0x0][0x198], RZ ;  /* 0x000066003e727a10 */ /* 0x000fe20007f3e0ff */
[----:B------:R-:W-:Y:S01]  /*1890*/  UMOV UR9, UR4 ;  /* 0x0000000400097c82 */ /* 0x000fe20008000000 */
[----:B------:R-:W-:Y:S01]  /*18a0*/  LOP3.LUT R110, R104, 0x2, RZ, 0xc0, !PT ;  /* 0x00000002686e7812 */ /* 0x000fe200078ec0ff */
[----:B------:R-:W-:Y:S01]  /*18b0*/  UMOV UR6, UR10 ;  /* 0x0000000a00067c82 */ /* 0x000fe20008000000 */
[----:B------:R-:W-:Y:S01]  /*18c0*/  IADD3.X R115, R63, c[0x0][0x19c], RZ, P1, !PT ;  /* 0x000067003f737a10 */ /* 0x000fe20000ffe4ff */
[----:B------:R-:W-:Y:S01]  /*18d0*/  UMOV UR7, UR11 ;  /* 0x0000000b00077c82 */ /* 0x000fe20008000000 */
[-C--:B------:R-:W5:Y:S01]  /*18e0*/  HMMA.1688.F16 R28, R38, R41.reuse, R28 ;  /* 0x00000029261c723c */ /* 0x080f62000000001c */
[----:B---3--:R2:W3:Y:S01]  /*18f0*/  @P0 LDG.E.LTC128B.128.SYS R92, [R62] ;  /* 0x000000003e5c0381 */ /* 0x0084e200001eed20 */
[----:B------:R-:W-:Y:S01]  /*1900*/  IADD3 R130, P0, R102, c[0x0][0x1c8], RZ ;  /* 0x0000720066827a10 */ /* 0x000fe20007f1e0ff */
[----:B------:R-:W-:Y:S01]  /*1910*/  ULOP3.LUT UR12, UR12, 0x1, URZ, 0x3c, !UPT ;  /* 0x000000010c0c7892 */ /* 0x000fe2000f8e3c3f */
[----:B------:R-:W-:Y:S02]  /*1920*/  SHF.R.U32.HI R110, RZ, 0x1, R110 ;  /* 0x00000001ff6e7819 */ /* 0x000fe4000001166e */
[----:B------:R-:W-:Y:S02]  /*1930*/  IADD3.X R131, R103, c[0x0][0x1cc], RZ, P0, !PT ;  /* 0x0000730067837a10 */ /* 0x000fe400007fe4ff */
[----:B------:R-:W5:Y:S02]  /*1940*/  HMMA.1688.F16 R26, R36, R41, R26 ;  /* 0x00000029241a723c */ /* 0x000f64000000001a */
[----:B-1----:R-:W1:Y:S01]  /*1950*/  LDSM.16.M88.4 R56, [R34+UR4+0x1000] ;  /* 0x001000042238783b */ /* 0x002e620008000200 */
[----:B------:R-:W-:Y:S02]  /*1960*/  ISETP.NE.U32.AND P6, PT, R110, RZ, PT ;  /* 0x000000ff6e00720c */ /* 0x000fe40003fc5070 */
[----:B------:R-:W-:Y:S03]  /*1970*/  IADD3 R128, P0, R130, c[0x0][0x1c8], RZ ;  /* 0x0000720082807a10 */ /* 0x000fe60007f1e0ff */
[-C--:B------:R-:W5:Y:S02]  /*1980*/  HMMA.1688.F16 R24, R36, R42.reuse, R24 ;  /* 0x0000002a2418723c */ /* 0x080f640000000018 */
[----:B------:R-:W-:Y:S02]  /*1990*/  IADD3.X R129, R131, c[0x0][0x1cc], RZ, P0, !PT ;  /* 0x0000730083817a10 */ /* 0x000fe400007fe4ff */
[C---:B------:R-:W-:Y:S02]  /*19a0*/  LOP3.LUT R109, R104.reuse, 0x4, RZ, 0xc0, !PT ;  /* 0x00000004686d7812 */ /* 0x040fe400078ec0ff */
[----:B------:R-:W-:Y:S01]  /*19b0*/  LOP3.LUT R112, R104, 0x8, RZ, 0xc0, !PT ;  /* 0x0000000868707812 */ /* 0x000fe200078ec0ff */
[----:B--2---:R-:W2:Y:S01]  /*19c0*/  @P6 LDG.E.LTC128B.128.SYS R88, [R114] ;  /* 0x0000000072586381 */ /* 0x004ea200001eed20 */
[----:B------:R-:W5:Y:S02]  /*19d0*/  HMMA.1688.F16 R22, R38, R42, R22 ;  /* 0x0000002a2616723c */ /* 0x000f640000000016 */
[----:B------:R-:W-:Y:S02]  /*19e0*/  SHF.R.U32.HI R109, RZ, 0x2, R109 ;  /* 0x00000002ff6d7819 */ /* 0x000fe4000001166d */
[----:B------:R-:W-:Y:S02]  /*19f0*/  SHF.R.U32.HI R112, RZ, 0x3, R112 ;  /* 0x00000003ff707819 */ /* 0x000fe40000011670 */
[----:B------:R-:W-:Y:S02]  /*1a00*/  ISETP.NE.U32.AND P5, PT, R109, RZ, PT ;  /* 0x000000ff6d00720c */ /* 0x000fe40003fa5070 */
[-C--:B------:R-:W5:Y:S01]  /*1a10*/  HMMA.1688.F16 R20, R38, R43.reuse, R20 ;  /* 0x0000002b2614723c */ /* 0x080f620000000014 */
[----:B------:R-:W-:Y:S02]  /*1a20*/  ISETP.NE.U32.AND P4, PT, R112, RZ, PT ;  /* 0x000000ff7000720c */ /* 0x000fe40003f85070 */
[----:B------:R-:W-:Y:S02]  /*1a30*/  IADD3 R112, P6, R114, c[0x0][0x198], RZ ;  /* 0x0000660072707a10 */ /* 0x000fe40007fde0ff */
[----:B------:R-:W-:Y:S03]  /*1a40*/  LOP3.LUT R111, R105, 0x2, RZ, 0xc0, !PT ;  /* 0x00000002696f7812 */ /* 0x000fe600078ec0ff */
[----:B------:R5:W5:Y:S02]  /*1a50*/  HMMA.1688.F16 R18, R36, R43, R18 ;  /* 0x0000002b2412723c */ /* 0x000b640000000012 */
[----:B------:R-:W-:Y:S02]  /*1a60*/  IADD3.X R113, R115, c[0x0][0x19c], RZ, P6, !PT ;  /* 0x0000670073717a10 */ /* 0x000fe400037fe4ff */
[C---:B------:R-:W-:Y:S02]  /*1a70*/  LOP3.LUT P6, RZ, R105.reuse, 0x1, RZ, 0xc0, !PT ;  /* 0x0000000169ff7812 */ /* 0x040fe400078cc0ff */
[----:B-----5:R-:W-:Y:S02]  /*1a80*/  LDSM.16.M88.4 R40, [R0+UR4] ;  /* 0x000000040028783b */ /* 0x020fe40008000200 */
[-C--:B------:R-:W5:Y:S02]  /*1a90*/  HMMA.1688.F16 R16, R36, R44.reuse, R16 ;  /* 0x0000002c2410723c */ /* 0x080f640000000010 */
[----:B------:R-:W-:Y:S02]  /*1aa0*/  SHF.R.U32.HI R111, RZ, 0x1, R111 ;  /* 0x00000001ff6f7819 */ /* 0x000fe4000001166f */
[----:B------:R-:W-:Y:S02]  /*1ab0*/  LOP3.LUT R110, R105, 0x4, RZ, 0xc0, !PT ;  /* 0x00000004696e7812 */ /* 0x000fe400078ec0ff */
[----:B------:R-:W2:Y:S01]  /*1ac0*/  @P5 LDG.E.LTC128B.128.SYS R84, [R112] ;  /* 0x0000000070545381 */ /* 0x000ea200001eed20 */
[----:B------:R-:W-:Y:S01]  /*1ad0*/  ISETP.NE.U32.AND P3, PT, R111, RZ, PT ;  /* 0x000000ff6f00720c */ /* 0x000fe20003f65070 */
[----:B------:R-:W5:Y:S02]  /*1ae0*/  HMMA.1688.F16 R14, R38, R44, R14 ;  /* 0x0000002c260e723c */ /* 0x000f64000000000e */
[----:B------:R-:W-:Y:S02]  /*1af0*/  SHF.R.U32.HI R110, RZ, 0x2, R110 ;  /* 0x00000002ff6e7819 */ /* 0x000fe4000001166e */
[----:B------:R-:W-:Y:S02]  /*1b00*/  LOP3.LUT R109, R105, 0x8, RZ, 0xc0, !PT ;  /* 0x00000008696d7812 */ /* 0x000fe400078ec0ff */
[----:B------:R-:W-:Y:S01]  /*1b10*/  ISETP.NE.U32.AND P2, PT, R110, RZ, PT ;  /* 0x000000ff6e00720c */ /* 0x000fe20003f45070 */
[----:B------:R-:W2:Y:S01]  /*1b20*/  @P4 LDG.E.LTC128B.128.SYS R80, [R112.64+UR18] ;  /* 0x0000001270504981 */ /* 0x000ea2000c1eed20 */
[-C--:B------:R-:W5:Y:S01]  /*1b30*/  HMMA.1688.F16 R12, R38, R45.reuse, R12 ;  /* 0x0000002d260c723c */ /* 0x080f62000000000c */
[----:B------:R-:W-:Y:S01]  /*1b40*/  ULDC.64 UR18, c[0x0][0x1c8] ;  /* 0x0000720000127ab9 */ /* 0x000fe20000000a00 */
[----:B------:R-:W-:Y:S04]  /*1b50*/  SHF.R.U32.HI R109, RZ, 0x3, R109 ;  /* 0x00000003ff6d7819 */ /* 0x000fe8000001166d */
[----:B------:R-:W-:Y:S02]  /*1b60*/  ISETP.NE.U32.AND P1, PT, R109, RZ, PT ;  /* 0x000000ff6d00720c */ /* 0x000fe40003f25070 */
[----:B------:R-:W5:Y:S01]  /*1b70*/  HMMA.1688.F16 R10, R36, R45, R10 ;  /* 0x0000002d240a723c */ /* 0x000f62000000000a */
[----:B------:R0:W2:Y:S01]  /*1b80*/  @P6 LDG.E.LTC128B.128.SYS R76, [R102] ;  /* 0x00000000664c6381 */ /* 0x0000a200001eed20 */
[----:B------:R-:W-:Y:S04]  /*1b90*/  IMAD.MOV.U32 R109, RZ, RZ, 0x3 ;  /* 0x00000003ff6d7424 */ /* 0x000fe800078e00ff */
[C---:B------:R-:W-:Y:S02]  /*1ba0*/  IMAD.WIDE.U32 R62, R109.reuse, c[0x0][0x198], R62 ;  /* 0x000066006d3e7a25 */ /* 0x040fe400078e003e */
[-C--:B------:R-:W5:Y:S02]  /*1bb0*/  HMMA.1688.F16 R8, R36, R46.reuse, R8 ;  /* 0x0000002e2408723c */ /* 0x080f640000000008 */
[----:B------:R-:W2:Y:S01]  /*1bc0*/  @P3 LDG.E.LTC128B.128.SYS R72, [R130] ;  /* 0x0000000082483381 */ /* 0x000ea200001eed20 */
[C---:B------:R-:W-:Y:S02]  /*1bd0*/  IMAD R111, R109.reuse, c[0x0][0x19c], RZ ;  /* 0x000067006d6f7a24 */ /* 0x040fe400078e02ff */
[C---:B0-----:R-:W-:Y:S03]  /*1be0*/  IMAD.WIDE.U32 R102, R109.reuse, c[0x0][0x1c8], R102 ;  /* 0x000072006d667a25 */ /* 0x041fe600078e0066 */
[----:B------:R-:W5:Y:S02]  /*1bf0*/  HMMA.1688.F16 R6, R38, R46, R6 ;  /* 0x0000002e2606723c */ /* 0x000f640000000006 */
[----:B------:R-:W-:Y:S01]  /*1c00*/  IMAD R109, R109, c[0x0][0x1cc], RZ ;  /* 0x000073006d6d7a24 */ /* 0x000fe200078e02ff */
[----:B------:R-:W2:Y:S01]  /*1c10*/  @P2 LDG.E.LTC128B.128.SYS R68, [R128] ;  /* 0x0000000080442381 */ /* 0x000ea200001eed20 */
[----:B------:R-:W-:Y:S01]  /*1c20*/  IADD3 R102, P0, R102, c[0x0][0x1d0], RZ ;  /* 0x0000740066667a10 */ /* 0x000fe20007f1e0ff */
[----:B------:R-:W-:Y:S03]  /*1c30*/  IMAD.IADD R63, R63, 0x1, R111 ;  /* 0x000000013f3f7824 */ /* 0x000fe600078e026f */
[-C--:B------:R-:W5:Y:S01]  /*1c40*/  HMMA.1688.F16 R4, R38, R47.reuse, R4 ;  /* 0x0000002f2604723c */ /* 0x080f620000000004 */
[----:B------:R-:W-:Y:S03]  /*1c50*/  IMAD.IADD R109, R103, 0x1, R109 ;  /* 0x00000001676d7824 */ /* 0x000fe600078e026d */
[----:B------:R-:W2:Y:S01]  /*1c60*/  @P1 LDG.E.LTC128B.128.SYS R64, [R128.64+UR18] ;  /* 0x0000001280401981 */ /* 0x000ea2000c1eed20 */
[----:B------:R-:W-:Y:S03]  /*1c70*/  IADD3 R62, P1, R62, c[0x0][0x1a0], RZ ;  /* 0x000068003e3e7a10 */ /* 0x000fe60007f3e0ff */
[----:B------:R5:W5:Y:S02]  /*1c80*/  HMMA.1688.F16 R2, R36, R47, R2 ;  /* 0x0000002f2402723c */ /* 0x000b640000000002 */
[----:B------:R-:W-:Y:S02]  /*1c90*/  IADD3.X R103, R109, c[0x0][0x1d4], RZ, P0, !PT ;  /* 0x000075006d677a10 */ /* 0x000fe400007fe4ff */
[C---:B------:R-:W-:Y:S02]  /*1ca0*/  ISETP.GT.AND P0, PT, R106.reuse, 0x1, PT ;  /* 0x000000016a00780c */ /* 0x040fe40003f04270 */
[----:B-----5:R-:W0:Y:S02]  /*1cb0*/  LDSM.16.M88.4 R36, [R0+UR5] ;  /* 0x000000050024783b */ /* 0x020e240008000200 */
[-C--:B------:R-:W5:Y:S03]  /*1cc0*/  HMMA.1688.F16 R32, R48, R52.reuse, R32 ;  /* 0x000000343020723c */ /* 0x080f660000000020 */
[----:B------:R-:W-:Y:S02]  /*1cd0*/  IADD3.X R63, R63, c[0x0][0x1a4], RZ, P1, !PT ;  /* 0x000069003f3f7a10 */ /* 0x000fe40000ffe4ff */
[C---:B------:R-:W-:Y:S01]  /*1ce0*/  ISETP.GT.AND P1, PT, R106.reuse, 0x2, PT ;  /* 0x000000026a00780c */ /* 0x040fe20003f24270 */
[----:B------:R-:W3:Y:S02]  /*1cf0*/  LDSM.16.M88.4 R44, [R0+UR4+0x1000] ;  /* 0x00100004002c783b */ /* 0x000ee40008000200 */
[----:B------:R-:W5:Y:S02]  /*1d00*/  HMMA.1688.F16 R30, R50, R52, R30 ;  /* 0x00000034321e723c */ /* 0x000f64000000001e */
[----:B------:R-:W-:Y:S02]  /*1d10*/  IADD3 R106, R106, -0x1, RZ ;  /* 0xffffffff6a6a7810 */ /* 0x000fe40007ffe0ff */
[----:B------:R-:W-:Y:S02]  /*1d20*/  SEL R105, R105, RZ, P1 ;  /* 0x000000ff69697207 */ /* 0x000fe40000800000 */
[----:B------:R-:W-:Y:S02]  /*1d30*/  SEL R104, R104, RZ, P1 ;  /* 0x000000ff68687207 */ /* 0x000fe40000800000 */
[-C--:B------:R-:W5:Y:S08]  /*1d40*/  HMMA.1688.F16 R28, R50, R53.reuse, R28 ;  /* 0x00000035321c723c */ /* 0x080f70000000001c */
[----:B------:R-:W5:Y:S08]  /*1d50*/  HMMA.1688.F16 R26, R48, R53, R26 ;  /* 0x00000035301a723c */ /* 0x000f70000000001a */
[-C--:B------:R-:W5:Y:S08]  /*1d60*/  HMMA.1688.F16 R24, R48, R54.reuse, R24 ;  /* 0x000000363018723c */ /* 0x080f700000000018 */
[----:B------:R-:W5:Y:S08]  /*1d70*/  HMMA.1688.F16 R22, R50, R54, R22 ;  /* 0x000000363216723c */ /* 0x000f700000000016 */
[-C--:B------:R-:W5:Y:S08]  /*1d80*/  HMMA.1688.F16 R20, R50, R55.reuse, R20 ;  /* 0x000000373214723c */ /* 0x080f700000000014 */
[----:B------:R5:W5:Y:S06]  /*1d90*/  HMMA.1688.F16 R18, R48, R55, R18 ;  /* 0x000000373012723c */ /* 0x000b6c0000000012 */
[----:B-----5:R-:W-:Y:S02]  /*1da0*/  LDSM.16.M88.4 R52, [R60+UR4] ;  /* 0x000000043c34783b */ /* 0x020fe40008000200 */
[-C--:B-1----:R-:W5:Y:S08]  /*1db0*/  HMMA.1688.F16 R16, R48, R56.reuse, R16 ;  /* 0x000000383010723c */ /* 0x082f700000000010 */
[----:B------:R-:W5:Y:S08]  /*1dc0*/  HMMA.1688.F16 R14, R50, R56, R14 ;  /* 0x00000038320e723c */ /* 0x000f70000000000e */
[-C--:B------:R-:W5:Y:S08]  /*1dd0*/  HMMA.1688.F16 R12, R50, R57.reuse, R12 ;  /* 0x00000039320c723c */ /* 0x080f70000000000c */
[----:B------:R-:W5:Y:S08]  /*1de0*/  HMMA.1688.F16 R10, R48, R57, R10 ;  /* 0x00000039300a723c */ /* 0x000f70000000000a */
[-C--:B------:R-:W5:Y:S08]  /*1df0*/  HMMA.1688.F16 R8, R48, R58.reuse, R8 ;  /* 0x0000003a3008723c */ /* 0x080f700000000008 */
[----:B------:R-:W5:Y:S08]  /*1e00*/  HMMA.1688.F16 R6, R50, R58, R6 ;  /* 0x0000003a3206723c */ /* 0x000f700000000006 */
[-C--:B------:R-:W5:Y:S08]  /*1e10*/  HMMA.1688.F16 R4, R50, R59.reuse, R4 ;  /* 0x0000003b3204723c */ /* 0x080f700000000004 */
[----:B------:R5:W5:Y:S06]  /*1e20*/  HMMA.1688.F16 R2, R48, R59, R2 ;  /* 0x0000003b3002723c */ /* 0x000b6c0000000002 */
[----:B-----5:R-:W1:Y:S01]  /*1e30*/  LDSM.16.M88.4 R48, [R60+UR5] ;  /* 0x000000053c30783b */ /* 0x020e620008000200 */
[----:B------:R-:W-:Y:S01]  /*1e40*/  @UP0 UIADD3 UR5, UR5, -0x80, URZ ;  /* 0xffffff8005050890 */ /* 0x000fe2000fffe03f */
[-C--:B0-----:R-:W5:Y:S01]  /*1e50*/  HMMA.1688.F16 R32, R36, R40.reuse, R32 ;  /* 0x000000282420723c */ /* 0x081f620000000020 */
[----:B------:R-:W-:Y:S05]  /*1e60*/  @!UP0 UIADD3 UR5, UR8, 0x80, URZ ;  /* 0x0000008008058890 */ /* 0x000fea000fffe03f */
[----:B------:R-:W0:Y:S01]  /*1e70*/  LDSM.16.M88.4 R56, [R60+UR4+0x1000] ;  /* 0x001000043c38783b */ /* 0x000e220008000200 */
[----:B------:R-:W-:Y:S01]  /*1e80*/  @UP0 UIADD3 UR4, UR4, -0x80, URZ ;  /* 0xffffff8004040890 */ /* 0x000fe2000fffe03f */
[----:B------:R-:W5:Y:S01]  /*1e90*/  HMMA.1688.F16 R30, R38, R40, R30 ;  /* 0x00000028261e723c */ /* 0x000f62000000001e */
[----:B------:R-:W-:Y:S07]  /*1ea0*/  @!UP0 UIADD3 UR4, UR9, 0x80, URZ ;  /* 0x0000008009048890 */ /* 0x000fee000fffe03f */
[-C--:B------:R-:W5:Y:S08]  /*1eb0*/  HMMA.1688.F16 R28, R38, R41.reuse, R28 ;  /* 0x00000029261c723c */ /* 0x080f70000000001c */
[----:B------:R-:W5:Y:S08]  /*1ec0*/  HMMA.1688.F16 R26, R36, R41, R26 ;  /* 0x00000029241a723c */ /* 0x000f70000000001a */
[-C--:B------:R-:W5:Y:S08]  /*1ed0*/  HMMA.1688.F16 R24, R36, R42.reuse, R24 ;  /* 0x0000002a2418723c */ /* 0x080f700000000018 */
[----:B------:R-:W5:Y:S08]  /*1ee0*/  HMMA.1688.F16 R22, R38, R42, R22 ;  /* 0x0000002a2616723c */ /* 0x000f700000000016 */
[-C--:B------:R-:W5:Y:S08]  /*1ef0*/  HMMA.1688.F16 R20, R38, R43.reuse, R20 ;  /* 0x0000002b2614723c */ /* 0x080f700000000014 */
[----:B------:R-:W5:Y:S08]  /*1f00*/  HMMA.1688.F16 R18, R36, R43, R18 ;  /* 0x0000002b2412723c */ /* 0x000f700000000012 */
[-C--:B---3--:R-:W5:Y:S01]  /*1f10*/  HMMA.1688.F16 R16, R36, R44.reuse, R16 ;  /* 0x0000002c2410723c */ /* 0x088f620000000010 */
[----:B------:R3:W-:Y:S07]  /*1f20*/  STS.128 [R108+UR10], R92 ;  /* 0x0000005c6c007988 */ /* 0x0007ee0008000c0a */
[----:B------:R-:W5:Y:S08]  /*1f30*/  HMMA.1688.F16 R14, R38, R44, R14 ;  /* 0x0000002c260e723c */ /* 0x000f70000000000e */
[-C--:B------:R-:W5:Y:S01]  /*1f40*/  HMMA.1688.F16 R12, R38, R45.reuse, R12 ;  /* 0x0000002d260c723c */ /* 0x080f62000000000c */
[----:B--2---:R3:W-:Y:S07]  /*1f50*/  STS.128 [R107+UR10], R88 ;  /* 0x000000586b007988 */ /* 0x0047ee0008000c0a */
[----:B------:R-:W5:Y:S08]  /*1f60*/  HMMA.1688.F16 R10, R36, R45, R10 ;  /* 0x0000002d240a723c */ /* 0x000f70000000000a */
[-C--:B------:R-:W5:Y:S08]  /*1f70*/  HMMA.1688.F16 R8, R36, R46.reuse, R8 ;  /* 0x0000002e2408723c */ /* 0x080f700000000008 */
[----:B------:R-:W5:Y:S08]  /*1f80*/  HMMA.1688.F16 R6, R38, R46, R6 ;  /* 0x0000002e2606723c */ /* 0x000f700000000006 */
[-C--:B------:R-:W5:Y:S01]  /*1f90*/  HMMA.1688.F16 R4, R38, R47.reuse, R4 ;  /* 0x0000002f2604723c */ /* 0x080f620000000004 */
[----:B------:R3:W-:Y:S07]  /*1fa0*/  STS.128 [R108+UR10+0x800], R84 ;  /* 0x000800546c007988 */ /* 0x0007ee0008000c0a */
[----:B------:R5:W5:Y:S02]  /*1fb0*/  HMMA.1688.F16 R2, R36, R47, R2 ;  /* 0x0000002f2402723c */ /* 0x000b640000000002 */
[----:B------:R3:W-:Y:S01]  /*1fc0*/  STS.128 [R107+UR10+0x800], R80 ;  /* 0x000800506b007988 */ /* 0x0007e20008000c0a */
[----:B------:R-:W-:Y:S02]  /*1fd0*/  @UP0 UIADD3 UR10, UR10, 0x80, URZ ;  /* 0x000000800a0a0890 */ /* 0x000fe4000fffe03f */
[----:B------:R-:W-:Y:S03]  /*1fe0*/  @!UP0 UIADD3 UR10, UR6, -0x80, URZ ;  /* 0xffffff80060a8890 */ /* 0x000fe6000fffe03f */
[-C--:B-1---5:R5:W5:Y:S03]  /*1ff0*/  HMMA.1688.F16 R32, R48, R52.reuse, R32 ;  /* 0x000000343020723c */ /* 0x0a2b660000000020 */
[----:B------:R3:W-:Y:S05]  /*2000*/  STS.128 [R108+UR11+0x2000], R76 ;  /* 0x0020004c6c007988 */ /* 0x0007ea0008000c0b */
[----:B------:R5:W5:Y:S04]  /*2010*/  HMMA.1688.F16 R30, R50, R52, R30 ;  /* 0x00000034321e723c */ /* 0x000b68000000001e */
[----:B------:R3:W-:Y:S04]  /*2020*/  STS.128 [R107+UR11+0x2000], R72 ;  /* 0x002000486b007988 */ /* 0x0007e80008000c0b */
[-C--:B------:R5:W5:Y:S05]  /*2030*/  HMMA.1688.F16 R28, R50, R53.reuse, R28 ;  /* 0x00000035321c723c */ /* 0x080b6a000000001c */
[----:B------:R3:W-:Y:S03]  /*2040*/  STS.128 [R108+UR11+0x2800], R68 ;  /* 0x002800446c007988 */ /* 0x0007e60008000c0b */
[----:B------:R5:W5:Y:S08]  /*2050*/  HMMA.1688.F16 R26, R48, R53, R26 ;  /* 0x00000035301a723c */ /* 0x000b70000000001a */
[-C--:B------:R5:W5:Y:S01]  /*2060*/  HMMA.1688.F16 R24, R48, R54.reuse, R24 ;  /* 0x000000363018723c */ /* 0x080b620000000018 */
[----:B------:R3:W-:Y:S01]  /*2070*/  STS.128 [R107+UR11+0x2800], R64 ;  /* 0x002800406b007988 */ /* 0x0007e20008000c0b */
[----:B------:R-:W-:Y:S02]  /*2080*/  @UP0 UIADD3 UR11, UR11, 0x80, URZ ;  /* 0x000000800b0b0890 */ /* 0x000fe4000fffe03f */
[----:B------:R-:W-:Y:S04]  /*2090*/  @!UP0 UIADD3 UR11, UR7, -0x80, URZ ;  /* 0xffffff80070b8890 */ /* 0x000fe8000fffe03f */
[----:B------:R5:W5:Y:S02]  /*20a0*/  HMMA.1688.F16 R22, R50, R54, R22 ;  /* 0x000000363216723c */ /* 0x000b640000000016 */
[----:B------:R-:W-:Y:S06]  /*20b0*/  BAR.SYNC.DEFER_BLOCKING 0x0 ;  /* 0x0000000000007b1d */ /* 0x000fec0000010000 */
[-C--:B------:R5:W5:Y:S08]  /*20c0*/  HMMA.1688.F16 R20, R50, R55.reuse, R20 ;  /* 0x000000373214723c */ /* 0x080b700000000014 */
[----:B------:R5:W5:Y:S08]  /*20d0*/  HMMA.1688.F16 R18, R48, R55, R18 ;  /* 0x000000373012723c */ /* 0x000b700000000012 */
[-C--:B0-----:R5:W5:Y:S01]  /*20e0*/  HMMA.1688.F16 R16, R48, R56.reuse, R16 ;  /* 0x000000383010723c */ /* 0x081b620000000010 */
[----:B------:R3:W0:Y:S07]  /*20f0*/  LDSM.16.M88.4 R36, [R35+UR5] ;  /* 0x000000052324783b */ /* 0x00062e0008000200 */
[----:B------:R5:W5:Y:S01]  /*2100*/  HMMA.1688.F16 R14, R50, R56, R14 ;  /* 0x00000038320e723c */ /* 0x000b62000000000e */
[----:B------:R3:W0:Y:S07]  /*2110*/  LDSM.16.M88.4 R40, [R35+UR4] ;  /* 0x000000042328783b */ /* 0x00062e0008000200 */
[-C--:B------:R5:W5:Y:S01]  /*2120*/  HMMA.1688.F16 R12, R50, R57.reuse, R12 ;  /* 0x00000039320c723c */ /* 0x080b62000000000c */
[----:B------:R3:W0:Y:S07]  /*2130*/  LDSM.16.M88.4 R44, [R35+UR4+0x1000] ;  /* 0x00100004232c783b */ /* 0x00062e0008000200 */
[----:B------:R5:W5:Y:S08]  /*2140*/  HMMA.1688.F16 R10, R48, R57, R10 ;  /* 0x00000039300a723c */ /* 0x000b70000000000a */
[-C--:B------:R5:W5:Y:S08]  /*2150*/  HMMA.1688.F16 R8, R48, R58.reuse, R8 ;  /* 0x0000003a3008723c */ /* 0x080b700000000008 */
[----:B------:R5:W5:Y:S08]  /*2160*/  HMMA.1688.F16 R6, R50, R58, R6 ;  /* 0x0000003a3206723c */ /* 0x000b700000000006 */
[-C--:B------:R5:W5:Y:S08]  /*2170*/  HMMA.1688.F16 R4, R50, R59.reuse, R4 ;  /* 0x0000003b3204723c */ /* 0x080b700000000004 */
[----:B------:R5:W5:Y:S01]  /*2180*/  HMMA.1688.F16 R2, R48, R59, R2 ;  /* 0x0000003b3002723c */ /* 0x000b620000000002 */
[----:B------:R-:W-:-:S07]  /*2190*/  @P0 BRA `(.L_x_225) ;  /* 0xfffff65000000947 */ /* 0x000fce000383ffff */
.L_x_224:
[----:B------:R-:W-:Y:S01]  /*21a0*/  IMAD.MOV.U32 R0, RZ, RZ, c[0x0][0x270] ;  /* 0x00009c00ff007624 */ /* 0x000fe200078e00ff */
[C---:B0-2---:R-:W-:Y:S01]  /*21b0*/  IADD3 R36, R97.reuse, 0x10, RZ ;  /* 0x0000001061247810 */ /* 0x045fe20007ffe0ff */
[----:B------:R-:W-:Y:S01]  /*21c0*/  IMAD.MOV.U32 R34, RZ, RZ, c[0x0][0x274] ;  /* 0x00009d00ff227624 */ /* 0x000fe200078e00ff */
[----:B------:R-:W-:Y:S01]  /*21d0*/  ISETP.GE.AND P1, PT, R97, c[0x0][0x174], PT ;  /* 0x00005d0061007a0c */ /* 0x000fe20003f26270 */
[----:B------:R-:W-:Y:S01]  /*21e0*/  IMAD.MOV.U32 R37, RZ, RZ, 0x1 ;  /* 0x00000001ff257424 */ /* 0x000fe200078e00ff */
[----:B------:R-:W-:Y:S01]  /*21f0*/  IADD3 R0, P0, R0, -c[0x0][0x278], RZ ;  /* 0x80009e0000007a10 */ /* 0x000fe20007f1e0ff */
[----:B------:R-:W-:Y:S01]  /*2200*/  CS2R R62, SRZ ;  /* 0x00000000003e7805 */ /* 0x000fe2000001ff00 */
[----:B------:R-:W-:Y:S01]  /*2210*/  ISETP.LT.AND P5, PT, R98, R96, !P1 ;  /* 0x000000606200720c */ /* 0x000fe20004fa1270 */
[----:B---3--:R-:W-:Y:S01]  /*2220*/  CS2R R64, SRZ ;  /* 0x0000000000407805 */ /* 0x008fe2000001ff00 */
[----:B------:R-:W-:Y:S01]  /*2230*/  IADD3.X R34, R34, ~c[0x0][0x27c], RZ, P0, !PT ;  /* 0x80009f0022227a10 */ /* 0x000fe200007fe4ff */
[----:B------:R-:W-:Y:S01]  /*2240*/  CS2R R66, SRZ ;  /* 0x0000000000427805 */ /* 0x000fe2000001ff00 */
[----:B------:R-:W-:Y:S01]  /*2250*/  IADD3 R38, P0, R0, c[0x0][0x268], RZ ;  /* 0x00009a0000267a10 */ /* 0x000fe20007f1e0ff */
[----:B------:R-:W-:-:S03]  /*2260*/  IMAD.MOV.U32 R0, RZ, RZ, c[0x0][0x268] ;  /* 0x00009a00ff007624 */ /* 0x000fc600078e00ff */
[----:B------:R-:W-:Y:S01]  /*2270*/  IADD3.X R39, R34, c[0x0][0x26c], RZ, P0, !PT ;  /* 0x00009b0022277a10 */ /* 0x000fe200007fe4ff */
[C---:B------:R-:W-:Y:S01]  /*2280*/  IMAD.SHL.U32 R69, R0.reuse, 0x2, RZ ;  /* 0x0000000200457824 */ /* 0x040fe200078e00ff */
[----:B------:R-:W-:Y:S02]  /*2290*/  SHF.L.U64.HI R37, R0, R37, c[0x0][0x26c] ;  /* 0x00009b0000257619 */ /* 0x000fe40000010225 */
[----:B------:R-:W-:Y:S01]  /*22a0*/  IADD3 R34, R97, 0x8, RZ ;  /* 0x0000000861227810 */ /* 0x000fe20007ffe0ff */
[----:B------:R-:W-:Y:S01]  /*22b0*/  IMAD.WIDE R38, R61, 0x2, R38 ;  /* 0x000000023d267825 */ /* 0x000fe200078e0226 */
[--C-:B------:R-:W-:Y:S01]  /*22c0*/  IADD3 R68, P3, P2, R69, R100, R69.reuse ;  /* 0x0000006445447210 */ /* 0x100fe20007a7e045 */
[----:B-----5:R-:W-:Y:S01]  /*22d0*/  CS2R R56, SRZ ;  /* 0x0000000000387805 */ /* 0x020fe2000001ff00 */
[----:B------:R-:W-:Y:S01]  /*22e0*/  CS2R R58, SRZ ;  /* 0x00000000003a7805 */ /* 0x000fe2000001ff00 */
[----:B------:R-:W2:Y:S01]  /*22f0*/  @P5 LDG.E.LTC128B.128.SYS R64, [R100] ;  /* 0x0000000064405381 */ /* 0x000ea200001eed20 */
[----:B------:R-:W-:-:S02]  /*2300*/  IADD3 R68, P4, P0, R38, R68, R69 ;  /* 0x0000004426447210 */ /* 0x000fc4000789e045 */
[--C-:B------:R-:W-:Y:S02]  /*2310*/  IADD3.X R0, R37, R101, R37.reuse, P3, P2 ;  /* 0x0000006525007210 */ /* 0x100fe40001fe4425 */
[----:B------:R-:W-:Y:S02]  /*2320*/  ISETP.GE.AND P2, PT, R34, c[0x0][0x174], PT ;  /* 0x00005d0022007a0c */ /* 0x000fe40003f46270 */
[----:B------:R-:W-:Y:S02]  /*2330*/  IADD3.X R69, R39, R0, R37, P4, P0 ;  /* 0x0000000027457210 */ /* 0x000fe400027e0425 */
[----:B------:R-:W-:Y:S02]  /*2340*/  IADD3 R42, P4, R100, c[0x0][0x268], RZ ;  /* 0x00009a00642a7a10 */ /* 0x000fe40007f9e0ff */
[----:B------:R-:W-:Y:S02]  /*2350*/  ISETP.GE.AND P3, PT, R36, c[0x0][0x174], PT ;  /* 0x00005d0024007a0c */ /* 0x000fe40003f66270 */
[----:B------:R-:W-:Y:S01]  /*2360*/  ISETP.LT.AND P6, PT, R98, R96, !P2 ;  /* 0x000000606200720c */ /* 0x000fe200057c1270 */
[----:B------:R-:W-:Y:S01]  /*2370*/  CS2R R60, SRZ ;  /* 0x00000000003c7805 */ /* 0x000fe2000001ff00 */
[----:B------:R-:W-:-:S02]  /*2380*/  IADD3.X R43, R101, c[0x0][0x26c], RZ, P4, !PT ;  /* 0x00009b00652b7a10 */ /* 0x000fc400027fe4ff */
[----:B------:R-:W-:Y:S02]  /*2390*/  ISETP.LT.AND P0, PT, R98, R96, !P3 ;  /* 0x000000606200720c */ /* 0x000fe40005f01270 */
[----:B------:R-:W-:Y:S02]  /*23a0*/  IADD3 R38, P4, R42, c[0x0][0x268], RZ ;  /* 0x00009a002a267a10 */ /* 0x000fe40007f9e0ff */
[----:B------:R-:W-:Y:S02]  /*23b0*/  IADD3 R0, R97, 0x18, RZ ;  /* 0x0000001861007810 */ /* 0x000fe40007ffe0ff */
[----:B------:R-:W-:Y:S02]  /*23c0*/  IADD3.X R39, R43, c[0x0][0x26c], RZ, P4, !PT ;  /* 0x00009b002b277a10 */ /* 0x000fe400027fe4ff */
[----:B------:R0:W3:Y:S01]  /*23d0*/  @P6 LDG.E.LTC128B.128.SYS R60, [R42] ;  /* 0x000000002a3c6381 */ /* 0x0000e200001eed20 */
[----:B------:R-:W-:Y:S02]  /*23e0*/  IADD3 R40, P6, R38, c[0x0][0x268], RZ ;  /* 0x00009a0026287a10 */ /* 0x000fe40007fde0ff */
[----:B------:R-:W-:-:S02]  /*23f0*/  IADD3 R34, R97, 0x20, RZ ;  /* 0x0000002061227810 */ /* 0x000fc40007ffe0ff */
[----:B------:R-:W-:Y:S01]  /*2400*/  ISETP.GE.AND P4, PT, R0, c[0x0][0x174], PT ;  /* 0x00005d0000007a0c */ /* 0x000fe20003f86270 */
[----:B------:R1:W3:Y:S01]  /*2410*/  @P0 LDG.E.LTC128B.128.SYS R56, [R38] ;  /* 0x0000000026380381 */ /* 0x0002e200001eed20 */
[----:B------:R-:W-:Y:S02]  /*2420*/  IADD3.X R41, R39, c[0x0][0x26c], RZ, P6, !PT ;  /* 0x00009b0027297a10 */ /* 0x000fe400037fe4ff */
[----:B------:R-:W-:Y:S02]  /*2430*/  IADD3 R36, P0, R40, c[0x0][0x268], RZ ;  /* 0x00009a0028247a10 */ /* 0x000fe40007f1e0ff */
[----:B------:R-:W-:Y:S02]  /*2440*/  ISETP.GE.AND P5, PT, R34, c[0x0][0x174], PT ;  /* 0x00005d0022007a0c */ /* 0x000fe40003fa6270 */
[CC--:B------:R-:W-:Y:S01]  /*2450*/  ISETP.LT.AND P6, PT, R98.reuse, R96.reuse, !P4 ;  /* 0x000000606200720c */ /* 0x0c0fe200067c1270 */
[----:B------:R-:W-:Y:S01]  /*2460*/  CS2R R52, SRZ ;  /* 0x0000000000347805 */ /* 0x000fe2000001ff00 */
[----:B------:R-:W-:Y:S01]  /*2470*/  IADD3.X R37, R41, c[0x0][0x26c], RZ, P0, !PT ;  /* 0x00009b0029257a10 */ /* 0x000fe200007fe4ff */
[----:B------:R-:W-:Y:S01]  /*2480*/  CS2R R54, SRZ ;  /* 0x0000000000367805 */ /* 0x000fe2000001ff00 */
[----:B------:R-:W-:Y:S01]  /*2490*/  ISETP.LT.AND P0, PT, R98, R96, !P5 ;  /* 0x000000606200720c */ /* 0x000fe20006f01270 */
[----:B------:R-:W-:Y:S01]  /*24a0*/  CS2R R48, SRZ ;  /* 0x0000000000307805 */ /* 0x000fe2000001ff00 */
[----:B------:R-:W-:Y:S01]  /*24b0*/  CS2R R50, SRZ ;  /* 0x0000000000327805 */ /* 0x000fe2000001ff00 */
[----:B------:R-:W-:-:S05]  /*24c0*/  IADD3 R0, R97, 0x28, RZ ;  /* 0x0000002861007810 */ /* 0x000fca0007ffe0ff */
[----:B------:R0:W3:Y:S01]  /*24d0*/  @P6 LDG.E.LTC128B.128.SYS R52, [R40] ;  /* 0x0000000028346381 */ /* 0x0000e200001eed20 */
[----:B-1----:R-:W-:-:S03]  /*24e0*/  IADD3 R38, P6, R36, c[0x0][0x268], RZ ;  /* 0x00009a0024267a10 */ /* 0x002fc60007fde0ff */
[----:B------:R1:W3:Y:S01]  /*24f0*/  @P0 LDG.E.LTC128B.128.SYS R48, [R36] ;  /* 0x0000000024300381 */ /* 0x0002e200001eed20 */
[----:B------:R-:W-:Y:S02]  /*2500*/  IADD3.X R39, R37, c[0x0][0x26c], RZ, P6, !PT ;  /* 0x00009b0025277a10 */ /* 0x000fe400037fe4ff */
[----:B------:R-:W-:Y:S02]  /*2510*/  IADD3 R70, P0, R38, c[0x0][0x268], RZ ;  /* 0x00009a0026467a10 */ /* 0x000fe40007f1e0ff */
[----:B------:R-:W-:Y:S02]  /*2520*/  ISETP.GE.AND P6, PT, R0, c[0x0][0x174], PT ;  /* 0x00005d0000007a0c */ /* 0x000fe40003fc6270 */
[----:B------:R-:W-:Y:S02]  /*2530*/  IADD3.X R71, R39, c[0x0][0x26c], RZ, P0, !PT ;  /* 0x00009b0027477a10 */ /* 0x000fe400007fe4ff */
[----:B------:R-:W-:Y:S01]  /*2540*/  ISETP.LT.AND P0, PT, R98, R96, !P6 ;  /* 0x000000606200720c */ /* 0x000fe20007701270 */
[----:B------:R-:W-:Y:S01]  /*2550*/  CS2R R44, SRZ ;  /* 0x00000000002c7805 */ /* 0x000fe2000001ff00 */
[----:B------:R-:W-:Y:S01]  /*2560*/  CS2R R46, SRZ ;  /* 0x00000000002e7805 */ /* 0x000fe2000001ff00 */
[----:B------:R-:W-:-:S09]  /*2570*/  IADD3 R0, R97, 0x30, RZ ;  /* 0x0000003061007810 */ /* 0x000fd20007ffe0ff */
[----:B------:R1:W3:Y:S01]  /*2580*/  @P0 LDG.E.LTC128B.128.SYS R44, [R38] ;  /* 0x00000000262c0381 */ /* 0x0002e200001eed20 */
[----:B------:R-:W-:-:S04]  /*2590*/  ISETP.GE.AND P0, PT, R0, c[0x0][0x174], PT ;  /* 0x00005d0000007a0c */ /* 0x000fc80003f06270 */
[----:B------:R-:W-:Y:S01]  /*25a0*/  ISETP.LT.AND P0, PT, R98, R96, !P0 ;  /* 0x000000606200720c */ /* 0x000fe20004701270 */
[----:B0-----:R-:W-:Y:S01]  /*25b0*/  CS2R R40, SRZ ;  /* 0x0000000000287805 */ /* 0x001fe2000001ff00 */
[----:B------:R-:W-:Y:S01]  /*25c0*/  CS2R R42, SRZ ;  /* 0x00000000002a7805 */ /* 0x000fe2000001ff00 */
[----:B------:R-:W-:-:S09]  /*25d0*/  IADD3 R97, R97, 0x38, RZ ;  /* 0x0000003861617810 */ /* 0x000fd20007ffe0ff */
[----:B------:R0:W3:Y:S01]  /*25e0*/  @P0 LDG.E.LTC128B.128.SYS R40, [R70] ;  /* 0x0000000046280381 */ /* 0x0000e200001eed20 */
[----:B------:R-:W-:-:S04]  /*25f0*/  ISETP.GE.AND P0, PT, R97, c[0x0][0x174], PT ;  /* 0x00005d0061007a0c */ /* 0x000fc80003f06270 */
[----:B------:R-:W-:Y:S01]  /*2600*/  ISETP.LT.AND P0, PT, R98, R96, !P0 ;  /* 0x000000606200720c */ /* 0x000fe20004701270 */
[----:B-1----:R-:W-:Y:S01]  /*2610*/  CS2R R36, SRZ ;  /* 0x0000000000247805 */ /* 0x002fe2000001ff00 */
[----:B------:R-:W-:Y:S01]  /*2620*/  CS2R R38, SRZ ;  /* 0x0000000000267805 */ /* 0x000fe2000001ff00 */
[----:B------:R-:W-:-:S09]  /*2630*/  ULDC.64 UR6, c[0x0][0x268] ;  /* 0x00009a0000067ab9 */ /* 0x000fd20000000a00 */
[----:B------:R0:W3:Y:S01]  /*2640*/  @P0 LDG.E.LTC128B.128.SYS R36, [R70.64+UR6] ;  /* 0x0000000646240981 */ /* 0x0000e2000c1eed20 */
[----:B------:R-:W-:Y:S01]  /*2650*/  ULEA UR4, UR15, UR14, 0x1 ;  /* 0x0000000e0f047291 */ /* 0x000fe2000f8e083f */
[----:B------:R-:W-:-:S05]  /*2660*/  IMAD.SHL.U32 R34, R118, 0x2, RZ ;  /* 0x0000000276227824 */ /* 0x000fca00078e00ff */
[----:B------:R-:W-:Y:S01]  /*2670*/  LOP3.LUT R34, R34, 0x6, RZ, 0xc0, !PT ;  /* 0x0000000622227812 */ /* 0x000fe200078ec0ff */
[----:B------:R-:W-:-:S04]  /*2680*/  IMAD.U32 R191, RZ, RZ, UR4 ;  /* 0x00000004ffbf7e24 */ /* 0x000fc8000f8e00ff */
[----:B------:R-:W-:-:S05]  /*2690*/  IMAD.U32 R191, R191, 0x20, R34 ;  /* 0x00000020bfbf7824 */ /* 0x000fca00078e0022 */
[C---:B------:R-:W-:Y:S01]  /*26a0*/  ISETP.GE.AND P0, PT, R191.reuse, c[0x0][0x168], PT ;  /* 0x00005a00bf007a0c */ /* 0x040fe20003f06270 */
[----:B------:R-:W-:Y:S02]  /*26b0*/  IMAD.MOV.U32 R73, RZ, RZ, RZ ;  /* 0x000000ffff497224 */ /* 0x000fe400078e00ff */
[C---:B------:R-:W-:Y:S01]  /*26c0*/  IMAD.WIDE R192, R191.reuse, 0x2, R192 ;  /* 0x00000002bfc07825 */ /* 0x040fe200078e02c0 */
[----:B------:R-:W-:Y:S01]  /*26d0*/  ULDC UR4, c[0x0][0x168] ;  /* 0x00005a0000047ab9 */ /* 0x000fe20000000800 */
[----:B------:R-:W-:Y:S01]  /*26e0*/  LOP3.LUT R34, R191, 0x8, RZ, 0xfc, !PT ;  /* 0x00000008bf227812 */ /* 0x000fe200078efcff */
[----:B------:R-:W-:Y:S01]  /*26f0*/  USHF.R.S32.HI UR4, URZ, 0x1f, UR4 ;  /* 0x0000001f3f047899 */ /* 0x000fe20008011404 */
[----:B0-----:R-:W-:-:S05]  /*2700*/  SHF.R.S32.HI R70, RZ, 0x1f, R191 ;  /* 0x0000001fff467819 */ /* 0x001fca00000114bf */
[----:B------:R-:W3:Y:S01]  /*2710*/  @!P0 LDG.E.LTC128B.SYS R73, [R192] ;  /* 0x00000000c0498381 */ /* 0x000ee200001ee920 */
[----:B------:R-:W-:-:S04]  /*2720*/  ISETP.GE.U32.AND P0, PT, R34, c[0x0][0x168], PT ;  /* 0x00005a0022007a0c */ /* 0x000fc80003f06070 */
[----:B------:R-:W-:Y:S01]  /*2730*/  ISETP.GE.AND.EX P0, PT, R70, UR4, PT, P0 ;  /* 0x0000000446007c0c */ /* 0x000fe2000bf06300 */
[----:B------:R-:W-:Y:S01]  /*2740*/  IMAD.MOV.U32 R197, RZ, RZ, RZ ;  /* 0x000000ffffc57224 */ /* 0x000fe200078e00ff */
[----:B------:R-:W-:Y:S01]  /*2750*/  LOP3.LUT R34, R191, 0x10, RZ, 0xfc, !PT ;  /* 0x00000010bf227812 */ /* 0x000fe200078efcff */
[----:B------:R-:W-:-:S09]  /*2760*/  IMAD.MOV.U32 R199, RZ, RZ, RZ ;  /* 0x000000ffffc77224 */ /* 0x000fd200078e00ff */
[----:B------:R-:W3:Y:S01]  /*2770*/  @!P0 LDG.E.LTC128B.SYS R197, [R192+0x10] ;  /* 0x00001000c0c58381 */ /* 0x000ee200001ee920 */
[----:B------:R-:W-:-:S04]  /*2780*/  ISETP.GE.U32.AND P0, PT, R34, c[0x0][0x168], PT ;  /* 0x00005a0022007a0c */ /* 0x000fc80003f06070 */
[----:B------:R-:W-:Y:S02]  /*2790*/  ISETP.GE.AND.EX P0, PT, R70, UR4, PT, P0 ;  /* 0x0000000446007c0c */ /* 0x000fe4000bf06300 */
[----:B------:R-:W-:Y:S01]  /*27a0*/  LOP3.LUT R34, R191, 0x18, RZ, 0xfc, !PT ;  /* 0x00000018bf227812 */ /* 0x000fe200078efcff */
[----:B------:R-:W-:-:S09]  /*27b0*/  IMAD.MOV.U32 R195, RZ, RZ, RZ ;  /* 0x000000ffffc37224 */ /* 0x000fd200078e00ff */
[----:B------:R-:W3:Y:S01]  /*27c0*/  @!P0 LDG.E.LTC128B.SYS R199, [R192+0x20] ;  /* 0x00002000c0c78381 */ /* 0x000ee200001ee920 */
[----:B------:R-:W-:-:S04]  /*27d0*/  ISETP.GE.U32.AND P0, PT, R34, c[0x0][0x168], PT ;  /* 0x00005a0022007a0c */ /* 0x000fc80003f06070 */
[----:B------:R-:W-:-:S12]  /*27e0*/  ISETP.GE.AND.EX P0, PT, R70, UR4, PT, P0 ;  /* 0x0000000446007c0c */ /* 0x000fd8000bf06300 */
[----:B------:R-:W3:Y:S01]  /*27f0*/  @!P0 LDG.E.LTC128B.SYS R195, [R192+0x30] ;  /* 0x00003000c0c38381 */ /* 0x000ee200001ee920 */
[----:B------:R-:W-:-:S04]  /*2800*/  IADD3 R82, P0, R68, c[0x0][0x268], RZ ;  /* 0x00009a0044527a10 */ /* 0x000fc80007f1e0ff */
[----:B------:R-:W-:Y:S02]  /*2810*/  IADD3.X R83, R69, c[0x0][0x26c], RZ, P0, !PT ;  /* 0x00009b0045537a10 */ /* 0x000fe400007fe4ff */
        /* <DEDUP_REMOVED lines=9> */
[----:B------:R-:W-:Y:S01]  /*28b0*/  IADD3.X R75, R77, c[0x0][0x26c], RZ, P0, !PT ;  /* 0x00009b004d4b7a10 */ /* 0x000fe200007fe4ff */
[----:B--2---:R-:W-:Y:S04]  /*28c0*/  STS.128 [R126], R64 ;  /* 0x000000407e007388 */ /* 0x004fe80000000c00 */
[----:B---3--:R0:W-:Y:S04]  /*28d0*/  STS.128 [R124], R60 ;  /* 0x0000003c7c007388 */ /* 0x0081e80000000c00 */
[----:B------:R1:W-:Y:S04]  /*28e0*/  STS.128 [R126+0x800], R56 ;  /* 0x000800387e007388 */ /* 0x0003e80000000c00 */
[----:B------:R2:W-:Y:S04]  /*28f0*/  STS.128 [R124+0x800], R52 ;  /* 0x000800347c007388 */ /* 0x0005e80000000c00 */
[----:B------:R2:W-:Y:S04]  /*2900*/  STS.128 [R126+0x1000], R48 ;  /* 0x001000307e007388 */ /* 0x0005e80000000c00 */
[----:B------:R0:W-:Y:S04]  /*2910*/  STS.128 [R124+0x1000], R44 ;  /* 0x0010002c7c007388 */ /* 0x0001e80000000c00 */
[----:B------:R0:W-:Y:S04]  /*2920*/  STS.128 [R126+0x1800], R40 ;  /* 0x001800287e007388 */ /* 0x0001e80000000c00 */
[----:B------:R0:W-:Y:S04]  /*2930*/  STS.128 [R124+0x1800], R36 ;  /* 0x001800247c007388 */ /* 0x0001e80000000c00 */
[----:B------:R-:W-:Y:S05]  /*2940*/  BAR.SYNC.DEFER_BLOCKING 0x0 ;  /* 0x0000000000007b1d */ /* 0x000fea0000010000 */
[----:B0-----:R0:W3:Y:S01]  /*2950*/  @!P2 LDG.E.LTC128B.128.SYS R60, [R82] ;  /* 0x00000000523ca381 */ /* 0x0010e200001eed20 */
[----:B------:R-:W-:-:S03]  /*2960*/  ISETP.GE.AND P2, PT, R0, c[0x0][0x174], PT ;  /* 0x00005d0000007a0c */ /* 0x000fc60003f46270 */
[----:B------:R0:W3:Y:S01]  /*2970*/  @!P1 LDG.E.LTC128B.128.SYS R64, [R68] ;  /* 0x0000000044409381 */ /* 0x0000e200001eed20 */
[----:B------:R-:W-:-:S03]  /*2980*/  ISETP.GE.AND P1, PT, R97, c[0x0][0x174], PT ;  /* 0x00005d0061007a0c */ /* 0x000fc60003f26270 */
[----:B-1----:R0:W3:Y:S04]  /*2990*/  @!P3 LDG.E.LTC128B.128.SYS R56, [R70] ;  /* 0x000000004638b381 */ /* 0x0020e800001eed20 */
[----:B--2---:R1:W2:Y:S04]  /*29a0*/  @!P4 LDG.E.LTC128B.128.SYS R52, [R80] ;  /* 0x000000005034c381 */ /* 0x0042a800001eed20 */
[----:B------:R0:W2:Y:S04]  /*29b0*/  @!P5 LDG.E.LTC128B.128.SYS R48, [R78] ;  /* 0x000000004e30d381 */ /* 0x0000a800001eed20 */
[----:B------:R0:W2:Y:S04]  /*29c0*/  @!P6 LDG.E.LTC128B.128.SYS R44, [R76] ;  /* 0x000000004c2ce381 */ /* 0x0000a800001eed20 */
[----:B------:R0:W2:Y:S04]  /*29d0*/  @!P2 LDG.E.LTC128B.128.SYS R40, [R74] ;  /* 0x000000004a28a381 */ /* 0x0000a800001eed20 */
[----:B------:R0:W2:Y:S01]  /*29e0*/  @!P1 LDG.E.LTC128B.128.SYS R36, [R74.64+UR6] ;  /* 0x000000064a249981 */ /* 0x0000a2000c1eed20 */
[----:B----4-:R-:W-:-:S02]  /*29f0*/  HFMA2 R32, R120.H0_H0, R32, R73 ;  /* 0x0000002078207231 */ /* 0x010fc40000000849 */
[----:B------:R-:W-:Y:S01]  /*2a00*/  HFMA2 R33, R120.H0_H0, R33, R73 ;  /* 0x0000002178217231 */ /* 0x000fe20000000849 */
[----:B------:R-:W-:-:S04]  /*2a10*/  IMAD.U32 R0, RZ, RZ, UR14 ;  /* 0x0000000eff007e24 */ /* 0x000fc8000f8e00ff */
[----:B------:R-:W-:-:S03]  /*2a20*/  IMAD R189, R0, 0x80, R35 ;  /* 0x0000008000bd7824 */ /* 0x000fc600078e0223 */
[--C-:B------:R-:W-:Y:S01]  /*2a30*/  PRMT R34, R32, 0x5410, R33.reuse ;  /* 0x0000541020227816 */ /* 0x100fe20000000021 */
[C-C-:B------:R-:W-:Y:S02]  /*2a40*/  HFMA2 R30, R120.reuse.H0_H0, R30, R73.reuse ;  /* 0x0000001e781e7231 */ /* 0x140fe40000000849 */
[----:B------:R-:W-:Y:S02]  /*2a50*/  HFMA2 R31, R120.H0_H0, R31, R73 ;  /* 0x0000001f781f7231 */ /* 0x000fe40000000849 */
[----:B------:R-:W1:Y:S01]  /*2a60*/  LDSM.16.M88.4 R108, [R189+0x5000] ;  /* 0x00500000bd6c783b */ /* 0x000e620000000200 */
[----:B------:R-:W-:Y:S01]  /*2a70*/  HSETP2.GEU.AND P5, P3, R34, c[0x0] [0x334].H0_H0, PT ;  /* 0x2000cd0022007634 */ /* 0x000fe20003bae000 */
[----:B------:R-:W-:Y:S02]  /*2a80*/  IMAD.MOV.U32 R34, RZ, RZ, R32 ;  /* 0x000000ffff227224 */ /* 0x000fe400078e0020 */
[----:B------:R-:W-:-:S04]  /*2a90*/  IMAD.MOV.U32 R115, RZ, RZ, R33 ;  /* 0x000000ffff737224 */ /* 0x000fc800078e0021 */
[----:B0-----:R-:W0:Y:S01]  /*2aa0*/  LDSM.16.M88.4 R68, [R189+0x2000] ;  /* 0x00200000bd44783b */ /* 0x001e220000000200 */
[----:B------:R-:W-:Y:S02]  /*2ab0*/  SHF.R.U32.HI R114, RZ, 0x10, R34 ;  /* 0x00000010ff727819 */ /* 0x000fe40000011622 */
[----:B------:R-:W-:-:S05]  /*2ac0*/  PRMT R33, R30, 0x5410, R31 ;  /* 0x000054101e217816 */ /* 0x000fca000000001f */
[----:B------:R-:W0:Y:S01]  /*2ad0*/  LDSM.16.M88.4 R76, [R189+0x3000] ;  /* 0x00300000bd4c783b */ /* 0x000e220000000200 */
[----:B------:R-:W-:-:S07]  /*2ae0*/  SHF.R.U32.HI R32, RZ, 0x10, R115 ;  /* 0x00000010ff207819 */ /* 0x000fce0000011673 */
[----:B------:R-:W0:Y:S01]  /*2af0*/  LDSM.16.M88.4 R72, [R189+0x4000] ;  /* 0x00400000bd48783b */ /* 0x000e220000000200 */
[----:B------:R-:W-:Y:S01]  /*2b00*/  SHF.R.U32.HI R112, RZ, 0x10, R30 ;  /* 0x00000010ff707819 */ /* 0x000fe2000001161e */
[----:B------:R-:W-:Y:S01]  /*2b10*/  HSETP2.GEU.AND P1, P0, R33, c[0x0] [0x334].H0_H0, PT ;  /* 0x2000cd0021007634 */ /* 0x000fe2000382e000 */
[----:B------:R-:W-:Y:S01]  /*2b20*/  IMAD.MOV.U32 R33, RZ, RZ, R31 ;  /* 0x000000ffff217224 */ /* 0x000fe200078e001f */
[----:B------:R-:W-:Y:S01]  /*2b30*/  HSETP2.GEU.AND P4, PT, R114.H0_H0, c[0x0] [0x334].H0_H0, PT ;  /* 0x2000cd0072007634 */ /* 0x000fe20003f8e800 */
[----:B------:R-:W-:Y:S01]  /*2b40*/  ULDC.U16 UR5, c[0x0][0x334] ;  /* 0x0000cd0000057ab9 */ /* 0x000fe20000000400 */
[----:B------:R-:W-:Y:S01]  /*2b50*/  HSETP2.GEU.AND P2, PT, R32.H0_H0, c[0x0] [0x334].H0_H0, PT ;  /* 0x2000cd0020007634 */ /* 0x000fe20003f4e800 */
[----:B------:R-:W-:Y:S02]  /*2b60*/  SEL R115, R115, UR5, P3 ;  /* 0x0000000573737c07 */ /* 0x000fe40009800000 */
[----:B------:R-:W-:Y:S01]  /*2b70*/  HSETP2.GEU.AND P3, PT, R112.H0_H0, c[0x0] [0x334].H0_H0, PT ;  /* 0x2000cd0070007634 */ /* 0x000fe20003f6e800 */
[----:B------:R-:W-:-:S02]  /*2b80*/  SHF.R.U32.HI R113, RZ, 0x10, R33 ;  /* 0x00000010ff717819 */ /* 0x000fc40000011621 */
[----:B------:R-:W-:Y:S02]  /*2b90*/  SEL R31, R34, UR5, P5 ;  /* 0x00000005221f7c07 */ /* 0x000fe4000a800000 */
[----:B------:R-:W-:Y:S02]  /*2ba0*/  SEL R114, R114, UR5, P4 ;  /* 0x0000000572727c07 */ /* 0x000fe4000a000000 */
[----:B------:R-:W-:Y:S02]  /*2bb0*/  SEL R32, R32, UR5, P2 ;  /* 0x0000000520207c07 */ /* 0x000fe40009000000 */
[----:B------:R-:W-:Y:S01]  /*2bc0*/  HSETP2.GEU.AND P2, PT, R113.H0_H0, c[0x0] [0x334].H0_H0, PT ;  /* 0x2000cd0071007634 */ /* 0x000fe20003f4e800 */
[----:B------:R-:W-:Y:S02]  /*2bd0*/  PRMT R114, R31, 0x5410, R114 ;  /* 0x000054101f727816 */ /* 0x000fe40000000072 */
[----:B------:R-:W-:Y:S02]  /*2be0*/  SEL R31, R30, UR5, P1 ;  /* 0x000000051e1f7c07 */ /* 0x000fe40008800000 */
[----:B------:R-:W-:-:S02]  /*2bf0*/  SEL R112, R112, UR5, P3 ;  /* 0x0000000570707c07 */ /* 0x000fc40009800000 */
[----:B------:R-:W-:Y:S02]  /*2c00*/  SEL R30, R33, UR5, P0 ;  /* 0x00000005211e7c07 */ /* 0x000fe40008000000 */
[----:B------:R-:W-:Y:S02]  /*2c10*/  PRMT R112, R31, 0x5410, R112 ;  /* 0x000054101f707816 */ /* 0x000fe40000000070 */
[C---:B------:R-:W-:Y:S02]  /*2c20*/  LOP3.LUT R33, R35.reuse, 0x10, RZ, 0x3c, !PT ;  /* 0x0000001023217812 */ /* 0x040fe400078e3cff */
[C---:B------:R-:W-:Y:S02]  /*2c30*/  LOP3.LUT R31, R35.reuse, 0x20, RZ, 0x3c, !PT ;  /* 0x00000020231f7812 */ /* 0x040fe400078e3cff */
[----:B------:R-:W-:Y:S02]  /*2c40*/  LOP3.LUT R35, R35, 0x30, RZ, 0x3c, !PT ;  /* 0x0000003023237812 */ /* 0x000fe400078e3cff */
[----:B------:R-:W-:Y:S01]  /*2c50*/  SEL R113, R113, UR5, P2 ;  /* 0x0000000571717c07 */ /* 0x000fe20009000000 */
[C---:B------:R-:W-:Y:S01]  /*2c60*/  IMAD R190, R0.reuse, 0x80, R33 ;  /* 0x0000008000be7824 */ /* 0x040fe200078e0221 */
[----:B------:R-:W-:Y:S01]  /*2c70*/  PRMT R115, R115, 0x5410, R32 ;  /* 0x0000541073737816 */ /* 0x000fe20000000020 */
[----:B------:R-:W-:Y:S01]  /*2c80*/  IMAD R188, R0, 0x80, R31 ;  /* 0x0000008000bc7824 */ /* 0x000fe200078e021f */
[----:B------:R-:W-:Y:S01]  /*2c90*/  PRMT R113, R30, 0x5410, R113 ;  /* 0x000054101e717816 */ /* 0x000fe20000000071 */
[----:B------:R-:W-:Y:S01]  /*2ca0*/  IMAD R0, R0, 0x80, R35 ;  /* 0x0000008000007824 */ /* 0x000fe200078e0223 */
[----:B------:R-:W-:-:S02]  /*2cb0*/  HFMA2 R186, R120.H0_H0, R28, R197 ;  /* 0x0000001c78ba7231 */ /* 0x000fc400000008c5 */
[-C--:B-1----:R-:W-:Y:S01]  /*2cc0*/  HMMA.1688.F16 R180, R114, R110.reuse, RZ ;  /* 0x0000006e72b4723c */ /* 0x082fe200000000ff */
[----:B------:R-:W-:Y:S07]  /*2cd0*/  LDSM.16.M88.4 R104, [R190+0x2000] ;  /* 0x00200000be68783b */ /* 0x000fee0000000200 */
[----:B------:R5:W-:Y:S01]  /*2ce0*/  HMMA.1688.F16 R182, R112, R110, RZ ;  /* 0x0000006e70b6723c */ /* 0x000be200000000ff */
[----:B------:R-:W-:Y:S05]  /*2cf0*/  LDSM.16.M88.4 R100, [R190+0x3000] ;  /* 0x00300000be64783b */ /* 0x000fea0000000200 */
[----:B-----5:R-:W-:-:S02]  /*2d00*/  HFMA2 R110, R120.H0_H0, R29, R197 ;  /* 0x0000001d786e7231 */ /* 0x020fc400000008c5 */
[-C--:B0-----:R-:W-:Y:S01]  /*2d10*/  HMMA.1688.F16 R128, R114, R68.reuse, RZ ;  /* 0x000000447280723c */ /* 0x081fe200000000ff */
[----:B------:R-:W-:Y:S07]  /*2d20*/  LDSM.16.M88.4 R96, [R190+0x4000] ;  /* 0x00400000be60783b */ /* 0x000fee0000000200 */
[----:B------:R-:W-:Y:S01]  /*2d30*/  HMMA.1688.F16 R132, R112, R68, RZ ;  /* 0x000000447084723c */ /* 0x000fe200000000ff */
[----:B------:R-:W0:Y:S07]  /*2d40*/  LDSM.16.M88.4 R92, [R190+0x5000] ;  /* 0x00500000be5c783b */ /* 0x000e2e0000000200 */
[-C--:B------:R-:W-:Y:S01]  /*2d50*/  HMMA.1688.F16 R130, R112, R69.reuse, RZ ;  /* 0x000000457082723c */ /* 0x080fe200000000ff */
[----:B------:R-:W1:Y:S07]  /*2d60*/  LDSM.16.M88.4 R88, [R188+0x2000] ;  /* 0x00200000bc58783b */ /* 0x000e6e0000000200 */
[----:B------:R-:W-:Y:S01]  /*2d70*/  HMMA.1688.F16 R136, R114, R69, RZ ;  /* 0x000000457288723c */ /* 0x000fe200000000ff */
[----:B------:R-:W0:Y:S07]  /*2d80*/  LDSM.16.M88.4 R84, [R188+0x3000] ;  /* 0x00300000bc54783b */ /* 0x000e2e0000000200 */
[-C--:B------:R-:W-:Y:S01]  /*2d90*/  HMMA.1688.F16 R134, R114, R70.reuse, RZ ;  /* 0x000000467286723c */ /* 0x080fe200000000ff */
[----:B------:R-:W0:Y:S07]  /*2da0*/  LDSM.16.M88.4 R80, [R188+0x4000] ;  /* 0x00400000bc50783b */ /* 0x000e2e0000000200 */
[----:B------:R-:W-:Y:S01]  /*2db0*/  HMMA.1688.F16 R140, R112, R70, RZ ;  /* 0x00000046708c723c */ /* 0x000fe200000000ff */
[----:B------:R-:W-:Y:S07]  /*2dc0*/  LDSM.16.M88.4 R28, [R0+0x3000] ;  /* 0x00300000001c783b */ /* 0x000fee0000000200 */
[-C--:B------:R-:W-:Y:S01]  /*2dd0*/  HMMA.1688.F16 R138, R112, R71.reuse, RZ ;  /* 0x00000047708a723c */ /* 0x080fe200000000ff */
[----:B------:R-:W-:Y:S07]  /*2de0*/  LDSM.16.M88.4 R32, [R0+0x5000] ;  /* 0x005000000020783b */ /* 0x000fee0000000200 */
[----:B------:R5:W-:Y:S06]  /*2df0*/  HMMA.1688.F16 R144, R114, R71, RZ ;  /* 0x000000477290723c */ /* 0x000bec00000000ff */
[----:B-----5:R-:W-:Y:S02]  /*2e00*/  LDSM.16.M88.4 R68, [R0+0x4000] ;  /* 0x004000000044783b */ /* 0x020fe40000000200 */
[-C--:B------:R-:W-:Y:S08]  /*2e10*/  HMMA.1688.F16 R142, R114, R76.reuse, RZ ;  /* 0x0000004c728e723c */ /* 0x080ff000000000ff */
[----:B------:R-:W-:Y:S08]  /*2e20*/  HMMA.1688.F16 R148, R112, R76, RZ ;  /* 0x0000004c7094723c */ /* 0x000ff000000000ff */
[-C--:B------:R-:W-:Y:S08]  /*2e30*/  HMMA.1688.F16 R146, R112, R77.reuse, RZ ;  /* 0x0000004d7092723c */ /* 0x080ff000000000ff */
[----:B------:R-:W-:Y:S08]  /*2e40*/  HMMA.1688.F16 R152, R114, R77, RZ ;  /* 0x0000004d7298723c */ /* 0x000ff000000000ff */
[-C--:B------:R-:W-:Y:S08]  /*2e50*/  HMMA.1688.F16 R150, R114, R78.reuse, RZ ;  /* 0x0000004e7296723c */ /* 0x080ff000000000ff */
[----:B------:R-:W-:Y:S08]  /*2e60*/  HMMA.1688.F16 R156, R112, R78, RZ ;  /* 0x0000004e709c723c */ /* 0x000ff000000000ff */
[-C--:B------:R-:W-:Y:S08]  /*2e70*/  HMMA.1688.F16 R154, R112, R79.reuse, RZ ;  /* 0x0000004f709a723c */ /* 0x080ff000000000ff */
[----:B------:R5:W-:Y:S06]  /*2e80*/  HMMA.1688.F16 R160, R114, R79, RZ ;  /* 0x0000004f72a0723c */ /* 0x000bec00000000ff */
[----:B-----5:R-:W0:Y:S02]  /*2e90*/  LDSM.16.M88.4 R76, [R188+0x5000] ;  /* 0x00500000bc4c783b */ /* 0x020e240000000200 */
        /* <DEDUP_REMOVED lines=8> */
[----:B-----5:R-:W0:Y:S08]  /*2f20*/  LDSM.16.M88.4 R72, [R0+0x2000] ;  /* 0x002000000048783b */ /* 0x020e300000000200 */
[----:B---3--:R-:W-:Y:S04]  /*2f30*/  STS.128 [R126+0x80], R64 ;  /* 0x000080407e007388 */ /* 0x008fe80000000c00 */
[----:B------:R-:W-:Y:S04]  /*2f40*/  STS.128 [R124+0x80], R60 ;  /* 0x0000803c7c007388 */ /* 0x000fe80000000c00 */
[----:B------:R-:W-:Y:S04]  /*2f50*/  STS.128 [R126+0x880], R56 ;  /* 0x000880387e007388 */ /* 0x000fe80000000c00 */
[----:B--2---:R-:W-:Y:S04]  /*2f60*/  STS.128 [R124+0x880], R52 ;  /* 0x000880347c007388 */ /* 0x004fe80000000c00 */
[----:B------:R-:W-:Y:S04]  /*2f70*/  STS.128 [R126+0x1080], R48 ;  /* 0x001080307e007388 */ /* 0x000fe80000000c00 */
[----:B------:R-:W-:Y:S04]  /*2f80*/  STS.128 [R124+0x1080], R44 ;  /* 0x0010802c7c007388 */ /* 0x000fe80000000c00 */
[----:B------:R-:W-:Y:S04]  /*2f90*/  STS.128 [R126+0x1880], R40 ;  /* 0x001880287e007388 */ /* 0x000fe80000000c00 */
[----:B------:R-:W-:Y:S01]  /*2fa0*/  STS.128 [R124+0x1880], R36 ;  /* 0x001880247c007388 */ /* 0x000fe20000000c00 */
[----:B------:R-:W-:-:S04]  /*2fb0*/  IADD3 R191, R191, 0x20, RZ ;  /* 0x00000020bfbf7810 */ /* 0x000fc80007ffe0ff */
[----:B------:R-:W-:Y:S01]  /*2fc0*/  ISETP.GE.AND P0, PT, R191, c[0x0][0x168], PT ;  /* 0x00005a00bf007a0c */ /* 0x000fe20003f06270 */
[----:B------:R-:W-:Y:S01]  /*2fd0*/  IMAD.MOV.U32 R127, RZ, RZ, RZ ;  /* 0x000000ffff7f7224 */ /* 0x000fe200078e00ff */
[----:B------:R-:W-:Y:S10]  /*2fe0*/  BAR.SYNC.DEFER_BLOCKING 0x0 ;  /* 0x0000000000007b1d */ /* 0x000ff40000010000 */
[----:B------:R-:W2:Y:S01]  /*2ff0*/  @!P0 LDG.E.LTC128B.SYS R127, [R192+0x40] ;  /* 0x00004000c07f8381 */ /* 0x000ea200001ee920 */
[----:B------:R-:W-:-:S02]  /*3000*/  IMAD.MOV.U32 R194, RZ, RZ, R186 ;  /* 0x000000ffffc27224 */ /* 0x000fc400078e00ba */
[--C-:B------:R-:W-:Y:S01]  /*3010*/  IMAD.MOV.U32 R200, RZ, RZ, R110.reuse ;  /* 0x000000ffffc87224 */ /* 0x100fe200078e006e */
[----:B------:R-:W-:Y:S02]  /*3020*/  PRMT R110, R186, 0x5410, R110 ;  /* 0x00005410ba6e7816 */ /* 0x000fe4000000006e */
[----:B------:R-:W-:-:S04]  /*3030*/  SHF.R.U32.HI R198, RZ, 0x10, R194 ;  /* 0x00000010ffc67819 */ /* 0x000fc800000116c2 */
[----:B------:R-:W-:Y:S02]  /*3040*/  HSETP2.GEU.AND P3, P1, R110, c[0x0] [0x334].H0_H0, PT ;  /* 0x2000cd006e007634 */ /* 0x000fe4000396e000 */
[----:B------:R-:W-:Y:S01]  /*3050*/  HSETP2.GEU.AND P2, PT, R198.H0_H0, c[0x0] [0x334].H0_H0, PT ;  /* 0x2000cd00c6007634 */ /* 0x000fe20003f4e800 */
[----:B------:R-:W-:Y:S01]  /*3060*/  SHF.R.U32.HI R196, RZ, 0x10, R200 ;  /* 0x00000010ffc47819 */ /* 0x000fe200000116c8 */
[C-C-:B------:R-:W-:Y:S01]  /*3070*/  HFMA2 R26, R120.reuse.H0_H0, R26, R197.reuse ;  /* 0x0000001a781a7231 */ /* 0x140fe200000008c5 */
[----:B------:R-:W-:Y:S01]  /*3080*/  HMMA.1688.F16 R174, R114, R108, RZ ;  /* 0x0000006c72ae723c */ /* 0x000fe200000000ff */
[----:B------:R-:W-:-:S03]  /*3090*/  HFMA2 R27, R120.H0_H0, R27, R197 ;  /* 0x0000001b781b7231 */ /* 0x000fc600000008c5 */
[----:B------:R-:W-:-:S04]  /*30a0*/  HSETP2.GEU.AND P0, PT, R196.H0_H0, c[0x0] [0x334].H0_H0, PT ;  /* 0x2000cd00c4007634 */ /* 0x000fc80003f0e800 */
[----:B------:R-:W5:Y:S08]  /*30b0*/  HMMA.1688.F16 R178, R112, R108, RZ ;  /* 0x0000006c70b2723c */ /* 0x000f7000000000ff */
[----:B------:R-:W5:Y:S08]  /*30c0*/  HMMA.1688.F16 R184, R112, R109, RZ ;  /* 0x0000006d70b8723c */ /* 0x000f7000000000ff */
[----:B------:R5:W-:Y:S05]  /*30d0*/  HMMA.1688.F16 R186, R112, R111, RZ ;  /* 0x0000006f70ba723c */ /* 0x000bea00000000ff */
[----:B-----5:R-:W-:-:S03]  /*30e0*/  SEL R112, R194, UR5, P3 ;  /* 0x00000005c2707c07 */ /* 0x020fc60009800000 */
[----:B------:R-:W5:Y:S01]  /*30f0*/  HMMA.1688.F16 R108, R114, R109, RZ ;  /* 0x0000006d726c723c */ /* 0x000f6200000000ff */
[----:B------:R-:W-:-:S07]  /*3100*/  PRMT R194, R26, 0x5410, R27 ;  /* 0x000054101ac27816 */ /* 0x000fce000000001b */
[----:B------:R5:W5:Y:S05]  /*3110*/  HMMA.1688.F16 R110, R114, R111, RZ ;  /* 0x0000006f726e723c */ /* 0x000b6a00000000ff */
[----:B-----5:R-:W-:Y:S02]  /*3120*/  SEL R115, R198, UR5, P2 ;  /* 0x00000005c6737c07 */ /* 0x020fe40009000000 */
[----:B------:R-:W-:Y:S02]  /*3130*/  SHF.R.U32.HI R114, RZ, 0x10, R27 ;  /* 0x00000010ff727819 */ /* 0x000fe4000001161b */
[----:B------:R-:W-:Y:S02]  /*3140*/  PRMT R112, R112, 0x5410, R115 ;  /* 0x0000541070707816 */ /* 0x000fe40000000073 */
[----:B------:R-:W-:-:S02]  /*3150*/  SHF.R.U32.HI R115, RZ, 0x10, R26 ;  /* 0x00000010ff737819 */ /* 0x000fc4000001161a */
[----:B------:R-:W-:Y:S02]  /*3160*/  SEL R113, R200, UR5, P1 ;  /* 0x00000005c8717c07 */ /* 0x000fe40008800000 */
[----:B------:R-:W-:Y:S01]  /*3170*/  SEL R196, R196, UR5, P0 ;  /* 0x00000005c4c47c07 */ /* 0x000fe20008000000 */
[----:B------:R-:W-:Y:S02]  /*3180*/  HSETP2.GEU.AND P3, P1, R194, c[0x0] [0x334].H0_H0, PT ;  /* 0x2000cd00c2007634 */ /* 0x000fe4000396e000 */
[----:B------:R-:W-:Y:S02]  /*3190*/  HSETP2.GEU.AND P2, PT, R115.H0_H0, c[0x0] [0x334].H0_H0, PT ;  /* 0x2000cd0073007634 */ /* 0x000fe40003f4e800 */
[----:B------:R-:W-:-:S04]  /*31a0*/  HSETP2.GEU.AND P0, PT, R114.H0_H0, c[0x0] [0x334].H0_H0, PT ;  /* 0x2000cd0072007634 */ /* 0x000fc80003f0e800 */
[----:B------:R-:W-:Y:S02]  /*31b0*/  SEL R26, R26, UR5, P3 ;  /* 0x000000051a1a7c07 */ /* 0x000fe40009800000 */
[----:B------:R-:W-:Y:S02]  /*31c0*/  SEL R27, R27, UR5, P1 ;  /* 0x000000051b1b7c07 */ /* 0x000fe40008800000 */
[----:B------:R-:W-:Y:S02]  /*31d0*/  SEL R115, R115, UR5, P2 ;  /* 0x0000000573737c07 */ /* 0x000fe40009000000 */
[----:B------:R-:W-:Y:S02]  /*31e0*/  SEL R114, R114, UR5, P0 ;  /* 0x0000000572727c07 */ /* 0x000fe40008000000 */
[----:B------:R-:W-:Y:S02]  /*31f0*/  PRMT R113, R113, 0x5410, R196 ;  /* 0x0000541071717816 */ /* 0x000fe400000000c4 */
[----:B------:R-:W-:-:S02]  /*3200*/  PRMT R26, R26, 0x5410, R115 ;  /* 0x000054101a1a7816 */ /* 0x000fc40000000073 */
[----:B------:R-:W-:Y:S02]  /*3210*/  PRMT R27, R27, 0x5410, R114 ;  /* 0x000054101b1b7816 */ /* 0x000fe40000000072 */
[----:B0-----:R-:W-:Y:S01]  /*3220*/  HMMA.1688.F16 R178, R112, R92, R178 ;  /* 0x0000005c70b2723c */ /* 0x001fe200000000b2 */
[C-C-:B------:R-:W-:Y:S02]  /*3230*/  HFMA2 R22, R120.reuse.H0_H0, R22, R199.reuse ;  /* 0x0000001678167231 */ /* 0x140fe400000008c7 */
[----:B------:R-:W-:-:S05]  /*3240*/  HFMA2 R23, R120.H0_H0, R23, R199 ;  /* 0x0000001778177231 */ /* 0x000fca00000008c7 */
[----:B------:R5:W-:Y:S05]  /*3250*/  HMMA.1688.F16 R174, R26, R92, R174 ;  /* 0x0000005c1aae723c */ /* 0x000bea00000000ae */
[----:B-----5:R-:W-:-:S04]  /*3260*/  IADD3 R92, P1, R191, 0x8, RZ ;  /* 0x00000008bf5c7810 */ /* 0x020fc80007f3e0ff */
[----:B------:R-:W-:Y:S02]  /*3270*/  ISETP.GE.U32.AND P0, PT, R92, c[0x0][0x168], PT ;  /* 0x00005a005c007a0c */ /* 0x000fe40003f06070 */
[----:B------:R-:W-:Y:S01]  /*3280*/  SHF.R.S32.HI R92, RZ, 0x1f, R191 ;  /* 0x0000001fff5c7819 */ /* 0x000fe200000114bf */
[-C--:B------:R-:W-:Y:S08]  /*3290*/  HMMA.1688.F16 R182, R112, R94.reuse, R182 ;  /* 0x0000005e70b6723c */ /* 0x080ff000000000b6 */
[----:B------:R5:W-:Y:S05]  /*32a0*/  HMMA.1688.F16 R180, R26, R94, R180 ;  /* 0x0000005e1ab4723c */ /* 0x000bea00000000b4 */
[----:B-----5:R-:W-:-:S03]  /*32b0*/  IMAD.X R94, RZ, RZ, R92, P1 ;  /* 0x000000ffff5e7224 */ /* 0x020fc600008e065c */
[----:B------:R-:W-:Y:S02]  /*32c0*/  HMMA.1688.F16 R164, R112, R96, R164 ;  /* 0x0000006070a4723c */ /* 0x000fe400000000a4 */
[----:B------:R-:W-:-:S06]  /*32d0*/  ISETP.GE.AND.EX P0, PT, R94, UR4, PT, P0 ;  /* 0x000000045e007c0c */ /* 0x000fcc000bf06300 */
[----:B------:R-:W-:Y:S01]  /*32e0*/  HMMA.1688.F16 R184, R112, R93, R184 ;  /* 0x0000005d70b8723c */ /* 0x000fe200000000b8 */
[----:B------:R-:W-:-:S07]  /*32f0*/  SHF.R.U32.HI R94, RZ, 0x10, R22 ;  /* 0x00000010ff5e7819 */ /* 0x000fce0000011616 */
[----:B------:R5:W-:Y:S05]  /*3300*/  HMMA.1688.F16 R158, R26, R96, R158 ;  /* 0x000000601a9e723c */ /* 0x000bea000000009e */
[----:B-----5:R-:W-:-:S03]  /*3310*/  PRMT R96, R22, 0x5410, R23 ;  /* 0x0000541016607816 */ /* 0x020fc60000000017 */
[----:B------:R5:W-:Y:S05]  /*3320*/  HMMA.1688.F16 R108, R26, R93, R108 ;  /* 0x0000005d1a6c723c */ /* 0x000bea000000006c */
[----:B-----5:R-:W-:Y:S01]  /*3330*/  SHF.R.U32.HI R93, RZ, 0x10, R23 ;  /* 0x00000010ff5d7819 */ /* 0x020fe20000011617 */
[----:B------:R-:W-:Y:S02]  /*3340*/  HSETP2.GEU.AND P4, P2, R96, c[0x0] [0x334].H0_H0, PT ;  /* 0x2000cd0060007634 */ /* 0x000fe40003a8e000 */
[C-C-:B------:R-:W-:Y:S02]  /*3350*/  HFMA2 R24, R120.reuse.H0_H0, R24, R199.reuse ;  /* 0x0000001878187231 */ /* 0x140fe400000008c7 */
[----:B------:R-:W-:-:S02]  /*3360*/  HFMA2 R25, R120.H0_H0, R25, R199 ;  /* 0x0000001978197231 */ /* 0x000fc400000008c7 */
[----:B------:R-:W-:Y:S02]  /*3370*/  HSETP2.GEU.AND P1, PT, R93.H0_H0, c[0x0] [0x334].H0_H0, PT ;  /* 0x2000cd005d007634 */ /* 0x000fe40003f2e800 */
[----:B------:R-:W-:Y:S01]  /*3380*/  HSETP2.GEU.AND P3, PT, R94.H0_H0, c[0x0] [0x334].H0_H0, PT ;  /* 0x2000cd005e007634 */ /* 0x000fe20003f6e800 */
[----:B------:R-:W-:Y:S01]  /*3390*/  HMMA.1688.F16 R128, R26, R104, R128 ;  /* 0x000000681a80723c */ /* 0x000fe20000000080 */
[----:B------:R-:W-:Y:S01]  /*33a0*/  SEL R23, R23, UR5, P2 ;  /* 0x0000000517177c07 */ /* 0x000fe20009000000 */
[----:B------:R-:W-:Y:S01]  /*33b0*/  IMAD.MOV.U32 R197, RZ, RZ, RZ ;  /* 0x000000ffffc57224 */ /* 0x000fe200078e00ff */
[----:B------:R-:W-:-:S05]  /*33c0*/  SEL R22, R22, UR5, P4 ;  /* 0x0000000516167c07 */ /* 0x000fca000a000000 */
[----:B------:R-:W-:Y:S02]  /*33d0*/  HMMA.1688.F16 R136, R26, R105, R136 ;  /* 0x000000691a88723c */ /* 0x000fe40000000088 */
[----:B------:R0:W3:Y:S06]  /*33e0*/  @!P0 LDG.E.LTC128B.SYS R197, [R192+0x50] ;  /* 0x00005000c0c58381 */ /* 0x0000ec00001ee920 */
[----:B------:R-:W-:Y:S08]  /*33f0*/  HMMA.1688.F16 R134, R26, R106, R134 ;  /* 0x0000006a1a86723c */ /* 0x000ff00000000086 */
        /* <DEDUP_REMOVED lines=8> */
[----:B------:R5:W-:Y:S05]  /*3480*/  HMMA.1688.F16 R110, R26, R95, R110 ;  /* 0x0000005f1a6e723c */ /* 0x000bea000000006e */
[----:B-----5:R-:W-:-:S02]  /*3490*/  SEL R26, R93, UR5, P1 ;  /* 0x000000055d1a7c07 */ /* 0x020fc40008800000 */
[----:B------:R-:W-:Y:S01]  /*34a0*/  PRMT R93, R24, 0x5410, R25 ;  /* 0x00005410185d7816 */ /* 0x000fe20000000019 */
[----:B------:R-:W5:Y:S01]  /*34b0*/  HMMA.1688.F16 R132, R112, R104, R132 ;  /* 0x000000687084723c */ /* 0x000f620000000084 */
[----:B------:R-:W-:Y:S02]  /*34c0*/  SEL R27, R94, UR5, P3 ;  /* 0x000000055e1b7c07 */ /* 0x000fe40009800000 */
[----:B------:R-:W-:-:S05]  /*34d0*/  PRMT R23, R23, 0x5410, R26 ;  /* 0x0000541017177816 */ /* 0x000fca000000001a */
[----:B------:R-:W5:Y:S01]  /*34e0*/  HMMA.1688.F16 R130, R112, R105, R130 ;  /* 0x000000697082723c */ /* 0x000f620000000082 */
[----:B------:R-:W-:-:S07]  /*34f0*/  SHF.R.U32.HI R26, RZ, 0x10, R25 ;  /* 0x00000010ff1a7819 */ /* 0x000fce0000011619 */
[----:B------:R-:W5:Y:S01]  /*3500*/  HMMA.1688.F16 R140, R112, R106, R140 ;  /* 0x0000006a708c723c */ /* 0x000f62000000008c */
[----:B------:R-:W-:-:S07]  /*3510*/  HSETP2.GEU.AND P3, P1, R93, c[0x0] [0x334].H0_H0, PT ;  /* 0x2000cd005d007634 */ /* 0x000fce000396e000 */
[----:B------:R-:W5:Y:S08]  /*3520*/  HMMA.1688.F16 R138, R112, R107, R138 ;  /* 0x0000006b708a723c */ /* 0x000f70000000008a */
[----:B------:R-:W5:Y:S08]  /*3530*/  HMMA.1688.F16 R148, R112, R100, R148 ;  /* 0x000000647094723c */ /* 0x000f700000000094 */
[----:B------:R-:W5:Y:S08]  /*3540*/  HMMA.1688.F16 R146, R112, R101, R146 ;  /* 0x000000657092723c */ /* 0x000f700000000092 */
[----:B------:R-:W5:Y:S08]  /*3550*/  HMMA.1688.F16 R156, R112, R102, R156 ;  /* 0x00000066709c723c */ /* 0x000f70000000009c */
[----:B------:R-:W5:Y:S08]  /*3560*/  HMMA.1688.F16 R154, R112, R103, R154 ;  /* 0x00000067709a723c */ /* 0x000f70000000009a */
[----:B------:R-:W5:Y:S08]  /*3570*/  HMMA.1688.F16 R166, R112, R98, R166 ;  /* 0x0000006270a6723c */ /* 0x000f7000000000a6 */
[----:B------:R-:W5:Y:S08]  /*3580*/  HMMA.1688.F16 R168, R112, R97, R168 ;  /* 0x0000006170a8723c */ /* 0x000f7000000000a8 */
[----:B------:R-:W5:Y:S08]  /*3590*/  HMMA.1688.F16 R170, R112, R99, R170 ;  /* 0x0000006370aa723c */ /* 0x000f7000000000aa */
[----:B------:R5:W5:Y:S01]  /*35a0*/  HMMA.1688.F16 R186, R112, R95, R186 ;  /* 0x0000005f70ba723c */ /* 0x000b6200000000ba */
[----:B------:R-:W-:Y:S01]  /*35b0*/  PRMT R22, R22, 0x5410, R27 ;  /* 0x0000541016167816 */ /* 0x000fe2000000001b */
[----:B------:R-:W-:Y:S01]  /*35c0*/  HSETP2.GEU.AND P0, PT, R26.H0_H0, c[0x0] [0x334].H0_H0, PT ;  /* 0x2000cd001a007634 */ /* 0x000fe20003f0e800 */
[----:B------:R-:W-:Y:S01]  /*35d0*/  SHF.R.U32.HI R27, RZ, 0x10, R24 ;  /* 0x00000010ff1b7819 */ /* 0x000fe20000011618 */
[----:B------:R-:W-:-:S02]  /*35e0*/  HFMA2 R20, R120.H0_H0, R20, R195 ;  /* 0x0000001478147231 */ /* 0x000fc400000008c3 */
[C-C-:B------:R-:W-:Y:S02]  /*35f0*/  HFMA2 R21, R120.reuse.H0_H0, R21, R195.reuse ;  /* 0x0000001578157231 */ /* 0x140fe400000008c3 */
[C-C-:B------:R-:W-:Y:S01]  /*3600*/  HFMA2 R18, R120.reuse.H0_H0, R18, R195.reuse ;  /* 0x0000001278127231 */ /* 0x140fe200000008c3 */
[----:B-1---5:R-:W-:Y:S01]  /*3610*/  HMMA.1688.F16 R132, R22, R88, R132 ;  /* 0x000000581684723c */ /* 0x022fe20000000084 */
[----:B------:R-:W-:Y:S01]  /*3620*/  SEL R26, R26, UR5, P0 ;  /* 0x000000051a1a7c07 */ /* 0x000fe20008000000 */
[----:B------:R-:W-:Y:S01]  /*3630*/  HFMA2 R19, R120.H0_H0, R19, R195 ;  /* 0x0000001378137231 */ /* 0x000fe200000008c3 */
[----:B------:R-:W-:Y:S01]  /*3640*/  IMAD.MOV.U32 R199, RZ, RZ, RZ ;  /* 0x000000ffffc77224 */ /* 0x000fe200078e00ff */
[----:B------:R-:W-:Y:S04]  /*3650*/  LDSM.16.M88.4 R112, [R189+0x5080] ;  /* 0x00508000bd70783b */ /* 0x000fe80000000200 */
[----:B------:R-:W-:Y:S04]  /*3660*/  HMMA.1688.F16 R130, R22, R89, R130 ;  /* 0x000000591682723c */ /* 0x000fe80000000082 */
[----:B------:R-:W-:Y:S04]  /*3670*/  LDSM.16.M88.4 R104, [R190+0x3080] ;  /* 0x00308000be68783b */ /* 0x000fe80000000200 */
[----:B------:R-:W-:Y:S04]  /*3680*/  HMMA.1688.F16 R140, R22, R90, R140 ;  /* 0x0000005a168c723c */ /* 0x000fe8000000008c */
[----:B------:R-:W-:Y:S04]  /*3690*/  LDSM.16.M88.4 R100, [R190+0x4080] ;  /* 0x00408000be64783b */ /* 0x000fe80000000200 */
[----:B------:R-:W-:Y:S04]  /*36a0*/  HMMA.1688.F16 R138, R22, R91, R138 ;  /* 0x0000005b168a723c */ /* 0x000fe8000000008a */
[----:B------:R-:W-:Y:S04]  /*36b0*/  LDSM.16.M88.4 R96, [R190+0x5080] ;  /* 0x00508000be60783b */ /* 0x000fe80000000200 */
[----:B------:R-:W-:Y:S08]  /*36c0*/  HMMA.1688.F16 R148, R22, R84, R148 ;  /* 0x000000541694723c */ /* 0x000ff00000000094 */
[----:B------:R-:W-:Y:S08]  /*36d0*/  HMMA.1688.F16 R146, R22, R85, R146 ;  /* 0x000000551692723c */ /* 0x000ff00000000092 */
[----:B------:R-:W-:Y:S08]  /*36e0*/  HMMA.1688.F16 R156, R22, R86, R156 ;  /* 0x00000056169c723c */ /* 0x000ff0000000009c */
[----:B------:R-:W-:Y:S08]  /*36f0*/  HMMA.1688.F16 R154, R22, R87, R154 ;  /* 0x00000057169a723c */ /* 0x000ff0000000009a */
[----:B------:R-:W-:Y:S08]  /*3700*/  HMMA.1688.F16 R164, R22, R80, R164 ;  /* 0x0000005016a4723c */ /* 0x000ff000000000a4 */
[----:B------:R-:W-:Y:S08]  /*3710*/  HMMA.1688.F16 R166, R22, R82, R166 ;  /* 0x0000005216a6723c */ /* 0x000ff000000000a6 */
[----:B------:R-:W5:Y:S08]  /*3720*/  HMMA.1688.F16 R178, R22, R76, R178 ;  /* 0x0000004c16b2723c */ /* 0x000f7000000000b2 */
[----:B------:R-:W5:Y:S08]  /*3730*/  HMMA.1688.F16 R182, R22, R78, R182 ;  /* 0x0000004e16b6723c */ /* 0x000f7000000000b6 */
[----:B------:R-:W-:Y:S08]  /*3740*/  HMMA.1688.F16 R168, R22, R81, R168 ;  /* 0x0000005116a8723c */ /* 0x000ff000000000a8 */
[----:B------:R-:W-:Y:S08]  /*3750*/  HMMA.1688.F16 R170, R22, R83, R170 ;  /* 0x0000005316aa723c */ /* 0x000ff000000000aa */
[----:B------:R-:W-:Y:S08]  /*3760*/  HMMA.1688.F16 R184, R22, R77, R184 ;  /* 0x0000004d16b8723c */ /* 0x000ff000000000b8 */
[----:B------:R5:W-:Y:S05]  /*3770*/  HMMA.1688.F16 R186, R22, R79, R186 ;  /* 0x0000004f16ba723c */ /* 0x000bea00000000ba */
[----:B-----5:R-:W-:-:S02]  /*3780*/  SEL R22, R24, UR5, P3 ;  /* 0x0000000518167c07 */ /* 0x020fc40009800000 */
[----:B------:R-:W-:Y:S02]  /*3790*/  SEL R23, R25, UR5, P1 ;  /* 0x0000000519177c07 */ /* 0x000fe40008800000 */
[----:B------:R-:W-:-:S04]  /*37a0*/  IADD3 R24, P1, R191, 0x10, RZ ;  /* 0x00000010bf187810 */ /* 0x000fc80007f3e0ff */
[----:B------:R-:W-:Y:S01]  /*37b0*/  ISETP.GE.U32.AND P0, PT, R24, c[0x0][0x168], PT ;  /* 0x00005a0018007a0c */ /* 0x000fe20003f06070 */
[----:B------:R-:W-:Y:S01]  /*37c0*/  IMAD.X R24, RZ, RZ, R92, P1 ;  /* 0x000000ffff187224 */ /* 0x000fe200008e065c */
[----:B------:R-:W-:Y:S01]  /*37d0*/  HSETP2.GEU.AND P2, PT, R27.H0_H0, c[0x0] [0x334].H0_H0, PT ;  /* 0x2000cd001b007634 */ /* 0x000fe20003f4e800 */
[----:B------:R-:W-:Y:S02]  /*37e0*/  PRMT R23, R23, 0x5410, R26 ;  /* 0x0000541017177816 */ /* 0x000fe4000000001a */
[--C-:B------:R-:W-:Y:S02]  /*37f0*/  PRMT R26, R20, 0x5410, R21.reuse ;  /* 0x00005410141a7816 */ /* 0x100fe40000000015 */
[----:B------:R-:W-:Y:S02]  /*3800*/  ISETP.GE.AND.EX P0, PT, R24, UR4, PT, P0 ;  /* 0x0000000418007c0c */ /* 0x000fe4000bf06300 */
[----:B------:R-:W-:Y:S02]  /*3810*/  SHF.R.U32.HI R24, RZ, 0x10, R21 ;  /* 0x00000010ff187819 */ /* 0x000fe40000011615 */
[----:B------:R-:W-:-:S02]  /*3820*/  SEL R27, R27, UR5, P2 ;  /* 0x000000051b1b7c07 */ /* 0x000fc40009000000 */
[----:B------:R-:W-:Y:S02]  /*3830*/  HSETP2.GEU.AND P4, P2, R26, c[0x0] [0x334].H0_H0, PT ;  /* 0x2000cd001a007634 */ /* 0x000fe40003a8e000 */
[----:B------:R-:W-:Y:S01]  /*3840*/  HSETP2.GEU.AND P1, PT, R24.H0_H0, c[0x0] [0x334].H0_H0, PT ;  /* 0x2000cd0018007634 */ /* 0x000fe20003f2e800 */
[----:B------:R-:W-:Y:S02]  /*3850*/  SHF.R.U32.HI R25, RZ, 0x10, R20 ;  /* 0x00000010ff197819 */ /* 0x000fe40000011614 */
[----:B------:R-:W-:Y:S01]  /*3860*/  PRMT R22, R22, 0x5410, R27 ;  /* 0x0000541016167816 */ /* 0x000fe2000000001b */
[----:B------:R0:W3:Y:S02]  /*3870*/  @!P0 LDG.E.LTC128B.SYS R199, [R192+0x60] ;  /* 0x00006000c0c78381 */ /* 0x0000e400001ee920 */
[----:B------:R-:W-:Y:S02]  /*3880*/  SEL R21, R21, UR5, P2 ;  /* 0x0000000515157c07 */ /* 0x000fe40009000000 */
[----:B------:R-:W-:Y:S01]  /*3890*/  SEL R24, R24, UR5, P1 ;  /* 0x0000000518187c07 */ /* 0x000fe20008800000 */
[----:B------:R-:W-:Y:S01]  /*38a0*/  HSETP2.GEU.AND P3, PT, R25.H0_H0, c[0x0] [0x334].H0_H0, PT ;  /* 0x2000cd0019007634 */ /* 0x000fe20003f6e800 */
[----:B------:R-:W-:Y:S02]  /*38b0*/  HMMA.1688.F16 R128, R22, R88, R128 ;  /* 0x000000581680723c */ /* 0x000fe40000000080 */
[----:B------:R-:W-:-:S02]  /*38c0*/  PRMT R21, R21, 0x5410, R24 ;  /* 0x0000541015157816 */ /* 0x000fc40000000018 */
[----:B------:R-:W-:-:S04]  /*38d0*/  PRMT R24, R18, 0x5410, R19 ;  /* 0x0000541012187816 */ /* 0x000fc80000000013 */
[----:B------:R-:W-:Y:S01]  /*38e0*/  HMMA.1688.F16 R136, R22, R89, R136 ;  /* 0x000000591688723c */ /* 0x000fe20000000088 */
[----:B------:R-:W-:-:S07]  /*38f0*/  SEL R25, R25, UR5, P3 ;  /* 0x0000000519197c07 */ /* 0x000fce0009800000 */
[----:B------:R-:W-:Y:S01]  /*3900*/  HMMA.1688.F16 R134, R22, R90, R134 ;  /* 0x0000005a1686723c */ /* 0x000fe20000000086 */
[----:B------:R-:W-:-:S07]  /*3910*/  HSETP2.GEU.AND P3, P1, R24, c[0x0] [0x334].H0_H0, PT ;  /* 0x2000cd0018007634 */ /* 0x000fce000396e000 */
[----:B------:R5:W-:Y:S01]  /*3920*/  HMMA.1688.F16 R144, R22, R91, R144 ;  /* 0x0000005b1690723c */ /* 0x000be20000000090 */
[----:B------:R-:W-:-:S07]  /*3930*/  SEL R20, R20, UR5, P4 ;  /* 0x0000000514147c07 */ /* 0x000fce000a000000 */
        /* <DEDUP_REMOVED lines=8> */
[----:B------:R-:W5:Y:S08]  /*39c0*/  HMMA.1688.F16 R172, R22, R81, R172 ;  /* 0x0000005116ac723c */ /* 0x000f7000000000ac */
[----:B------:R-:W-:Y:S08]  /*39d0*/  HMMA.1688.F16 R176, R22, R83, R176 ;  /* 0x0000005316b0723c */ /* 0x000ff000000000b0 */
[----:B------:R-:W5:Y:S08]  /*39e0*/  HMMA.1688.F16 R108, R22, R77, R108 ;  /* 0x0000004d166c723c */ /* 0x000f70000000006c */
[----:B------:R5:W5:Y:S01]  /*39f0*/  HMMA.1688.F16 R110, R22, R79, R110 ;  /* 0x0000004f166e723c */ /* 0x000b62000000006e */
[----:B------:R-:W-:Y:S01]  /*3a00*/  PRMT R20, R20, 0x5410, R25 ;  /* 0x0000541014147816 */ /* 0x000fe20000000019 */
[----:B-----5:R-:W-:Y:S03]  /*3a10*/  LDSM.16.M88.4 R88, [R188+0x3080] ;  /* 0x00308000bc58783b */ /* 0x020fe60000000200 */
[----:B------:R-:W-:-:S02]  /*3a20*/  SHF.R.U32.HI R23, RZ, 0x10, R18 ;  /* 0x00000010ff177819 */ /* 0x000fc40000011612 */
[----:B------:R-:W-:-:S03]  /*3a30*/  SHF.R.U32.HI R22, RZ, 0x10, R19 ;  /* 0x00000010ff167819 */ /* 0x000fc60000011613 */
[----:B------:R-:W-:Y:S01]  /*3a40*/  LDSM.16.M88.4 R24, [R189+0x3080] ;  /* 0x00308000bd18783b */ /* 0x000fe20000000200 */
[----:B------:R-:W-:Y:S02]  /*3a50*/  HSETP2.GEU.AND P2, PT, R23.H0_H0, c[0x0] [0x334].H0_H0, PT ;  /* 0x2000cd0017007634 */ /* 0x000fe40003f4e800 */
[----:B------:R-:W-:Y:S01]  /*3a60*/  HSETP2.GEU.AND P0, PT, R22.H0_H0, c[0x0] [0x334].H0_H0, PT ;  /* 0x2000cd0016007634 */ /* 0x000fe20003f0e800 */
[----:B------:R-:W-:Y:S02]  /*3a70*/  SEL R18, R18, UR5, P3 ;  /* 0x0000000512127c07 */ /* 0x000fe40009800000 */
[----:B------:R-:W-:Y:S02]  /*3a80*/  SEL R19, R19, UR5, P1 ;  /* 0x0000000513137c07 */ /* 0x000fe40008800000 */
[----:B------:R-:W-:Y:S01]  /*3a90*/  LDSM.16.M88.4 R84, [R188+0x4080] ;  /* 0x00408000bc54783b */ /* 0x000fe20000000200 */
[----:B------:R-:W-:Y:S02]  /*3aa0*/  SEL R23, R23, UR5, P2 ;  /* 0x0000000517177c07 */ /* 0x000fe40009000000 */
[----:B------:R-:W-:-:S02]  /*3ab0*/  SEL R22, R22, UR5, P0 ;  /* 0x0000000516167c07 */ /* 0x000fc40008000000 */
[----:B------:R-:W-:Y:S02]  /*3ac0*/  IADD3 R191, P1, R191, 0x18, RZ ;  /* 0x00000018bfbf7810 */ /* 0x000fe40007f3e0ff */
[----:B------:R-:W-:Y:S01]  /*3ad0*/  PRMT R18, R18, 0x5410, R23 ;  /* 0x0000541012127816 */ /* 0x000fe20000000017 */
[----:B------:R-:W-:Y:S01]  /*3ae0*/  LDSM.16.M88.4 R80, [R188+0x5080] ;  /* 0x00508000bc50783b */ /* 0x000fe20000000200 */
[----:B------:R-:W-:Y:S01]  /*3af0*/  PRMT R19, R19, 0x5410, R22 ;  /* 0x0000541013137816 */ /* 0x000fe20000000016 */
[----:B------:R-:W-:Y:S01]  /*3b00*/  IMAD.X R92, RZ, RZ, R92, P1 ;  /* 0x000000ffff5c7224 */ /* 0x000fe200008e065c */
[----:B------:R-:W-:Y:S01]  /*3b10*/  ISETP.GE.U32.AND P0, PT, R191, c[0x0][0x168], PT ;  /* 0x00005a00bf007a0c */ /* 0x000fe20003f06070 */
[----:B------:R-:W-:Y:S03]  /*3b20*/  HMMA.1688.F16 R178, R20, R32, R178 ;  /* 0x0000002014b2723c */ /* 0x000fe600000000b2 */
[----:B------:R-:W-:Y:S01]  /*3b30*/  ISETP.GE.AND.EX P0, PT, R92, UR4, PT, P0 ;  /* 0x000000045c007c0c */ /* 0x000fe2000bf06300 */
[----:B------:R-:W-:Y:S04]  /*3b40*/  LDSM.16.M88.4 R76, [R0+0x2080] ;  /* 0x00208000004c783b */ /* 0x000fe80000000200 */
[----:B------:R-:W-:Y:S01]  /*3b50*/  HMMA.1688.F16 R182, R20, R34, R182 ;  /* 0x0000002214b6723c */ /* 0x000fe200000000b6 */
[----:B------:R-:W-:-:S03]  /*3b60*/  IMAD.MOV.U32 R191, RZ, RZ, RZ ;  /* 0x000000ffffbf7224 */ /* 0x000fc600078e00ff */
[----:B------:R1:W-:Y:S04]  /*3b70*/  LDSM.16.M88.4 R92, [R188+0x2080] ;  /* 0x00208000bc5c783b */ /* 0x0003e80000000200 */
[----:B------:R5:W-:Y:S04]  /*3b80*/  HMMA.1688.F16 R174, R18, R32, R174 ;  /* 0x0000002012ae723c */ /* 0x000be800000000ae */
[----:B------:R0:W3:Y:S02]  /*3b90*/  @!P0 LDG.E.LTC128B.SYS R191, [R192+0x70] ;  /* 0x00007000c0bf8381 */ /* 0x0000e400001ee920 */
[----:B--2--5:R-:W-:-:S02]  /*3ba0*/  HFMA2 R32, R120.H0_H0, R14, R127 ;  /* 0x0000000e78207231 */ /* 0x024fc4000000087f */
[----:B------:R5:W-:Y:S06]  /*3bb0*/  HMMA.1688.F16 R180, R18, R34, R180 ;  /* 0x0000002212b4723c */ /* 0x000bec00000000b4 */
[----:B-----5:R-:W-:Y:S02]  /*3bc0*/  HFMA2 R34, R120.H0_H0, R15, R127 ;  /* 0x0000000f78227231 */ /* 0x020fe4000000087f */
[-C--:B------:R-:W-:Y:S08]  /*3bd0*/  HMMA.1688.F16 R164, R20, R68.reuse, R164 ;  /* 0x0000004414a4723c */ /* 0x080ff000000000a4 */
[----:B------:R-:W-:Y:S08]  /*3be0*/  HMMA.1688.F16 R168, R20, R69, R168 ;  /* 0x0000004514a8723c */ /* 0x000ff000000000a8 */
[----:B------:R5:W-:Y:S05]  /*3bf0*/  HMMA.1688.F16 R158, R18, R68, R158 ;  /* 0x00000044129e723c */ /* 0x000bea000000009e */
[----:B-----5:R-:W-:-:S03]  /*3c00*/  SHF.R.U32.HI R68, RZ, 0x10, R34 ;  /* 0x00000010ff447819 */ /* 0x020fc60000011622 */
[----:B------:R5:W-:Y:S05]  /*3c10*/  HMMA.1688.F16 R172, R18, R69, R172 ;  /* 0x0000004512ac723c */ /* 0x000bea00000000ac */
[----:B-----5:R-:W-:-:S03]  /*3c20*/  SHF.R.U32.HI R69, RZ, 0x10, R32 ;  /* 0x00000010ff457819 */ /* 0x020fc60000011620 */
[----:B------:R-:W-:Y:S01]  /*3c30*/  HMMA.1688.F16 R184, R20, R33, R184 ;  /* 0x0000002114b8723c */ /* 0x000fe200000000b8 */
[----:B------:R-:W-:Y:S02]  /*3c40*/  HSETP2.GEU.AND P0, PT, R68.H0_H0, c[0x0] [0x334].H0_H0, PT ;  /* 0x2000cd0044007634 */ /* 0x000fe40003f0e800 */
[----:B------:R-:W-:-:S05]  /*3c50*/  HSETP2.GEU.AND P2, PT, R69.H0_H0, c[0x0] [0x334].H0_H0, PT ;  /* 0x2000cd0045007634 */ /* 0x000fca0003f4e800 */
[----:B------:R5:W-:Y:S05]  /*3c60*/  HMMA.1688.F16 R14, R18, R33, R108 ;  /* 0x00000021120e723c */ /* 0x000bea000000006c */
[----:B-----5:R-:W-:-:S06]  /*3c70*/  PRMT R33, R32, 0x5410, R34 ;  /* 0x0000541020217816 */ /* 0x020fcc0000000022 */
[----:B------:R-:W-:Y:S01]  /*3c80*/  HSETP2.GEU.AND P3, P1, R33, c[0x0] [0x334].H0_H0, PT ;  /* 0x2000cd0021007634 */ /* 0x000fe2000396e000 */
[----:B------:R-:W-:Y:S02]  /*3c90*/  SEL R69, R69, UR5, P2 ;  /* 0x0000000545457c07 */ /* 0x000fe40009000000 */
[----:B------:R-:W-:Y:S01]  /*3ca0*/  SEL R68, R68, UR5, P0 ;  /* 0x0000000544447c07 */ /* 0x000fe20008000000 */
        /* <DEDUP_REMOVED lines=10> */
[----:B0-----:R5:W-:Y:S05]  /*3d50*/  HMMA.1688.F16 R192, R18, R35, R110 ;  /* 0x0000002312c0723c */ /* 0x001bea000000006e */
[----:B-----5:R-:W-:Y:S01]  /*3d60*/  SEL R18, R32, UR5, P3 ;  /* 0x0000000520127c07 */ /* 0x020fe20009800000 */
[----:B------:R-:W-:Y:S01]  /*3d70*/  LDSM.16.M88.4 R108, [R190+0x2080] ;  /* 0x00208000be6c783b */ /* 0x000fe20000000200 */
[----:B------:R-:W-:Y:S01]  /*3d80*/  SEL R19, R34, UR5, P1 ;  /* 0x0000000522137c07 */ /* 0x000fe20008800000 */
[----:B------:R-:W5:Y:S01]  /*3d90*/  HMMA.1688.F16 R132, R20, R72, R132 ;  /* 0x000000481484723c */ /* 0x000f620000000084 */
[----:B------:R-:W-:-:S02]  /*3da0*/  PRMT R18, R18, 0x5410, R69 ;  /* 0x0000541012127816 */ /* 0x000fc40000000045 */
[----:B------:R-:W-:-:S05]  /*3db0*/  PRMT R19, R19, 0x5410, R68 ;  /* 0x0000541013137816 */ /* 0x000fca0000000044 */
[----:B------:R-:W5:Y:S08]  /*3dc0*/  HMMA.1688.F16 R130, R20, R73, R130 ;  /* 0x000000491482723c */ /* 0x000f700000000082 */
[----:B------:R-:W5:Y:S08]  /*3dd0*/  HMMA.1688.F16 R140, R20, R74, R140 ;  /* 0x0000004a148c723c */ /* 0x000f70000000008c */
[----:B------:R5:W5:Y:S06]  /*3de0*/  HMMA.1688.F16 R138, R20, R75, R138 ;  /* 0x0000004b148a723c */ /* 0x000b6c000000008a */
[----:B-----5:R-:W-:Y:S02]  /*3df0*/  LDSM.16.M88.4 R72, [R0+0x3080] ;  /* 0x003080000048783b */ /* 0x020fe40000000200 */
[----:B------:R-:W5:Y:S08]  /*3e00*/  HMMA.1688.F16 R148, R20, R28, R148 ;  /* 0x0000001c1494723c */ /* 0x000f700000000094 */
[----:B------:R-:W5:Y:S08]  /*3e10*/  HMMA.1688.F16 R146, R20, R29, R146 ;  /* 0x0000001d1492723c */ /* 0x000f700000000092 */
[----:B------:R-:W5:Y:S08]  /*3e20*/  HMMA.1688.F16 R156, R20, R30, R156 ;  /* 0x0000001e149c723c */ /* 0x000f70000000009c */
[----:B------:R5:W5:Y:S06]  /*3e30*/  HMMA.1688.F16 R154, R20, R31, R154 ;  /* 0x0000001f149a723c */ /* 0x000b6c000000009a */
[----:B-----5:R-:W0:Y:S02]  /*3e40*/  LDSM.16.M88.4 R28, [R189+0x2080] ;  /* 0x00208000bd1c783b */ /* 0x020e240000000200 */
[----:B------:R-:W5:Y:S08]  /*3e50*/  HMMA.1688.F16 R166, R20, R70, R166 ;  /* 0x0000004614a6723c */ /* 0x000f7000000000a6 */
[----:B------:R5:W5:Y:S06]  /*3e60*/  HMMA.1688.F16 R170, R20, R71, R170 ;  /* 0x0000004714aa723c */ /* 0x000b6c00000000aa */
[----:B-----5:R-:W-:Y:S02]  /*3e70*/  LDSM.16.M88.4 R68, [R0+0x4080] ;  /* 0x004080000044783b */ /* 0x020fe40000000200 */
[----:B------:R5:W5:Y:S06]  /*3e80*/  HMMA.1688.F16 R186, R20, R35, R186 ;  /* 0x0000002314ba723c */ /* 0x000b6c00000000ba */
[----:B-----5:R2:W0:Y:S08]  /*3e90*/  LDSM.16.M88.4 R20, [R189+0x4080] ;  /* 0x00408000bd14783b */ /* 0x0204300000000200 */
[----:B------:R0:W0:Y:S08]  /*3ea0*/  LDSM.16.M88.4 R32, [R0+0x5080] ;  /* 0x005080000020783b */ /* 0x0000300000000200 */
[----:B------:R-:W-:Y:S04]  /*3eb0*/  STS.128 [R126], R64 ;  /* 0x000000407e007388 */ /* 0x000fe80000000c00 */
[----:B------:R-:W-:Y:S04]  /*3ec0*/  STS.128 [R124], R60 ;  /* 0x0000003c7c007388 */ /* 0x000fe80000000c00 */
[----:B------:R-:W-:Y:S04]  /*3ed0*/  STS.128 [R126+0x800], R56 ;  /* 0x000800387e007388 */ /* 0x000fe80000000c00 */
[----:B------:R-:W-:Y:S04]  /*3ee0*/  STS.128 [R124+0x800], R52 ;  /* 0x000800347c007388 */ /* 0x000fe80000000c00 */
[----:B------:R0:W-:Y:S01]  /*3ef0*/  STS.128 [R126+0x1000], R48 ;  /* 0x001000307e007388 */ /* 0x0001e20000000c00 */
[----:B------:R-:W-:-:S03]  /*3f00*/  ISETP.NE.U32.AND P0, PT, RZ, c[0x0][0x350], PT ;  /* 0x0000d400ff007a0c */ /* 0x000fc60003f05070 */
[----:B------:R-:W-:Y:S04]  /*3f10*/  STS.128 [R124+0x1000], R44 ;  /* 0x0010002c7c007388 */ /* 0x000fe80000000c00 */
[----:B------:R-:W-:Y:S04]  /*3f20*/  STS.128 [R126+0x1800], R40 ;  /* 0x001800287e007388 */ /* 0x000fe80000000c00 */
[----:B------:R0:W-:Y:S01]  /*3f30*/  STS.128 [R124+0x1800], R36 ;  /* 0x001800247c007388 */ /* 0x0001e20000000c00 */
[----:B------:R-:W-:-:S12]  /*3f40*/  ISETP.NE.AND.EX P0, PT, RZ, c[0x0][0x354], PT, P0 ;  /* 0x0000d500ff007a0c */ /* 0x000fd80003f05300 */
[----:B-1----:R-:W-:Y:S02]  /*3f50*/  @P0 IMAD.MOV.U32 R188, RZ, RZ, c[0x0][0x350] ;  /* 0x0000d400ffbc0624 */ /* 0x002fe400078e00ff */
[----:B--2---:R-:W-:Y:S01]  /*3f60*/  @P0 IMAD.MOV.U32 R189, RZ, RZ, c[0x0][0x354] ;  /* 0x0000d500ffbd0624 */ /* 0x004fe200078e00ff */
[----:B------:R-:W-:Y:S07]  /*3f70*/  BAR.SYNC.DEFER_BLOCKING 0x0 ;  /* 0x0000000000007b1d */ /* 0x000fee0000010000 */
[----:B0-----:R0:W4:Y:S01]  /*3f80*/  @P0 LDG.E.U16.SYS R0, [R188] ;  /* 0x00000000bc000381 */ /* 0x00112200001ee500 */
[----:B------:R-:W-:-:S02]  /*3f90*/  HFMA2 R16, R120.H0_H0, R16, R127 ;  /* 0x0000001078107231 */ /* 0x000fc4000000087f */
[----:B------:R-:W-:-:S06]  /*3fa0*/  HFMA2 R17, R120.H0_H0, R17, R127 ;  /* 0x0000001178117231 */ /* 0x000fcc000000087f */
[----:B------:R-:W-:Y:S02]  /*3fb0*/  SHF.R.U32.HI R49, RZ, 0x10, R16 ;  /* 0x00000010ff317819 */ /* 0x000fe40000011610 */
[--C-:B------:R-:W-:Y:S02]  /*3fc0*/  SHF.R.U32.HI R48, RZ, 0x10, R17.reuse ;  /* 0x00000010ff307819 */ /* 0x100fe40000011611 */
[----:B------:R-:W-:Y:S02]  /*3fd0*/  PRMT R36, R16, 0x5410, R17 ;  /* 0x0000541010247816 */ /* 0x000fe40000000011 */
[----:B------:R-:W-:Y:S02]  /*3fe0*/  HSETP2.GEU.AND P3, PT, R49.H0_H0, c[0x0] [0x334].H0_H0, PT ;  /* 0x2000cd0031007634 */ /* 0x000fe40003f6e800 */
[----:B------:R-:W-:Y:S02]  /*3ff0*/  HSETP2.GEU.AND P1, PT, R48.H0_H0, c[0x0] [0x334].H0_H0, PT ;  /* 0x2000cd0030007634 */ /* 0x000fe40003f2e800 */
[----:B------:R-:W-:-:S04]  /*4000*/  HSETP2.GEU.AND P4, P2, R36, c[0x0] [0x334].H0_H0, PT ;  /* 0x2000cd0024007634 */ /* 0x000fc80003a8e000 */
[----:B------:R-:W-:Y:S02]  /*4010*/  SEL R49, R49, UR5, P3 ;  /* 0x0000000531317c07 */ /* 0x000fe40009800000 */
[----:B------:R-:W-:Y:S02]  /*4020*/  SEL R48, R48, UR5, P1 ;  /* 0x0000000530307c07 */ /* 0x000fe40008800000 */
[----:B------:R-:W-:Y:S02]  /*4030*/  SEL R16, R16, UR5, P4 ;  /* 0x0000000510107c07 */ /* 0x000fe4000a000000 */
[----:B------:R-:W-:Y:S01]  /*4040*/  SEL R17, R17, UR5, P2 ;  /* 0x0000000511117c07 */ /* 0x000fe20009000000 */
[C-C-:B---3--:R-:W-:Y:S01]  /*4050*/  HFMA2 R12, R120.reuse.H0_H0, R12, R197.reuse ;  /* 0x0000000c780c7231 */ /* 0x148fe200000008c5 */
[----:B------:R-:W-:Y:S01]  /*4060*/  PRMT R16, R16, 0x5410, R49 ;  /* 0x0000541010107816 */ /* 0x000fe20000000031 */
[----:B------:R-:W-:Y:S01]  /*4070*/  HFMA2 R13, R120.H0_H0, R13, R197 ;  /* 0x0000000d780d7231 */ /* 0x000fe200000008c5 */
[----:B------:R-:W-:Y:S01]  /*4080*/  PRMT R17, R17, 0x5410, R48 ;  /* 0x0000541011117816 */ /* 0x000fe20000000030 */
        /* <DEDUP_REMOVED lines=15> */
[----:B------:R5:W5:Y:S05]  /*4180*/  HMMA.1688.F16 R186, R18, R115, R186 ;  /* 0x0000007312ba723c */ /* 0x000b6a00000000ba */
[----:B-----5:R-:W-:-:S03]  /*4190*/  SHF.R.U32.HI R18, RZ, 0x10, R13 ;  /* 0x00000010ff127819 */ /* 0x020fc6000001160d */
[----:B------:R5:W-:Y:S05]  /*41a0*/  HMMA.1688.F16 R158, R16, R20, R158 ;  /* 0x00000014109e723c */ /* 0x000bea000000009e */
[----:B-----5:R-:W-:Y:S01]  /*41b0*/  PRMT R20, R12, 0x5410, R13 ;  /* 0x000054100c147816 */ /* 0x020fe2000000000d */
[----:B------:R-:W-:-:S05]  /*41c0*/  HSETP2.GEU.AND P1, PT, R18.H0_H0, c[0x0] [0x334].H0_H0, PT ;  /* 0x2000cd0012007634 */ /* 0x000fca0003f2e800 */
[----:B------:R-:W-:Y:S02]  /*41d0*/  HSETP2.GEU.AND P4, P2, R20, c[0x0] [0x334].H0_H0, PT ;  /* 0x2000cd0014007634 */ /* 0x000fe40003a8e000 */
[C-C-:B------:R-:W-:Y:S02]  /*41e0*/  HFMA2 R10, R120.reuse.H0_H0, R10, R197.reuse ;  /* 0x0000000a780a7231 */ /* 0x140fe400000008c5 */
[----:B------:R-:W-:Y:S01]  /*41f0*/  HFMA2 R11, R120.H0_H0, R11, R197 ;  /* 0x0000000b780b7231 */ /* 0x000fe200000008c5 */
[----:B------:R-:W-:Y:S02]  /*4200*/  SHF.R.U32.HI R19, RZ, 0x10, R12 ;  /* 0x00000010ff137819 */ /* 0x000fe4000001160c */
[----:B------:R-:W-:Y:S02]  /*4210*/  SEL R18, R18, UR5, P1 ;  /* 0x0000000512127c07 */ /* 0x000fe40008800000 */
[----:B------:R-:W-:Y:S01]  /*4220*/  SEL R13, R13, UR5, P2 ;  /* 0x000000050d0d7c07 */ /* 0x000fe20009000000 */
[----:B------:R-:W5:Y:S01]  /*4230*/  HMMA.1688.F16 R128, R16, R28, R128 ;  /* 0x0000001c1080723c */ /* 0x000f620000000080 */
[----:B------:R-:W-:-:S02]  /*4240*/  HSETP2.GEU.AND P3, PT, R19.H0_H0, c[0x0] [0x334].H0_H0, PT ;  /* 0x2000cd0013007634 */ /* 0x000fc40003f6e800 */
[----:B------:R-:W-:Y:S02]  /*4250*/  PRMT R13, R13, 0x5410, R18 ;  /* 0x000054100d0d7816 */ /* 0x000fe40000000012 */
[----:B------:R-:W-:-:S03]  /*4260*/  PRMT R18, R10, 0x5410, R11 ;  /* 0x000054100a127816 */ /* 0x000fc6000000000b */
[----:B------:R-:W-:Y:S01]  /*4270*/  HMMA.1688.F16 R136, R16, R29, R136 ;  /* 0x0000001d1088723c */ /* 0x000fe20000000088 */
[----:B------:R-:W-:-:S07]  /*4280*/  SEL R12, R12, UR5, P4 ;  /* 0x000000050c0c7c07 */ /* 0x000fce000a000000 */
[----:B------:R-:W5:Y:S01]  /*4290*/  HMMA.1688.F16 R134, R16, R30, R134 ;  /* 0x0000001e1086723c */ /* 0x000f620000000086 */
[----:B------:R-:W-:-:S07]  /*42a0*/  HSETP2.GEU.AND P4, P2, R18, c[0x0] [0x334].H0_H0, PT ;  /* 0x2000cd0012007634 */ /* 0x000fce0003a8e000 */
[----:B------:R-:W-:Y:S08]  /*42b0*/  HMMA.1688.F16 R144, R16, R31, R144 ;  /* 0x0000001f1090723c */ /* 0x000ff00000000090 */
[----:B------:R-:W5:Y:S08]  /*42c0*/  HMMA.1688.F16 R142, R16, R24, R142 ;  /* 0x00000018108e723c */ /* 0x000f70000000008e */
[----:B------:R-:W-:Y:S08]  /*42d0*/  HMMA.1688.F16 R152, R16, R25, R152 ;  /* 0x000000191098723c */ /* 0x000ff00000000098 */
[----:B------:R-:W5:Y:S08]  /*42e0*/  HMMA.1688.F16 R150, R16, R26, R150 ;  /* 0x0000001a1096723c */ /* 0x000f700000000096 */
[----:B------:R-:W-:Y:S08]  /*42f0*/  HMMA.1688.F16 R160, R16, R27, R160 ;  /* 0x0000001b10a0723c */ /* 0x000ff000000000a0 */
[----:B------:R-:W5:Y:S08]  /*4300*/  HMMA.1688.F16 R162, R16, R22, R162 ;  /* 0x0000001610a2723c */ /* 0x000f7000000000a2 */
[----:B------:R-:W5:Y:S08]  /*4310*/  HMMA.1688.F16 R174, R16, R112, R174 ;  /* 0x0000007010ae723c */ /* 0x000f7000000000ae */
[----:B------:R-:W5:Y:S08]  /*4320*/  HMMA.1688.F16 R180, R16, R114, R180 ;  /* 0x0000007210b4723c */ /* 0x000f7000000000b4 */
[----:B------:R-:W5:Y:S08]  /*4330*/  HMMA.1688.F16 R172, R16, R21, R172 ;  /* 0x0000001510ac723c */ /* 0x000f7000000000ac */
[----:B------:R-:W5:Y:S08]  /*4340*/  HMMA.1688.F16 R176, R16, R23, R176 ;  /* 0x0000001710b0723c */ /* 0x000f7000000000b0 */
[----:B------:R-:W5:Y:S08]  /*4350*/  HMMA.1688.F16 R14, R16, R113, R14 ;  /* 0x00000071100e723c */ /* 0x000f70000000000e */
[----:B------:R5:W5:Y:S05]  /*4360*/  HMMA.1688.F16 R192, R16, R115, R192 ;  /* 0x0000007310c0723c */ /* 0x000b6a00000000c0 */
[----:B-----5:R-:W-:-:S02]  /*4370*/  SHF.R.U32.HI R16, RZ, 0x10, R11 ;  /* 0x00000010ff107819 */ /* 0x020fc4000001160b */
[----:B------:R-:W-:-:S04]  /*4380*/  SEL R19, R19, UR5, P3 ;  /* 0x0000000513137c07 */ /* 0x000fc80009800000 */
[----:B------:R-:W-:Y:S01]  /*4390*/  HSETP2.GEU.AND P1, PT, R16.H0_H0, c[0x0] [0x334].H0_H0, PT ;  /* 0x2000cd0010007634 */ /* 0x000fe20003f2e800 */
[----:B------:R-:W-:Y:S01]  /*43a0*/  PRMT R12, R12, 0x5410, R19 ;  /* 0x000054100c0c7816 */ /* 0x000fe20000000013 */
        /* <DEDUP_REMOVED lines=9> */
[----:B------:R-:W5:Y:S01]  /*4440*/  HMMA.1688.F16 R130, R12, R109, R130 ;  /* 0x0000006d0c82723c */ /* 0x000f620000000082 */
[----:B------:R-:W-:-:S07]  /*4450*/  SEL R10, R10, UR5, P4 ;  /* 0x000000050a0a7c07 */ /* 0x000fce000a000000 */
        /* <DEDUP_REMOVED lines=8> */
[----:B------:R-:W-:Y:S08]  /*44e0*/  HMMA.1688.F16 R166, R12, R102, R166 ;  /* 0x000000660ca6723c */ /* 0x000ff000000000a6 */
[----:B------:R-:W-:Y:S08]  /*44f0*/  HMMA.1688.F16 R178, R12, R96, R178 ;  /* 0x000000600cb2723c */ /* 0x000ff000000000b2 */
[----:B------:R-:W-:Y:S08]  /*4500*/  HMMA.1688.F16 R182, R12, R98, R182 ;  /* 0x000000620cb6723c */ /* 0x000ff000000000b6 */
[----:B------:R-:W5:Y:S08]  /*4510*/  HMMA.1688.F16 R168, R12, R101, R168 ;  /* 0x000000650ca8723c */ /* 0x000f7000000000a8 */
[----:B------:R-:W5:Y:S08]  /*4520*/  HMMA.1688.F16 R170, R12, R103, R170 ;  /* 0x000000670caa723c */ /* 0x000f7000000000aa */
[----:B------:R-:W5:Y:S08]  /*4530*/  HMMA.1688.F16 R184, R12, R97, R184 ;  /* 0x000000610cb8723c */ /* 0x000f7000000000b8 */
[----:B------:R5:W5:Y:S05]  /*4540*/  HMMA.1688.F16 R186, R12, R99, R186 ;  /* 0x000000630cba723c */ /* 0x000b6a00000000ba */
[----:B-----5:R-:W-:-:S02]  /*4550*/  SHF.R.U32.HI R12, RZ, 0x10, R7 ;  /* 0x00000010ff0c7819 */ /* 0x020fc40000011607 */
[----:B------:R-:W-:Y:S02]  /*4560*/  SEL R17, R17, UR5, P3 ;  /* 0x0000000511117c07 */ /* 0x000fe40009800000 */
[----:B------:R-:W-:Y:S02]  /*4570*/  SHF.R.U32.HI R13, RZ, 0x10, R6 ;  /* 0x00000010ff0d7819 */ /* 0x000fe40000011606 */
[----:B------:R-:W-:Y:S01]  /*4580*/  HSETP2.GEU.AND P1, PT, R12.H0_H0, c[0x0] [0x334].H0_H0, PT ;  /* 0x2000cd000c007634 */ /* 0x000fe20003f2e800 */
[----:B------:R-:W-:Y:S01]  /*4590*/  PRMT R10, R10, 0x5410, R17 ;  /* 0x000054100a0a7816 */ /* 0x000fe20000000011 */
[C-C-:B------:R-:W-:Y:S02]  /*45a0*/  HFMA2 R8, R120.reuse.H0_H0, R8, R199.reuse ;  /* 0x0000000878087231 */ /* 0x140fe400000008c7 */
[----:B------:R-:W-:Y:S01]  /*45b0*/  HFMA2 R9, R120.H0_H0, R9, R199 ;  /* 0x0000000978097231 */ /* 0x000fe200000008c7 */
[----:B------:R-:W-:Y:S01]  /*45c0*/  SEL R7, R7, UR5, P2 ;  /* 0x0000000507077c07 */ /* 0x000fe20009000000 */
[----:B------:R-:W-:-:S02]  /*45d0*/  HSETP2.GEU.AND P3, PT, R13.H0_H0, c[0x0] [0x334].H0_H0, PT ;  /* 0x2000cd000d007634 */ /* 0x000fc40003f6e800 */
[----:B------:R-:W-:Y:S01]  /*45e0*/  SEL R12, R12, UR5, P1 ;  /* 0x000000050c0c7c07 */ /* 0x000fe20008800000 */
[----:B------:R-:W5:Y:S03]  /*45f0*/  HMMA.1688.F16 R128, R10, R108, R128 ;  /* 0x0000006c0a80723c */ /* 0x000f660000000080 */
[----:B------:R-:W-:Y:S02]  /*4600*/  PRMT R7, R7, 0x5410, R12 ;  /* 0x0000541007077816 */ /* 0x000fe4000000000c */
[----:B------:R-:W-:-:S03]  /*4610*/  PRMT R12, R8, 0x5410, R9 ;  /* 0x00005410080c7816 */ /* 0x000fc60000000009 */
[----:B------:R-:W-:Y:S01]  /*4620*/  HMMA.1688.F16 R134, R10, R110, R134 ;  /* 0x0000006e0a86723c */ /* 0x000fe20000000086 */
[----:B------:R-:W-:Y:S02]  /*4630*/  SEL R6, R6, UR5, P4 ;  /* 0x0000000506067c07 */ /* 0x000fe4000a000000 */
[----:B------:R-:W-:-:S05]  /*4640*/  SEL R13, R13, UR5, P3 ;  /* 0x000000050d0d7c07 */ /* 0x000fca0009800000 */
[----:B------:R-:W-:Y:S01]  /*4650*/  HMMA.1688.F16 R142, R10, R104, R142 ;  /* 0x000000680a8e723c */ /* 0x000fe2000000008e */
[----:B------:R-:W-:-:S07]  /*4660*/  HSETP2.GEU.AND P4, P2, R12, c[0x0] [0x334].H0_H0, PT ;  /* 0x2000cd000c007634 */ /* 0x000fce0003a8e000 */
[----:B------:R-:W-:Y:S08]  /*4670*/  HMMA.1688.F16 R150, R10, R106, R150 ;  /* 0x0000006a0a96723c */ /* 0x000ff00000000096 */
[----:B------:R-:W5:Y:S08]  /*4680*/  HMMA.1688.F16 R158, R10, R100, R158 ;  /* 0x000000640a9e723c */ /* 0x000f70000000009e */
[----:B------:R-:W5:Y:S08]  /*4690*/  HMMA.1688.F16 R162, R10, R102, R162 ;  /* 0x000000660aa2723c */ /* 0x000f7000000000a2 */
[----:B------:R-:W5:Y:S08]  /*46a0*/  HMMA.1688.F16 R174, R10, R96, R174 ;  /* 0x000000600aae723c */ /* 0x000f7000000000ae */
[----:B------:R-:W-:Y:S08]  /*46b0*/  HMMA.1688.F16 R136, R10, R109, R136 ;  /* 0x0000006d0a88723c */ /* 0x000ff00000000088 */
[----:B------:R-:W-:Y:S08]  /*46c0*/  HMMA.1688.F16 R144, R10, R111, R144 ;  /* 0x0000006f0a90723c */ /* 0x000ff00000000090 */
[----:B------:R-:W-:Y:S08]  /*46d0*/  HMMA.1688.F16 R152, R10, R105, R152 ;  /* 0x000000690a98723c */ /* 0x000ff00000000098 */
[----:B------:R-:W-:Y:S08]  /*46e0*/  HMMA.1688.F16 R160, R10, R107, R160 ;  /* 0x0000006b0aa0723c */ /* 0x000ff000000000a0 */
[----:B------:R-:W5:Y:S08]  /*46f0*/  HMMA.1688.F16 R180, R10, R98, R180 ;  /* 0x000000620ab4723c */ /* 0x000f7000000000b4 */
[----:B------:R-:W5:Y:S08]  /*4700*/  HMMA.1688.F16 R172, R10, R101, R172 ;  /* 0x000000650aac723c */ /* 0x000f7000000000ac */
[----:B------:R-:W5:Y:S08]  /*4710*/  HMMA.1688.F16 R176, R10, R103, R176 ;  /* 0x000000670ab0723c */ /* 0x000f7000000000b0 */
[----:B------:R-:W5:Y:S08]  /*4720*/  HMMA.1688.F16 R14, R10, R97, R14 ;  /* 0x000000610a0e723c */ /* 0x000f70000000000e */
[----:B------:R5:W5:Y:S05]  /*4730*/  HMMA.1688.F16 R192, R10, R99, R192 ;  /* 0x000000630ac0723c */ /* 0x000b6a00000000c0 */
[----:B-----5:R-:W-:-:S02]  /*4740*/  SHF.R.U32.HI R10, RZ, 0x10, R9 ;  /* 0x00000010ff0a7819 */ /* 0x020fc40000011609 */
[----:B------:R-:W-:-:S04]  /*4750*/  PRMT R6, R6, 0x5410, R13 ;  /* 0x0000541006067816 */ /* 0x000fc8000000000d */
[----:B------:R-:W-:Y:S01]  /*4760*/  HSETP2.GEU.AND P1, PT, R10.H0_H0, c[0x0] [0x334].H0_H0, PT ;  /* 0x2000cd000a007634 */ /* 0x000fe20003f2e800 */
[----:B------:R-:W-:Y:S01]  /*4770*/  SHF.R.U32.HI R11, RZ, 0x10, R8 ;  /* 0x00000010ff0b7819 */ /* 0x000fe20000011608 */
[C-C-:B------:R-:W-:Y:S02]  /*4780*/  HFMA2 R4, R120.reuse.H0_H0, R4, R191.reuse ;  /* 0x0000000478047231 */ /* 0x140fe400000008bf */
[----:B------:R-:W-:Y:S01]  /*4790*/  HFMA2 R5, R120.H0_H0, R5, R191 ;  /* 0x0000000578057231 */ /* 0x000fe200000008bf */
[----:B------:R-:W5:Y:S03]  /*47a0*/  HMMA.1688.F16 R132, R6, R92, R132 ;  /* 0x0000005c0684723c */ /* 0x000f660000000084 */
[----:B------:R-:W-:Y:S01]  /*47b0*/  SEL R10, R10, UR5, P1 ;  /* 0x000000050a0a7c07 */ /* 0x000fe20008800000 */
[----:B------:R-:W-:-:S04]  /*47c0*/  HSETP2.GEU.AND P3, PT, R11.H0_H0, c[0x0] [0x334].H0_H0, PT ;  /* 0x2000cd000b007634 */ /* 0x000fc80003f6e800 */
[----:B------:R-:W5:Y:S01]  /*47d0*/  HMMA.1688.F16 R130, R6, R93, R130 ;  /* 0x0000005d0682723c */ /* 0x000f620000000082 */
[----:B------:R-:W-:-:S07]  /*47e0*/  HFMA2 R38, R120.H0_H0, R2, R191 ;  /* 0x0000000278267231 */ /* 0x000fce00000008bf */
        /* <DEDUP_REMOVED lines=14> */
[----:B-----5:R-:W-:-:S02]  /*48d0*/  SEL R7, R9, UR5, P2 ;  /* 0x0000000509077c07 */ /* 0x020fc40009000000 */
[----:B------:R-:W-:Y:S02]  /*48e0*/  SEL R6, R8, UR5, P4 ;  /* 0x0000000508067c07 */ /* 0x000fe4000a000000 */
[----:B------:R-:W-:Y:S02]  /*48f0*/  PRMT R7, R7, 0x5410, R10 ;  /* 0x0000541007077816 */ /* 0x000fe4000000000a */
[----:B------:R-:W-:Y:S02]  /*4900*/  SHF.R.U32.HI R9, RZ, 0x10, R4 ;  /* 0x00000010ff097819 */ /* 0x000fe40000011604 */
[--C-:B------:R-:W-:Y:S02]  /*4910*/  SHF.R.U32.HI R8, RZ, 0x10, R5.reuse ;  /* 0x00000010ff087819 */ /* 0x100fe40000011605 */
[----:B------:R-:W-:Y:S01]  /*4920*/  PRMT R10, R4, 0x5410, R5 ;  /* 0x00005410040a7816 */ /* 0x000fe20000000005 */
[----:B------:R-:W-:Y:S01]  /*4930*/  HFMA2 R120, R120.H0_H0, R3, R191 ;  /* 0x0000000378787231 */ /* 0x000fe200000008bf */
[----:B------:R-:W-:Y:S01]  /*4940*/  SEL R11, R11, UR5, P3 ;  /* 0x000000050b0b7c07 */ /* 0x000fe20009800000 */
[----:B------:R-:W-:Y:S01]  /*4950*/  IMAD.MOV.U32 R40, RZ, RZ, R38 ;  /* 0x000000ffff287224 */ /* 0x000fe200078e0026 */
[----:B------:R-:W-:-:S02]  /*4960*/  HSETP2.GEU.AND P3, PT, R9.H0_H0, c[0x0] [0x334].H0_H0, PT ;  /* 0x2000cd0009007634 */ /* 0x000fc40003f6e800 */
[----:B------:R-:W-:Y:S02]  /*4970*/  HSETP2.GEU.AND P4, P2, R10, c[0x0] [0x334].H0_H0, PT ;  /* 0x2000cd000a007634 */ /* 0x000fe40003a8e000 */
[----:B------:R-:W-:Y:S01]  /*4980*/  HSETP2.GEU.AND P1, PT, R8.H0_H0, c[0x0] [0x334].H0_H0, PT ;  /* 0x2000cd0008007634 */ /* 0x000fe20003f2e800 */
[----:B------:R-:W-:Y:S02]  /*4990*/  SHF.R.U32.HI R42, RZ, 0x10, R40 ;  /* 0x00000010ff2a7819 */ /* 0x000fe40000011628 */
[--C-:B------:R-:W-:Y:S02]  /*49a0*/  SHF.R.U32.HI R41, RZ, 0x10, R120.reuse ;  /* 0x00000010ff297819 */ /* 0x100fe40000011678 */
[----:B------:R-:W-:Y:S02]  /*49b0*/  PRMT R43, R38, 0x5410, R120 ;  /* 0x00005410262b7816 */ /* 0x000fe40000000078 */
[----:B------:R-:W-:Y:S02]  /*49c0*/  SEL R4, R4, UR5, P4 ;  /* 0x0000000504047c07 */ /* 0x000fe4000a000000 */
[----:B------:R-:W-:-:S02]  /*49d0*/  SEL R5, R5, UR5, P2 ;  /* 0x0000000505057c07 */ /* 0x000fc40009000000 */
[----:B------:R-:W-:Y:S02]  /*49e0*/  SEL R9, R9, UR5, P3 ;  /* 0x0000000509097c07 */ /* 0x000fe40009800000 */
[----:B------:R-:W-:Y:S02]  /*49f0*/  SEL R8, R8, UR5, P1 ;  /* 0x0000000508087c07 */ /* 0x000fe40008800000 */
[----:B------:R-:W-:Y:S01]  /*4a00*/  PRMT R6, R6, 0x5410, R11 ;  /* 0x0000541006067816 */ /* 0x000fe2000000000b */
[----:B------:R-:W-:Y:S01]  /*4a10*/  HSETP2.GEU.AND P4, P2, R43, c[0x0] [0x334].H0_H0, PT ;  /* 0x2000cd002b007634 */ /* 0x000fe20003a8e000 */
[----:B------:R-:W-:Y:S01]  /*4a20*/  PRMT R4, R4, 0x5410, R9 ;  /* 0x0000541004047816 */ /* 0x000fe20000000009 */
[----:B------:R-:W-:Y:S01]  /*4a30*/  HSETP2.GEU.AND P3, PT, R42.H0_H0, c[0x0] [0x334].H0_H0, PT ;  /* 0x2000cd002a007634 */ /* 0x000fe20003f6e800 */
[----:B------:R-:W-:Y:S01]  /*4a40*/  PRMT R5, R5, 0x5410, R8 ;  /* 0x0000541005057816 */ /* 0x000fe20000000008 */
[----:B------:R-:W-:Y:S01]  /*4a50*/  HSETP2.GEU.AND P1, PT, R41.H0_H0, c[0x0] [0x334].H0_H0, PT ;  /* 0x2000cd0029007634 */ /* 0x000fe20003f2e800 */
[----:B------:R-:W5:Y:S01]  /*4a60*/  HMMA.1688.F16 R128, R6, R92, R128 ;  /* 0x0000005c0680723c */ /* 0x000f620000000080 */
[----:B------:R-:W1:Y:S01]  /*4a70*/  @!P0 LDC.U16 R0, c[0x0][0x348] ;  /* 0x0000d200ff008b82 */ /* 0x000e620000000400 */
[----:B------:R-:W-:-:S02]  /*4a80*/  ISETP.NE.AND P0, PT, RZ, c[0x0][0x160], PT ;  /* 0x00005800ff007a0c */ /* 0x000fc40003f05270 */
[----:B------:R-:W-:-:S04]  /*4a90*/  SEL R40, R40, UR5, P4 ;  /* 0x0000000528287c07 */ /* 0x000fc8000a000000 */
[----:B------:R-:W5:Y:S01]  /*4aa0*/  HMMA.1688.F16 R158, R6, R84, R158 ;  /* 0x00000054069e723c */ /* 0x000f62000000009e */
[----:B------:R-:W-:Y:S02]  /*4ab0*/  SEL R120, R120, UR5, P2 ;  /* 0x0000000578787c07 */ /* 0x000fe40009000000 */
[----:B------:R-:W-:-:S05]  /*4ac0*/  SEL R41, R41, UR5, P1 ;  /* 0x0000000529297c07 */ /* 0x000fca0008800000 */
[----:B------:R-:W5:Y:S01]  /*4ad0*/  HMMA.1688.F16 R134, R6, R94, R134 ;  /* 0x0000005e0686723c */ /* 0x000f620000000086 */
[----:B------:R-:W-:-:S07]  /*4ae0*/  PRMT R41, R120, 0x5410, R41 ;  /* 0x0000541078297816 */ /* 0x000fce0000000029 */
        /* <DEDUP_REMOVED lines=9> */
[----:B------:R-:W5:Y:S08]  /*4b80*/  HMMA.1688.F16 R172, R6, R85, R172 ;  /* 0x0000005506ac723c */ /* 0x000f7000000000ac */
[----:B------:R-:W5:Y:S08]  /*4b90*/  HMMA.1688.F16 R176, R6, R87, R176 ;  /* 0x0000005706b0723c */ /* 0x000f7000000000b0 */
[----:B------:R-:W5:Y:S08]  /*4ba0*/  HMMA.1688.F16 R14, R6, R81, R14 ;  /* 0x00000051060e723c */ /* 0x000f70000000000e */
[----:B------:R-:W5:Y:S01]  /*4bb0*/  HMMA.1688.F16 R192, R6, R83, R192 ;  /* 0x0000005306c0723c */ /* 0x000f6200000000c0 */
[----:B------:R-:W-:-:S07]  /*4bc0*/  ULDC UR4, c[0x0][0x17c] ;  /* 0x00005f0000047ab9 */ /* 0x000fce0000000800 */
        /* <DEDUP_REMOVED lines=16> */
[----:B-----5:R-:W-:Y:S01]  /*4cd0*/  SEL R5, R42, UR5, P3 ;  /* 0x000000052a057c07 */ /* 0x020fe20009800000 */
[----:B------:R-:W-:-:S03]  /*4ce0*/  UIMAD UR4, UR15, UR4, UR16 ;  /* 0x000000040f0472a4 */ /* 0x000fc6000f8e0210 */
[----:B------:R-:W-:Y:S01]  /*4cf0*/  PRMT R40, R40, 0x5410, R5 ;  /* 0x0000541028287816 */ /* 0x000fe20000000005 */
[----:B------:R-:W-:Y:S02]  /*4d00*/  UMOV UR6, 0x4 ;  /* 0x0000000400067882 */ /* 0x000fe40000000000 */
[----:B------:R-:W-:Y:S02]  /*4d10*/  ULDC.64 UR8, c[0x0][0x398] ;  /* 0x0000e60000087ab9 */ /* 0x000fe40000000a00 */
[----:B------:R-:W-:Y:S01]  /*4d20*/  ULDC.U16 UR5, c[0x0][0x34c] ;  /* 0x0000d30000057ab9 */ /* 0x000fe20000000400 */
[----:B------:R-:W5:Y:S01]  /*4d30*/  HMMA.1688.F16 R4, R40, R76, R128 ;  /* 0x0000004c2804723c */ /* 0x000f620000000080 */
[----:B------:R-:W-:Y:S01]  /*4d40*/  UIMAD.WIDE UR8, UR4, UR6, UR8 ;  /* 0x00000006040872a5 */ /* 0x000fe2000f8e0208 */
[----:B------:R-:W-:-:S06]  /*4d50*/  IMAD.MOV.U32 R80, RZ, RZ, c[0x0][0x320] ;  /* 0x0000c800ff507624 */ /* 0x000fcc00078e00ff */
[----:B------:R5:W5:Y:S05]  /*4d60*/  HMMA.1688.F16 R158, R40, R68, R158 ;  /* 0x00000044289e723c */ /* 0x000b6a000000009e */
[----:B-----5:R-:W-:-:S03]  /*4d70*/  IMAD.U32 R68, RZ, RZ, UR5 ;  /* 0x00000005ff447e24 */ /* 0x020fc6000f8e00ff */
[----:B------:R5:W5:Y:S05]  /*4d80*/  HMMA.1688.F16 R66, R40, R78, R134 ;  /* 0x0000004e2842723c */ /* 0x000b6a0000000086 */
[----:B-----5:R-:W-:-:S03]  /*4d90*/  IMAD.MOV.U32 R78, RZ, RZ, c[0x0][0x2d0] ;  /* 0x0000b400ff4e7624 */ /* 0x020fc600078e00ff */
[----:B------:R-:W5:Y:S08]  /*4da0*/  HMMA.1688.F16 R76, R40, R77, R136 ;  /* 0x0000004d284c723c */ /* 0x000f700000000088 */
[----:B------:R5:W5:Y:S05]  /*4db0*/  HMMA.1688.F16 R144, R40, R79, R144 ;  /* 0x0000004f2890723c */ /* 0x000b6a0000000090 */
[----:B-----5:R-:W-:-:S03]  /*4dc0*/  IMAD.MOV.U32 R79, RZ, RZ, c[0x0][0x2d4] ;  /* 0x0000b500ff4f7624 */ /* 0x020fc600078e00ff */
        /* <DEDUP_REMOVED lines=8> */
[----:B-----5:R-:W-:-:S03]  /*4e50*/  IMAD.MOV.U32 R32, RZ, RZ, -0x1 ;  /* 0xffffffffff207424 */ /* 0x020fc600078e00ff */
[----:B------:R5:W5:Y:S05]  /*4e60*/  HMMA.1688.F16 R14, R40, R33, R14 ;  /* 0x00000021280e723c */ /* 0x000b6a000000000e */
[----:B-----5:R-:W-:-:S03]  /*4e70*/  IMAD.MOV.U32 R33, RZ, RZ, c[0x0][0x324] ;  /* 0x0000c900ff217624 */ /* 0x020fc600078e00ff */
[----:B------:R5:W5:Y:S08]  /*4e80*/  HMMA.1688.F16 R180, R40, R34, R180 ;  /* 0x0000002228b4723c */ /* 0x000b7000000000b4 */
[----:B------:R5:W5:Y:S01]  /*4e90*/  HMMA.1688.F16 R192, R40, R35, R192 ;  /* 0x0000002328c0723c */ /* 0x000b6200000000c0 */
[----:B------:R-:W-:Y:S07]  /*4ea0*/  @!P0 BRA `(.L_x_226) ;  /* 0x0000011000008947 */ /* 0x000fee0003800000 */
[----:B01---5:R-:W-:-:S04]  /*4eb0*/  MOV R34, c[0x0][0x160] ;  /* 0x0000580000227a02 */ /* 0x023fc80000000f00 */
[----:B------:R-:W-:-:S12]  /*4ec0*/  ISETP.NE.AND P0, PT, R34, 0x2, PT ;  /* 0x000000022200780c */ /* 0x000fd80003f05270 */
[----:B------:R-:W-:Y:S05]  /*4ed0*/  @P0 BRA `(.L_x_227) ;  /* 0x000001c000000947 */ /* 0x000fea0003800000 */
[----:B------:R-:W-:Y:S01]  /*4ee0*/  SHF.R.S32.HI R42, RZ, 0x1f, R119 ;  /* 0x0000001fff2a7819 */ /* 0x000fe20000011477 */
[----:B------:R-:W-:-:S04]  /*4ef0*/  IMAD.WIDE.U32 R40, R119, c[0x0][0x378], RZ ;  /* 0x0000de0077287a25 */ /* 0x000fc800078e00ff */
[----:B------:R-:W-:Y:S01]  /*4f00*/  IMAD R44, R42, c[0x0][0x378], RZ ;  /* 0x0000de002a2c7a24 */ /* 0x000fe200078e02ff */
[----:B------:R-:W-:Y:S01]  /*4f10*/  LEA R78, P1, R40, c[0x0][0x2d0], 0x1 ;  /* 0x0000b400284e7a11 */ /* 0x000fe200078208ff */
[----:B------:R-:W-:Y:S02]  /*4f20*/  IMAD R42, R42, c[0x0][0x380], RZ ;  /* 0x0000e0002a2a7a24 */ /* 0x000fe400078e02ff */
[----:B------:R-:W-:-:S04]  /*4f30*/  IMAD.WIDE.U32 R34, R119, c[0x0][0x380], RZ ;  /* 0x0000e00077227a25 */ /* 0x000fc800078e00ff */
[C---:B------:R-:W-:Y:S01]  /*4f40*/  IMAD R79, R119.reuse, c[0x0][0x37c], R44 ;  /* 0x0000df00774f7a24 */ /* 0x040fe200078e022c */
[----:B------:R-:W-:Y:S01]  /*4f50*/  LEA R80, P0, R34, c[0x0][0x320], 0x1 ;  /* 0x0000c80022507a11 */ /* 0x000fe200078008ff */
[----:B------:R-:W-:-:S03]  /*4f60*/  IMAD R33, R119, c[0x0][0x384], R42 ;  /* 0x0000e10077217a24 */ /* 0x000fc600078e022a */
[----:B------:R-:W-:Y:S02]  /*4f70*/  IADD3 R79, R41, R79, RZ ;  /* 0x0000004f294f7210 */ /* 0x000fe40007ffe0ff */
[----:B------:R-:W-:Y:S02]  /*4f80*/  IADD3 R33, R35, R33, RZ ;  /* 0x0000002123217210 */ /* 0x000fe40007ffe0ff */
[----:B------:R-:W-:Y:S02]  /*4f90*/  LEA.HI.X R79, R40, c[0x0][0x2d4], R79, 0x1, P1 ;  /* 0x0000b500284f7a11 */ /* 0x000fe400008f0c4f */
[----:B------:R-:W-:Y:S01]  /*4fa0*/  LEA.HI.X R33, R34, c[0x0][0x324], R33, 0x1, P0 ;  /* 0x0000c90022217a11 */ /* 0x000fe200000f0c21 */
[----:B------:R-:W-:Y:S05]  /*4fb0*/  BRA `(.L_x_227) ;  /* 0x000000e000007947 */ /* 0x000fea0003800000 */
.L_x_226:
[----:B01---5:R-:W-:-:S04]  /*4fc0*/  MOV R34, c[0x0][0x184] ;  /* 0x0000610000227a02 */ /* 0x023fc80000000f00 */
[----:B------:R-:W-:-:S12]  /*4fd0*/  ISETP.GE.AND P0, PT, R34, 0x2, PT ;  /* 0x000000022200780c */ /* 0x000fd80003f06270 */
[----:B------:R-:W-:Y:S05]  /*4fe0*/  @!P0 BRA `(.L_x_227) ;  /* 0x000000b000008947 */ /* 0x000fea0003800000 */
[----:B------:R-:W-:Y:S01]  /*4ff0*/  ISETP.GT.AND P0, PT, R118, RZ, PT ;  /* 0x000000ff7600720c */ /* 0x000fe20003f04270 */
[----:B------:R-:W-:Y:S01]  /*5000*/  BMOV.32.CLEAR RZ, B0 ;  /* 0x0000000000ff7355 */ /* 0x000fe20000100000 */
[----:B------:R-:W-:Y:S01]  /*5010*/  BSSY B0, `(.L_x_228) ;  /* 0x0000005000007945 */ /* 0x000fe20003800000 */
[----:B------:R-:W-:-:S09]  /*5020*/  MOV R32, 0xffffffff ;  /* 0xffffffff00207802 */ /* 0x000fd20000000f00 */
[----:B------:R-:W-:Y:S05]  /*5030*/  @P0 BRA `(.L_x_229) ;  /* 0x0000002000000947 */ /* 0x000fea0003800000 */
[----:B------:R-:W2:Y:S02]  /*5040*/  LDG.E.STRONG.GPU R32, [UR8] ;  /* 0x00000008ff207981 */ /* 0x000ea4000c1f4900 */
[----:B--2---:R-:W-:-:S05]  /*5050*/  CCTL.IVALL ;  /* 0x00000000ff00798f */ /* 0x004fca0002000000 */
.L_x_229:
[----:B------:R-:W-:Y:S05]  /*5060*/  BSYNC B0 ;  /* 0x0000000000007941 */ /* 0x000fea0003800000 */
.L_x_228:
[----:B------:R-:W-:-:S04]  /*5070*/  IADD3 R34, R34, -0x1, RZ ;  /* 0xffffffff22227810 */ /* 0x000fc80007ffe0ff */
[----:B------:R-:W-:-:S04]  /*5080*/  ISETP.NE.AND P0, PT, R34, R119, PT ;  /* 0x000000772200720c */ /* 0x000fc80003f05270 */
[----:B------:R-:W-:Y:S02]  /*5090*/  SEL R68, R68, 0xffff, !P0 ;  /* 0x0000ffff44447807 */ /* 0x000fe40004000000 */
.L_x_227:
[----:B------:R-:W-:Y:S01]  /*50a0*/  LEA.HI R41, R125, R118, RZ, 0x6 ;  /* 0x000000767d297211 */ /* 0x000fe200078f30ff */
[----:B------:R-:W-:Y:S01]  /*50b0*/  IMAD.MOV.U32 R34, RZ, RZ, c[0x0][0x184] ;  /* 0x00006100ff227624 */ /* 0x000fe200078e00ff */
[----:B------:R-:W-:Y:S01]  /*50c0*/  LEA.HI R121, R121, R122, RZ, 0x4 ;  /* 0x0000007a79797211 */ /* 0x000fe200078f20ff */
[----:B------:R-:W-:Y:S01]  /*50d0*/  ULEA UR4, UR14, UR13, 0x1 ;  /* 0x0000000d0e047291 */ /* 0x000fe2000f8e083f */
[----:B------:R-:W-:Y:S01]  /*50e0*/  LOP3.LUT R40, R41, 0xffffffc0, RZ, 0xc0, !PT ;  /* 0xffffffc029287812 */ /* 0x000fe200078ec0ff */
[----:B------:R-:W-:Y:S01]  /*50f0*/  IMAD.MOV.U32 R72, RZ, RZ, c[0x0][0x298] ;  /* 0x0000a600ff487624 */ /* 0x000fe200078e00ff */
[----:B------:R-:W-:Y:S01]  /*5100*/  SHF.R.S32.HI R35, RZ, 0x5, R123 ;  /* 0x00000005ff237819 */ /* 0x000fe2000001147b */
[----:B------:R-:W-:Y:S01]  /*5110*/  USHF.L.U32 UR4, UR4, 0x3, URZ ;  /* 0x0000000304047899 */ /* 0x000fe2000800063f */
[----:B------:R-:W-:Y:S01]  /*5120*/  ISETP.GT.AND P6, PT, R34, 0x1, PT ;  /* 0x000000012200780c */ /* 0x000fe20003fc4270 */
[----:B------:R-:W-:Y:S01]  /*5130*/  IMAD.MOV.U32 R71, RZ, RZ, c[0x0][0x29c] ;  /* 0x0000a700ff477624 */ /* 0x000fe200078e00ff */
[C---:B------:R-:W-:Y:S01]  /*5140*/  LEA.HI.SX32 R34, R121.reuse, R40, 0x1c ;  /* 0x0000002879227211 */ /* 0x040fe200078fe2ff */
[----:B------:R-:W-:Y:S01]  /*5150*/  IMAD.MOV.U32 R74, RZ, RZ, c[0x0][0x2b0] ;  /* 0x0000ac00ff4a7624 */ /* 0x000fe200078e00ff */
[----:B------:R-:W-:Y:S01]  /*5160*/  LOP3.LUT R43, R121, 0x1ffffff0, RZ, 0xc0, !PT ;  /* 0x1ffffff0792b7812 */ /* 0x000fe200078ec0ff */
[----:B------:R-:W-:Y:S01]  /*5170*/  IMAD.MOV.U32 R73, RZ, RZ, c[0x0][0x2b4] ;  /* 0x0000ad00ff497624 */ /* 0x000fe200078e00ff */
[----:B------:R-:W-:-:S02]  /*5180*/  LEA.HI R40, R35, R35, RZ, 0x1 ;  /* 0x0000002323287211 */ /* 0x000fc400078f08ff */
[----:B------:R-:W-:Y:S01]  /*5190*/  SHF.R.S32.HI R41, RZ, 0x6, R41 ;  /* 0x00000006ff297819 */ /* 0x000fe20000011429 */
[----:B------:R-:W-:Y:S01]  /*51a0*/  IMAD.IADD R42, R122, 0x1, -R43 ;  /* 0x000000017a2a7824 */ /* 0x000fe200078e0a2b */
[----:B------:R-:W-:Y:S02]  /*51b0*/  LOP3.LUT R40, R40, 0xfffffffe, RZ, 0xc0, !PT ;  /* 0xfffffffe28287812 */ /* 0x000fe400078ec0ff */
[----:B------:R-:W-:Y:S01]  /*51c0*/  LOP3.LUT R44, R118, 0x1f, RZ, 0xc0, !PT ;  /* 0x0000001f762c7812 */ /* 0x000fe200078ec0ff */
[----:B------:R-:W-:Y:S01]  /*51d0*/  IMAD.SHL.U32 R42, R42, 0x8, RZ ;  /* 0x000000082a2a7824 */ /* 0x000fe200078e00ff */
[----:B------:R-:W-:Y:S01]  /*51e0*/  LOP3.LUT R69, R118, 0x3, RZ, 0xc0, !PT ;  /* 0x0000000376457812 */ /* 0x000fe200078ec0ff */
[----:B------:R-:W-:Y:S01]  /*51f0*/  IMAD.IADD R35, R35, 0x1, -R40 ;  /* 0x0000000123237824 */ /* 0x000fe200078e0a28 */
[----:B------:R-:W-:Y:S01]  /*5200*/  SHF.R.U32.HI R44, RZ, 0x2, R44 ;  /* 0x00000002ff2c7819 */ /* 0x000fe2000001162c */
[----:B------:R-:W-:Y:S01]  /*5210*/  IMAD R117, R117, 0x80, R42 ;  /* 0x0000008075757824 */ /* 0x000fe200078e022a */
[----:B------:R-:W-:Y:S01]  /*5220*/  ISETP.EQ.AND P6, PT, RZ, c[0x0][0x160], P6 ;  /* 0x00005800ff007a0c */ /* 0x000fe200037c2270 */
[--C-:B------:R-:W-:Y:S01]  /*5230*/  IMAD R75, R35, 0x20, R34.reuse ;  /* 0x00000020234b7824 */ /* 0x100fe200078e0222 */
[----:B------:R-:W-:Y:S01]  /*5240*/  ISETP.NE.U32.AND P1, PT, R78, RZ, PT ;  /* 0x000000ff4e00720c */ /* 0x000fe20003f25070 */
[----:B------:R-:W-:Y:S01]  /*5250*/  IMAD R40, R41, -0x30, R34 ;  /* 0xffffffd029287824 */ /* 0x000fe200078e0222 */
[C---:B------:R-:W-:Y:S01]  /*5260*/  ISETP.GE.AND P4, PT, R117.reuse, c[0x0][0x174], PT ;  /* 0x00005d0075007a0c */ /* 0x040fe20003f86270 */
[----:B------:R-:W-:Y:S01]  /*5270*/  IMAD.SHL.U32 R34, R42, 0x2, RZ ;  /* 0x000000022a227824 */ /* 0x000fe200078e00ff */
[----:B------:R-:W-:Y:S01]  /*5280*/  ISETP.NE.U32.AND P0, PT, R80, RZ, PT ;  /* 0x000000ff5000720c */ /* 0x000fe20003f05070 */
[----:B------:R-:W-:Y:S01]  /*5290*/  IMAD.WIDE R42, R117, 0x2, RZ ;  /* 0x00000002752a7825 */ /* 0x000fe200078e02ff */
[----:B------:R-:W-:-:S02]  /*52a0*/  ISETP.NE.AND.EX P1, PT, R79, RZ, !P4, P1 ;  /* 0x000000ff4f00720c */ /* 0x000fc40006725310 */
[----:B------:R-:W-:Y:S01]  /*52b0*/  ISETP.NE.AND.EX P0, PT, R33, RZ, !P4, P0 ;  /* 0x000000ff2100720c */ /* 0x000fe20006705300 */
[----:B------:R-:W-:Y:S01]  /*52c0*/  IMAD R75, R116, 0x40, R75 ;  /* 0x00000040744b7824 */ /* 0x000fe200078e024b */
[----:B------:R-:W-:Y:S01]  /*52d0*/  LOP3.LUT R42, R42, 0xfffffff0, RZ, 0xc0, !PT ;  /* 0xfffffff02a2a7812 */ /* 0x000fe200078ec0ff */
[----:B------:R-:W-:Y:S01]  /*52e0*/  IMAD R40, R35, 0x8, R40 ;  /* 0x0000000823287824 */ /* 0x000fe200078e0228 */
[----:B------:R-:W-:Y:S01]  /*52f0*/  LOP3.LUT R35, R34, 0xfffffff0, RZ, 0xc0, !PT ;  /* 0xfffffff022237812 */ /* 0x000fe200078ec0ff */
[----:B------:R-:W-:Y:S01]  /*5300*/  IMAD R69, R44, 0x48, R69 ;  /* 0x000000482c457824 */ /* 0x000fe200078e0245 */
[----:B------:R-:W-:Y:S01]  /*5310*/  LOP3.LUT R43, R43, 0x1fffffff, RZ, 0xc0, !PT ;  /* 0x1fffffff2b2b7812 */ /* 0x000fe200078ec0ff */
[----:B------:R-:W-:Y:S01]  /*5320*/  IMAD.U32 R44, RZ, RZ, UR4 ;  /* 0x00000004ff2c7e24 */ /* 0x000fe2000f8e00ff */
[----:B------:R-:W-:Y:S01]  /*5330*/  SHF.R.S32.HI R34, RZ, 0x1f, R75 ;  /* 0x0000001fff227819 */ /* 0x000fe2000001144b */
[----:B------:R-:W-:Y:S02]  /*5340*/  IMAD R70, R40, 0x120, R35 ;  /* 0x0000012028467824 */ /* 0x000fe400078e0223 */
[----:B------:R-:W-:-:S02]  /*5350*/  IMAD R69, R44, 0x48, R69 ;  /* 0x000000482c457824 */ /* 0x000fc400078e0245 */
[----:B------:R-:W-:Y:S02]  /*5360*/  IMAD R40, R34, c[0x0][0x290], RZ ;  /* 0x0000a40022287a24 */ /* 0x000fe400078e02ff */
[----:B------:R-:W-:-:S04]  /*5370*/  IMAD.WIDE.U32 R44, R75, c[0x0][0x290], R42 ;  /* 0x0000a4004b2c7a25 */ /* 0x000fc800078e002a */
[----:B------:R-:W-:Y:S01]  /*5380*/  IMAD R34, R34, c[0x0][0x2e0], RZ ;  /* 0x0000b80022227a24 */ /* 0x000fe200078e02ff */
[----:B------:R-:W-:Y:S01]  /*5390*/  IADD3 R78, P3, R78, R44, RZ ;  /* 0x0000002c4e4e7210 */ /* 0x000fe20007f7e0ff */
[----:B------:R-:W-:-:S04]  /*53a0*/  IMAD.WIDE.U32 R42, R75, c[0x0][0x2e0], R42 ;  /* 0x0000b8004b2a7a25 */ /* 0x000fc800078e002a */
[C---:B------:R-:W-:Y:S01]  /*53b0*/  IMAD R34, R75.reuse, c[0x0][0x2e4], R34 ;  /* 0x0000b9004b227a24 */ /* 0x040fe200078e0222 */
[----:B------:R-:W-:Y:S01]  /*53c0*/  IADD3 R80, P2, R80, R42, RZ ;  /* 0x0000002a50507210 */ /* 0x000fe20007f5e0ff */
[----:B------:R-:W-:-:S03]  /*53d0*/  IMAD R40, R75, c[0x0][0x294], R40 ;  /* 0x0000a5004b287a24 */ /* 0x000fc600078e0228 */
[----:B------:R-:W-:Y:S02]  /*53e0*/  IADD3.X R81, R33, R43, R34, P2, !PT ;  /* 0x0000002b21517210 */ /* 0x000fe400017fe422 */
[----:B------:R-:W-:Y:S02]  /*53f0*/  IADD3.X R79, R79, R45, R40, P3, !PT ;  /* 0x0000002d4f4f7210 */ /* 0x000fe40001ffe428 */
[----:B------:R-:W-:Y:S01]  /*5400*/  SEL R34, RZ, 0x1, !P1 ;  /* 0x00000001ff227807 */ /* 0x000fe20004800000 */
[----:B------:R-:W-:Y:S05]  /*5410*/  @!P6 BRA `(.L_x_230) ;  /* 0x000002400000e947 */ /* 0x000fea0003800000 */
[----:B------:R-:W-:Y:S01]  /*5420*/  ISETP.NE.AND P1, PT, R32, R119, PT ;  /* 0x000000772000720c */ /* 0x000fe20003f25270 */
[----:B------:R-:W-:Y:S02]  /*5430*/  IMAD.MOV.U32 R74, RZ, RZ, c[0x0][0x2b0] ;  /* 0x0000ac00ff4a7624 */ /* 0x000fe400078e00ff */
[----:B------:R-:W-:Y:S02]  /*5440*/  IMAD.MOV.U32 R73, RZ, RZ, c[0x0][0x2b4] ;  /* 0x0000ad00ff497624 */ /* 0x000fe400078e00ff */
[----:B------:R-:W-:-:S02]  /*5450*/  IMAD.MOV.U32 R72, RZ, RZ, c[0x0][0x298] ;  /* 0x0000a600ff487624 */ /* 0x000fc400078e00ff */
[----:B------:R-:W-:-:S05]  /*5460*/  IMAD.MOV.U32 R71, RZ, RZ, c[0x0][0x29c] ;  /* 0x0000a700ff477624 */ /* 0x000fca00078e00ff */
[----:B------:R-:W-:Y:S01]  /*5470*/  BAR.RED.AND.DEFER_BLOCKING 0x0, P1 ;  /* 0x0000000000007b1d */ /* 0x000fe20000814400 */
[----:B------:R-:W-:-:S04]  /*5480*/  ISETP.NE.AND P1, PT, R119, RZ, PT ;  /* 0x000000ff7700720c */ /* 0x000fc80003f25270 */
[----:B------:R-:W-:Y:S02]  /*5490*/  SEL R78, R78, R80, !P1 ;  /* 0x000000504e4e7207 */ /* 0x000fe40004800000 */
[----:B------:R-:W-:Y:S02]  /*54a0*/  SEL R79, R79, R81, !P1 ;  /* 0x000000514f4f7207 */ /* 0x000fe40004800000 */
[----:B------:R-:W-:Y:S02]  /*54b0*/  SEL R74, R74, c[0x0][0x300], !P1 ;  /* 0x0000c0004a4a7a07 */ /* 0x000fe40004800000 */
[----:B------:R-:W-:Y:S02]  /*54c0*/  SEL R73, R73, c[0x0][0x304], !P1 ;  /* 0x0000c10049497a07 */ /* 0x000fe40004800000 */
[----:B------:R-:W-:Y:S02]  /*54d0*/  @P1 SEL R34, RZ, 0x1, !P0 ;  /* 0x00000001ff221807 */ /* 0x000fe40004000000 */
[----:B------:R-:W-:-:S02]  /*54e0*/  SEL R72, R72, c[0x0][0x2e8], !P1 ;  /* 0x0000ba0048487a07 */ /* 0x000fc40004800000 */
[----:B------:R-:W-:Y:S01]  /*54f0*/  SEL R71, R71, c[0x0][0x2ec], !P1 ;  /* 0x0000bb0047477a07 */ /* 0x000fe20004800000 */
[----:B------:R-:W0:Y:S02]  /*5500*/  B2R.RESULT RZ, P2 ;  /* 0x0000000000ff731c */ /* 0x000e240000044000 */
[----:B0-----:R-:W-:Y:S05]  /*5510*/  @!P2 BRA `(.L_x_231) ;  /* 0x000000f00000a947 */ /* 0x001fea0003800000 */
[----:B------:R-:W-:-:S12]  /*5520*/  ISETP.GT.AND P2, PT, R118, RZ, PT ;  /* 0x000000ff7600720c */ /* 0x000fd80003f44270 */
.L_x_233:
[----:B------:R-:W-:Y:S05]  /*5530*/  @P2 BRA `(.L_x_232) ;  /* 0x0000002000002947 */ /* 0x000fea0003800000 */
[----:B------:R-:W2:Y:S02]  /*5540*/  LDG.E.STRONG.GPU R32, [UR8] ;  /* 0x00000008ff207981 */ /* 0x000ea4000c1f4900 */
[----:B--2---:R-:W-:-:S05]  /*5550*/  CCTL.IVALL ;  /* 0x00000000ff00798f */ /* 0x004fca0002000000 */
.L_x_232:
[----:B------:R-:W-:Y:S01]  /*5560*/  ISETP.NE.AND P1, PT, R32, R119, PT ;  /* 0x000000772000720c */ /* 0x000fe20003f25270 */
[----:B------:R-:W-:Y:S11]  /*5570*/  WARPSYNC 0xffffffff ;  /* 0xffffffff00007948 */ /* 0x000ff60003800000 */
[----:B------:R-:W-:Y:S05]  /*5580*/  BAR.RED.AND.DEFER_BLOCKING 0x0, P1 ;  /* 0x0000000000007b1d */ /* 0x000fea0000814400 */
[----:B------:R-:W0:Y:S02]  /*5590*/  B2R.RESULT RZ, P1 ;  /* 0x0000000000ff731c */ /* 0x000e240000024000 */
[----:B0-----:R-:W-:Y:S05]  /*55a0*/  @!P1 BRA `(.L_x_231) ;  /* 0x0000006000009947 */ /* 0x001fea0003800000 */
.L_x_234:
[----:B------:R-:W-:Y:S01]  /*55b0*/  VOTE.ANY R33, PT, PT ;  /* 0x0000000000217806 */ /* 0x000fe200038e0100 */
[----:B------:R-:W-:Y:S01]  /*55c0*/  YIELD ;  /* 0x0000000000007946 */ /* 0x000fe20003800000 */
[----:B------:R-:W-:-:S02]  /*55d0*/  VOTEU.ANY UR4, UPT, PT ;  /* 0x0000000000047886 */ /* 0x000fc400038e0100 */
[----:B------:R-:W-:-:S12]  /*55e0*/  LOP3.LUT P1, RZ, R33, UR4, RZ, 0xc, !PT ;  /* 0x0000000421ff7c12 */ /* 0x000fd8000f820cff */
[----:B----4-:R-:W-:Y:S05]  /*55f0*/  @!P1 BRA.U `(.L_x_233) ;  /* 0xffffff3100009947 */ /* 0x010fea000383ffff */
[----:B------:R-:W-:Y:S05]  /*5600*/  BRA `(.L_x_234) ;  /* 0xffffffa000007947 */ /* 0x000fea000383ffff */
.L_x_231:
[----:B------:R-:W-:Y:S04]  /*5610*/  WARPSYNC 0xffffffff ;  /* 0xffffffff00007948 */ /* 0x000fe80003800000 */
[----:B------:R-:W-:Y:S05]  /*5620*/  BAR.SYNC.DEFER_BLOCKING 0x0 ;  /* 0x0000000000007b1d */ /* 0x000fea0000010000 */
[----:B------:R-:W-:Y:S05]  /*5630*/  MEMBAR.SC.GPU ;  /* 0x0000000000007992 */ /* 0x000fea0000002000 */
[----:B------:R-:W-:-:S00]  /*5640*/  ERRBAR ;  /* 0x00000000000079ab */ /* 0x000fc00000000000 */
[----:B------:R-:W-:-:S05]  /*5650*/  CCTL.IVALL ;  /* 0x00000000ff00798f */ /* 0x000fca0002000000 */
.L_x_230:
[----:B------:R-:W-:Y:S01]  /*5660*/  PRMT R34, R34, 0x9910, RZ ;  /* 0x0000991022227816 */ /* 0x000fe200000000ff */
[----:B------:R-:W-:Y:S01]  /*5670*/  CS2R R56, SRZ ;  /* 0x0000000000387805 */ /* 0x000fe2000001ff00 */
[----:B------:R-:W-:Y:S01]  /*5680*/  CS2R R58, SRZ ;  /* 0x00000000003a7805 */ /* 0x000fe2000001ff00 */
[C---:B------:R-:W-:Y:S01]  /*5690*/  IADD3 R84, R75.reuse, 0x2, RZ ;  /* 0x000000024b547810 */ /* 0x040fe20007ffe0ff */
[----:B------:R-:W-:Y:S01]  /*56a0*/  CS2R R52, SRZ ;  /* 0x0000000000347805 */ /* 0x000fe2000001ff00 */
[----:B------:R-:W-:Y:S01]  /*56b0*/  ISETP.NE.AND P1, PT, R34, RZ, PT ;  /* 0x000000ff2200720c */ /* 0x000fe20003f25270 */
[----:B------:R-:W-:Y:S01]  /*56c0*/  CS2R R54, SRZ ;  /* 0x0000000000367805 */ /* 0x000fe2000001ff00 */
[C---:B------:R-:W-:Y:S01]  /*56d0*/  IADD3 R83, R75.reuse, 0x4, RZ ;  /* 0x000000044b537810 */ /* 0x040fe20007ffe0ff */
[----:B------:R-:W-:Y:S01]  /*56e0*/  CS2R R48, SRZ ;  /* 0x0000000000307805 */ /* 0x000fe2000001ff00 */
[C---:B------:R-:W-:Y:S01]  /*56f0*/  ISETP.LT.AND P2, PT, R75.reuse, c[0x0][0x170], P1 ;  /* 0x00005c004b007a0c */ /* 0x040fe20000f41270 */
[----:B------:R-:W-:Y:S01]  /*5700*/  CS2R R50, SRZ ;  /* 0x0000000000327805 */ /* 0x000fe2000001ff00 */
[----:B------:R-:W-:Y:S01]  /*5710*/  IADD3 R82, R75, 0x6, RZ ;  /* 0x000000064b527810 */ /* 0x000fe20007ffe0ff */
[----:B------:R-:W-:Y:S01]  /*5720*/  CS2R R44, SRZ ;  /* 0x00000000002c7805 */ /* 0x000fe2000001ff00 */
[----:B------:R-:W-:Y:S01]  /*5730*/  CS2R R46, SRZ ;  /* 0x00000000002e7805 */ /* 0x000fe2000001ff00 */
[----:B------:R-:W-:-:S02]  /*5740*/  ULDC.64 UR6, c[0x0][0x300] ;  /* 0x0000c00000067ab9 */ /* 0x000fc40000000a00 */
[----:B------:R-:W-:-:S05]  /*5750*/  ULDC.64 UR4, c[0x0][0x2e8] ;  /* 0x0000ba0000047ab9 */ /* 0x000fca0000000a00 */
[----:B------:R-:W2:Y:S01]  /*5760*/  @P2 LDG.E.LTC128B.128.SYS R56, [R78] ;  /* 0x000000004e382381 */ /* 0x000ea200001eed20 */
[----:B------:R-:W-:Y:S02]  /*5770*/  IADD3 R32, P2, R72, R78, RZ ;  /* 0x0000004e48207210 */ /* 0x000fe40007f5e0ff */
[----:B------:R-:W-:-:S03]  /*5780*/  ISETP.LT.AND P3, PT, R84, c[0x0][0x170], P1 ;  /* 0x00005c0054007a0c */ /* 0x000fc60000f61270 */
[----:B------:R-:W-:-:S09]  /*5790*/  IMAD.X R33, R71, 0x1, R79, P2 ;  /* 0x0000000147217824 */ /* 0x000fd200010e064f */
[----:B------:R0:W3:Y:S01]  /*57a0*/  @P3 LDG.E.LTC128B.128.SYS R52, [R32] ;  /* 0x0000000020343381 */ /* 0x0000e200001eed20 */
[----:B------:R-:W-:Y:S02]  /*57b0*/  IADD3 R34, P2, R72, R32, RZ ;  /* 0x0000002048227210 */ /* 0x000fe40007f5e0ff */
[----:B------:R-:W-:-:S03]  /*57c0*/  ISETP.LT.AND P3, PT, R83, c[0x0][0x170], P1 ;  /* 0x00005c0053007a0c */ /* 0x000fc60000f61270 */
[----:B------:R-:W-:-:S09]  /*57d0*/  IMAD.X R35, R71, 0x1, R33, P2 ;  /* 0x0000000147237824 */ /* 0x000fd200010e0621 */
[----:B------:R1:W3:Y:S01]  /*57e0*/  @P3 LDG.E.LTC128B.128.SYS R48, [R34] ;  /* 0x0000000022303381 */ /* 0x0002e200001eed20 */
[----:B0-----:R-:W-:Y:S02]  /*57f0*/  IADD3 R32, P2, R72, R34, RZ ;  /* 0x0000002248207210 */ /* 0x001fe40007f5e0ff */
[----:B------:R-:W-:-:S03]  /*5800*/  ISETP.LT.AND P3, PT, R82, c[0x0][0x170], P1 ;  /* 0x00005c0052007a0c */ /* 0x000fc60000f61270 */
[----:B------:R-:W-:-:S09]  /*5810*/  IMAD.X R33, R71, 0x1, R35, P2 ;  /* 0x0000000147217824 */ /* 0x000fd200010e0623 */
[----:B------:R1:W3:Y:S04]  /*5820*/  @P3 LDG.E.LTC128B.128.SYS R44, [R32] ;  /* 0x00000000202c3381 */ /* 0x0002e800001eed20 */
[----:B------:R-:W-:Y:S05]  /*5830*/  BAR.SYNC.DEFER_BLOCKING 0x0 ;  /* 0x0000000000007b1d */ /* 0x000fea0000010000 */
[----:B------:R-:W-:Y:S04]  /*5840*/  STS [R69.X4], R4 ;  /* 0x0000000445007388 */ /* 0x000fe80000004800 */
[----:B------:R-:W-:Y:S04]  /*5850*/  STS [R69.X4+0x10], R76 ;  /* 0x0000104c45007388 */ /* 0x000fe80000004800 */
        /* <DEDUP_REMOVED lines=14> */
[----:B------:R-:W-:Y:S05]  /*5940*/  BAR.SYNC.DEFER_BLOCKING 0x0 ;  /* 0x0000000000007b1d */ /* 0x000fea0000010000 */
[----:B-1----:R-:W2:Y:S08]  /*5950*/  LDS.U.128 R32, [R70] ;  /* 0x0000000046207984 */ /* 0x002eb00000001c00 */
[----:B------:R-:W3:Y:S01]  /*5960*/  LDS.U.128 R40, [R70+0x240] ;  /* 0x0002400046287984 */ /* 0x000ee20000001c00 */
[----:B--2-4-:R-:W-:-:S02]  /*5970*/  HFMA2 R32, R0.H0_H0, R32, R56 ;  /* 0x0000002000207231 */ /* 0x014fc40000000838 */
[C---:B------:R-:W-:Y:S02]  /*5980*/  HFMA2 R33, R0.reuse.H0_H0, R33, R57 ;  /* 0x0000002100217231 */ /* 0x040fe40000000839 */
[C---:B------:R-:W-:Y:S02]  /*5990*/  HFMA2 R34, R0.reuse.H0_H0, R34, R58 ;  /* 0x0000002200227231 */ /* 0x040fe4000000083a */
[----:B------:R-:W-:Y:S02]  /*59a0*/  HFMA2 R35, R0.H0_H0, R35, R59 ;  /* 0x0000002300237231 */ /* 0x000fe4000000083b */
[----:B------:R-:W-:Y:S02]  /*59b0*/  SHF.R.U32.HI R61, RZ, 0x10, R32 ;  /* 0x00000010ff3d7819 */ /* 0x000fe40000011620 */
[--C-:B------:R-:W-:Y:S01]  /*59c0*/  PRMT R63, R32, 0x5410, R33.reuse ;  /* 0x00005410203f7816 */ /* 0x100fe20000000021 */
[----:B------:R-:W-:-:S03]  /*59d0*/  IMAD.MOV.U32 R85, RZ, RZ, R33 ;  /* 0x000000ffff557224 */ /* 0x000fc600078e0021 */
[----:B------:R-:W-:Y:S01]  /*59e0*/  IMAD.MOV.U32 R87, RZ, RZ, R35 ;  /* 0x000000ffff577224 */ /* 0x000fe200078e0023 */
[C---:B---3--:R-:W-:Y:S01]  /*59f0*/  HFMA2 R40, R0.reuse.H0_H0, R40, R52 ;  /* 0x0000002800287231 */ /* 0x048fe20000000834 */
[----:B------:R-:W-:Y:S01]  /*5a00*/  SHF.R.U32.HI R33, RZ, 0x10, R85 ;  /* 0x00000010ff217819 */ /* 0x000fe20000011655 */
[----:B------:R-:W-:Y:S01]  /*5a10*/  HSETP2.GEU.AND P4, P2, R63, R68.H0_H0, PT ;  /* 0x200000443f007234 */ /* 0x000fe20003a8e000 */
[--C-:B------:R-:W-:Y:S01]  /*5a20*/  PRMT R63, R61, 0x5410, R34.reuse ;  /* 0x000054103d3f7816 */ /* 0x100fe20000000022 */
[C---:B------:R-:W-:Y:S01]  /*5a30*/  HFMA2 R41, R0.reuse.H0_H0, R41, R53 ;  /* 0x0000002900297231 */ /* 0x040fe20000000835 */
[----:B------:R-:W-:Y:S01]  /*5a40*/  SHF.R.U32.HI R89, RZ, 0x10, R87 ;  /* 0x00000010ff597819 */ /* 0x000fe20000011657 */
[C---:B------:R-:W-:Y:S01]  /*5a50*/  HFMA2 R42, R0.reuse.H0_H0, R42, R54 ;  /* 0x0000002a002a7231 */ /* 0x040fe20000000836 */
[----:B------:R-:W-:Y:S01]  /*5a60*/  PRMT R35, R33, 0x5410, R35 ;  /* 0x0000541021237816 */ /* 0x000fe20000000023 */
[----:B------:R-:W-:Y:S02]  /*5a70*/  HFMA2 R43, R0.H0_H0, R43, R55 ;  /* 0x0000002b002b7231 */ /* 0x000fe40000000837 */
[----:B------:R-:W-:Y:S01]  /*5a80*/  HSETP2.GEU.AND P5, P3, R63, R68.H0_H0, PT ;  /* 0x200000443f007234 */ /* 0x000fe20003bae000 */
[----:B------:R-:W-:-:S02]  /*5a90*/  SHF.R.U32.HI R63, RZ, 0x10, R34 ;  /* 0x00000010ff3f7819 */ /* 0x000fc40000011622 */
[-C--:B------:R-:W-:Y:S02]  /*5aa0*/  SEL R32, R32, R68.reuse, P4 ;  /* 0x0000004420207207 */ /* 0x080fe40002000000 */
[-C--:B------:R-:W-:Y:S02]  /*5ab0*/  SEL R14, R85, R68.reuse, P2 ;  /* 0x00000044550e7207 */ /* 0x080fe40001000000 */
[--C-:B------:R-:W-:Y:S01]  /*5ac0*/  HSETP2.GEU.AND P4, PT, R63.H0_H0, R68.reuse.H0_H0, PT ;  /* 0x200000443f007234 */ /* 0x100fe20003f8e800 */
[-C--:B------:R-:W-:Y:S01]  /*5ad0*/  SEL R61, R61, R68.reuse, P5 ;  /* 0x000000443d3d7207 */ /* 0x080fe20002800000 */
[--C-:B------:R-:W-:Y:S01]  /*5ae0*/  HSETP2.GEU.AND P2, PT, R89.H0_H0, R68.reuse.H0_H0, PT ;  /* 0x2000004459007234 */ /* 0x100fe20003f4e800 */
[----:B------:R-:W-:Y:S02]  /*5af0*/  SEL R85, R34, R68, P3 ;  /* 0x0000004422557207 */ /* 0x000fe40001800000 */
[----:B------:R-:W-:Y:S01]  /*5b00*/  HSETP2.GEU.AND P5, P3, R35, R68.H0_H0, PT ;  /* 0x2000004423007234 */ /* 0x000fe20003bae000 */
[----:B------:R-:W-:-:S02]  /*5b10*/  PRMT R32, R32, 0x5410, R61 ;  /* 0x0000541020207816 */ /* 0x000fc4000000003d */
[-C--:B------:R-:W-:Y:S02]  /*5b20*/  SEL R34, R63, R68.reuse, P4 ;  /* 0x000000443f227207 */ /* 0x080fe40002000000 */
[----:B------:R-:W-:Y:S01]  /*5b30*/  ISETP.LT.AND P4, PT, R75, c[0x0][0x170], P0 ;  /* 0x00005c004b007a0c */ /* 0x000fe20000781270 */
[----:B------:R-:W0:Y:S01]  /*5b40*/  LDS.U.128 R60, [R70+0x480] ;  /* 0x00048000463c7984 */ /* 0x000e220000001c00 */
[-C--:B------:R-:W-:Y:S02]  /*5b50*/  SEL R35, R89, R68.reuse, P2 ;  /* 0x0000004459237207 */ /* 0x080fe40001000000 */
[-C--:B------:R-:W-:Y:S02]  /*5b60*/  SEL R33, R33, R68.reuse, P5 ;  /* 0x0000004421217207 */ /* 0x080fe40002800000 */
[----:B------:R-:W-:Y:S02]  /*5b70*/  SEL R4, R87, R68, P3 ;  /* 0x0000004457047207 */ /* 0x000fe40001800000 */
[----:B------:R-:W-:-:S02]  /*5b80*/  PRMT R34, R85, 0x5410, R34 ;  /* 0x0000541055227816 */ /* 0x000fc40000000022 */
[----:B------:R-:W-:Y:S02]  /*5b90*/  PRMT R33, R14, 0x5410, R33 ;  /* 0x000054100e217816 */ /* 0x000fe40000000021 */
[----:B------:R-:W-:Y:S02]  /*5ba0*/  PRMT R35, R4, 0x5410, R35 ;  /* 0x0000541004237816 */ /* 0x000fe40000000023 */
[----:B------:R-:W-:Y:S02]  /*5bb0*/  SHF.R.U32.HI R85, RZ, 0x10, R40 ;  /* 0x00000010ff557819 */ /* 0x000fe40000011628 */
[----:B------:R-:W-:Y:S02]  /*5bc0*/  SHF.R.U32.HI R87, RZ, 0x10, R42 ;  /* 0x00000010ff577819 */ /* 0x000fe4000001162a */
[----:B------:R-:W-:Y:S02]  /*5bd0*/  SHF.R.U32.HI R14, RZ, 0x10, R41 ;  /* 0x00000010ff0e7819 */ /* 0x000fe40000011629 */
[----:B------:R1:W-:Y:S02]  /*5be0*/  @P4 STG.E.128.SYS [R80], R32 ;  /* 0x0000002050004386 */ /* 0x0003e4000010ed00 */
[----:B------:R-:W-:-:S02]  /*5bf0*/  PRMT R89, R14, 0x5410, R43 ;  /* 0x000054100e597816 */ /* 0x000fc4000000002b */
[----:B-1----:R-:W-:Y:S02]  /*5c00*/  PRMT R33, R40, 0x5410, R41 ;  /* 0x0000541028217816 */ /* 0x002fe40000000029 */
[----:B------:R-:W-:Y:S01]  /*5c10*/  SHF.R.U32.HI R35, RZ, 0x10, R43 ;  /* 0x00000010ff237819 */ /* 0x000fe2000001162b */
[----:B0-----:R-:W-:-:S03]  /*5c20*/  HFMA2 R60, R0.H0_H0, R60, R48 ;  /* 0x0000003c003c7231 */ /* 0x001fc60000000830 */
[----:B------:R-:W-:Y:S01]  /*5c30*/  HSETP2.GEU.AND P3, P2, R33, R68.H0_H0, PT ;  /* 0x2000004421007234 */ /* 0x000fe20003a6e000 */
[----:B------:R-:W-:Y:S01]  /*5c40*/  PRMT R33, R85, 0x5410, R42 ;  /* 0x0000541055217816 */ /* 0x000fe2000000002a */
[C---:B------:R-:W-:Y:S02]  /*5c50*/  HFMA2 R61, R0.reuse.H0_H0, R61, R49 ;  /* 0x0000003d003d7231 */ /* 0x040fe40000000831 */
[C---:B------:R-:W-:Y:S02]  /*5c60*/  HFMA2 R62, R0.reuse.H0_H0, R62, R50 ;  /* 0x0000003e003e7231 */ /* 0x040fe40000000832 */
[----:B------:R-:W-:Y:S02]  /*5c70*/  HFMA2 R63, R0.H0_H0, R63, R51 ;  /* 0x0000003f003f7231 */ /* 0x000fe40000000833 */
[--C-:B------:R-:W-:Y:S01]  /*5c80*/  HSETP2.GEU.AND P4, P5, R33, R68.reuse.H0_H0, PT ;  /* 0x2000004421007234 */ /* 0x100fe20003d8e000 */
[-C--:B------:R-:W-:Y:S02]  /*5c90*/  SEL R32, R40, R68.reuse, P3 ;  /* 0x0000004428207207 */ /* 0x080fe40001800000 */
[----:B------:R-:W-:Y:S01]  /*5ca0*/  HSETP2.GEU.AND P3, PT, R87.H0_H0, R68.H0_H0, PT ;  /* 0x2000004457007234 */ /* 0x000fe20003f6e800 */
[----:B------:R-:W-:-:S04]  /*5cb0*/  SEL R33, R41, R68, P2 ;  /* 0x0000004429217207 */ /* 0x000fc80001000000 */
[-C--:B------:R-:W-:Y:S02]  /*5cc0*/  SEL R85, R85, R68.reuse, P4 ;  /* 0x0000004455557207 */ /* 0x080fe40002000000 */
[--C-:B------:R-:W-:Y:S01]  /*5cd0*/  HSETP2.GEU.AND P2, P4, R89, R68.reuse.H0_H0, PT ;  /* 0x2000004459007234 */ /* 0x100fe20003c4e000 */
[-C--:B------:R-:W-:Y:S02]  /*5ce0*/  SEL R34, R87, R68.reuse, P3 ;  /* 0x0000004457227207 */ /* 0x080fe40001800000 */
[----:B------:R-:W-:Y:S01]  /*5cf0*/  HSETP2.GEU.AND P3, PT, R35.H0_H0, R68.H0_H0, PT ;  /* 0x2000004423007234 */ /* 0x000fe20003f6e800 */
[-C--:B------:R-:W-:Y:S02]  /*5d00*/  SEL R41, R42, R68.reuse, P5 ;  /* 0x000000442a297207 */ /* 0x080fe40002800000 */
[----:B------:R-:W-:Y:S02]  /*5d10*/  ISETP.LT.AND P5, PT, R84, c[0x0][0x170], P0 ;  /* 0x00005c0054007a0c */ /* 0x000fe400007a1270 */
[----:B------:R-:W-:-:S02]  /*5d20*/  SEL R14, R14, R68, P2 ;  /* 0x000000440e0e7207 */ /* 0x000fc40001000000 */
[----:B------:R-:W-:Y:S02]  /*5d30*/  IADD3 R84, P2, R80, c[0x0][0x2e8], RZ ;  /* 0x0000ba0050547a10 */ /* 0x000fe40007f5e0ff */
[-C--:B------:R-:W-:Y:S02]  /*5d40*/  SEL R35, R35, R68.reuse, P3 ;  /* 0x0000004423237207 */ /* 0x080fe40001800000 */
[----:B------:R-:W-:Y:S02]  /*5d50*/  SEL R4, R43, R68, P4 ;  /* 0x000000442b047207 */ /* 0x000fe40002000000 */
[----:B------:R-:W-:Y:S02]  /*5d60*/  PRMT R32, R32, 0x5410, R85 ;  /* 0x0000541020207816 */ /* 0x000fe40000000055 */
[----:B------:R-:W-:Y:S02]  /*5d70*/  PRMT R34, R41, 0x5410, R34 ;  /* 0x0000541029227816 */ /* 0x000fe40000000022 */
[----:B------:R-:W-:Y:S01]  /*5d80*/  IADD3.X R85, R81, c[0x0][0x2ec], RZ, P2, !PT ;  /* 0x0000bb0051557a10 */ /* 0x000fe200017fe4ff */
[----:B------:R-:W0:Y:S01]  /*5d90*/  LDS.U.128 R40, [R70+0x6c0] ;  /* 0x0006c00046287984 */ /* 0x000e220000001c00 */
[----:B------:R-:W-:-:S02]  /*5da0*/  PRMT R33, R33, 0x5410, R14 ;  /* 0x0000541021217816 */ /* 0x000fc4000000000e */
[----:B------:R-:W-:Y:S02]  /*5db0*/  PRMT R35, R4, 0x5410, R35 ;  /* 0x0000541004237816 */ /* 0x000fe40000000023 */
[----:B------:R-:W-:Y:S02]  /*5dc0*/  SHF.R.U32.HI R87, RZ, 0x10, R60 ;  /* 0x00000010ff577819 */ /* 0x000fe4000001163c */
[----:B------:R-:W-:Y:S02]  /*5dd0*/  SHF.R.U32.HI R14, RZ, 0x10, R61 ;  /* 0x00000010ff0e7819 */ /* 0x000fe4000001163d */
[----:B------:R-:W-:Y:S02]  /*5de0*/  SHF.R.U32.HI R89, RZ, 0x10, R62 ;  /* 0x00000010ff597819 */ /* 0x000fe4000001163e */
[----:B------:R1:W-:Y:S01]  /*5df0*/  @P5 STG.E.128.SYS [R84], R32 ;  /* 0x0000002054005386 */ /* 0x0003e2000010ed00 */
[----:B------:R-:W-:Y:S02]  /*5e00*/  PRMT R91, R14, 0x5410, R63 ;  /* 0x000054100e5b7816 */ /* 0x000fe4000000003f */
[----:B-1----:R-:W-:-:S02]  /*5e10*/  PRMT R33, R60, 0x5410, R61 ;  /* 0x000054103c217816 */ /* 0x002fc4000000003d */
[----:B------:R-:W-:-:S04]  /*5e20*/  SHF.R.U32.HI R35, RZ, 0x10, R63 ;  /* 0x00000010ff237819 */ /* 0x000fc8000001163f */
[----:B------:R-:W-:Y:S01]  /*5e30*/  HSETP2.GEU.AND P5, P2, R33, R68.H0_H0, PT ;  /* 0x2000004421007234 */ /* 0x000fe20003aae000 */
[----:B------:R-:W-:Y:S01]  /*5e40*/  PRMT R33, R87, 0x5410, R62 ;  /* 0x0000541057217816 */ /* 0x000fe2000000003e */
[----:B0-----:R-:W-:-:S05]  /*5e50*/  HFMA2 R40, R0.H0_H0, R40, R44 ;  /* 0x0000002800287231 */ /* 0x001fca000000082c */
[--C-:B------:R-:W-:Y:S01]  /*5e60*/  HSETP2.GEU.AND P4, P3, R33, R68.reuse.H0_H0, PT ;  /* 0x2000004421007234 */ /* 0x100fe20003b8e000 */
[-C--:B------:R-:W-:Y:S01]  /*5e70*/  SEL R32, R60, R68.reuse, P5 ;  /* 0x000000443c207207 */ /* 0x080fe20002800000 */
[C---:B------:R-:W-:Y:S01]  /*5e80*/  HFMA2 R41, R0.reuse.H0_H0, R41, R45 ;  /* 0x0000002900297231 */ /* 0x040fe2000000082d */
[-C--:B------:R-:W-:Y:S01]  /*5e90*/  SEL R33, R61, R68.reuse, P2 ;  /* 0x000000443d217207 */ /* 0x080fe20001000000 */
[----:B------:R-:W-:Y:S02]  /*5ea0*/  HSETP2.GEU.AND P5, PT, R89.H0_H0, R68.H0_H0, PT ;  /* 0x2000004459007234 */ /* 0x000fe40003fae800 */
[C---:B------:R-:W-:Y:S02]  /*5eb0*/  HFMA2 R42, R0.reuse.H0_H0, R42, R46 ;  /* 0x0000002a002a7231 */ /* 0x040fe4000000082e */
[-C--:B------:R-:W-:Y:S01]  /*5ec0*/  SEL R87, R87, R68.reuse, P4 ;  /* 0x0000004457577207 */ /* 0x080fe20002000000 */
[----:B------:R-:W-:Y:S01]  /*5ed0*/  HFMA2 R43, R0.H0_H0, R43, R47 ;  /* 0x0000002b002b7231 */ /* 0x000fe2000000082f */
[-C--:B------:R-:W-:Y:S01]  /*5ee0*/  SEL R34, R62, R68.reuse, P3 ;  /* 0x000000443e227207 */ /* 0x080fe20001800000 */
[--C-:B------:R-:W-:Y:S01]  /*5ef0*/  HSETP2.GEU.AND P2, P4, R91, R68.reuse.H0_H0, PT ;  /* 0x200000445b007234 */ /* 0x100fe20003c4e000 */
[----:B------:R-:W-:Y:S01]  /*5f00*/  SEL R89, R89, R68, P5 ;  /* 0x0000004459597207 */ /* 0x000fe20002800000 */
[----:B------:R-:W-:Y:S01]  /*5f10*/  HSETP2.GEU.AND P3, PT, R35.H0_H0, R68.H0_H0, PT ;  /* 0x2000004423007234 */ /* 0x000fe20003f6e800 */
[----:B------:R-:W-:-:S02]  /*5f20*/  ISETP.LT.AND P5, PT, R83, c[0x0][0x170], P0 ;  /* 0x00005c0053007a0c */ /* 0x000fc400007a1270 */
[----:B------:R-:W-:Y:S02]  /*5f30*/  PRMT R32, R32, 0x5410, R87 ;  /* 0x0000541020207816 */ /* 0x000fe40000000057 */
[----:B------:R-:W-:Y:S02]  /*5f40*/  PRMT R34, R34, 0x5410, R89 ;  /* 0x0000541022227816 */ /* 0x000fe40000000059 */
[-C--:B------:R-:W-:Y:S02]  /*5f50*/  SEL R14, R14, R68.reuse, P2 ;  /* 0x000000440e0e7207 */ /* 0x080fe40001000000 */
[----:B------:R-:W-:Y:S02]  /*5f60*/  IADD3 R84, P2, R84, c[0x0][0x2e8], RZ ;  /* 0x0000ba0054547a10 */ /* 0x000fe40007f5e0ff */
[-C--:B------:R-:W-:Y:S02]  /*5f70*/  SEL R35, R35, R68.reuse, P3 ;  /* 0x0000004423237207 */ /* 0x080fe40001800000 */
[----:B------:R-:W-:Y:S01]  /*5f80*/  SEL R4, R63, R68, P4 ;  /* 0x000000443f047207 */ /* 0x000fe20002000000 */
[----:B------:R-:W-:Y:S01]  /*5f90*/  IMAD.MOV.U32 R63, RZ, RZ, R43 ;  /* 0x000000ffff3f7224 */ /* 0x000fe200078e002b */
[----:B------:R-:W-:-:S02]  /*5fa0*/  IADD3.X R85, R85, c[0x0][0x2ec], RZ, P2, !PT ;  /* 0x0000bb0055557a10 */ /* 0x000fc400017fe4ff */
[----:B------:R-:W-:Y:S02]  /*5fb0*/  PRMT R33, R33, 0x5410, R14 ;  /* 0x0000541021217816 */ /* 0x000fe4000000000e */
[----:B------:R-:W-:Y:S02]  /*5fc0*/  PRMT R35, R4, 0x5410, R35 ;  /* 0x0000541004237816 */ /* 0x000fe40000000023 */
[----:B------:R-:W-:Y:S02]  /*5fd0*/  SHF.R.U32.HI R83, RZ, 0x10, R42 ;  /* 0x00000010ff537819 */ /* 0x000fe4000001162a */
[----:B------:R-:W-:-:S04]  /*5fe0*/  IADD3 R4, R75, 0x8, RZ ;  /* 0x000000084b047810 */ /* 0x000fc80007ffe0ff */
[----:B------:R0:W-:Y:S02]  /*5ff0*/  @P5 STG.E.128.SYS [R84], R32 ;  /* 0x0000002054005386 */ /* 0x0001e4000010ed00 */
[----:B0-----:R-:W-:Y:S01]  /*6000*/  IMAD.MOV.U32 R33, RZ, RZ, R40 ;  /* 0x000000ffff217224 */ /* 0x001fe200078e0028 */
[----:B------:R-:W-:-:S04]  /*6010*/  PRMT R40, R40, 0x5410, R41 ;  /* 0x0000541028287816 */ /* 0x000fc80000000029 */
[----:B------:R-:W-:Y:S02]  /*6020*/  SHF.R.U32.HI R61, RZ, 0x10, R33 ;  /* 0x00000010ff3d7819 */ /* 0x000fe40000011621 */
[----:B------:R-:W-:Y:S01]  /*6030*/  HSETP2.GEU.AND P5, P4, R40, R68.H0_H0, PT ;  /* 0x2000004428007234 */ /* 0x000fe20003cae000 */
[----:B------:R-:W-:Y:S02]  /*6040*/  SHF.R.U32.HI R40, RZ, 0x10, R41 ;  /* 0x00000010ff287819 */ /* 0x000fe40000011629 */
[----:B------:R-:W-:Y:S02]  /*6050*/  PRMT R35, R61, 0x5410, R42 ;  /* 0x000054103d237816 */ /* 0x000fe4000000002a */
[----:B------:R-:W-:-:S03]  /*6060*/  PRMT R87, R40, 0x5410, R43 ;  /* 0x0000541028577816 */ /* 0x000fc6000000002b */
[-C--:B------:R-:W-:Y:S01]  /*6070*/  SEL R43, R33, R68.reuse, P5 ;  /* 0x00000044212b7207 */ /* 0x080fe20002800000 */
[--C-:B------:R-:W-:Y:S01]  /*6080*/  HSETP2.GEU.AND P3, P2, R35, R68.reuse.H0_H0, PT ;  /* 0x2000004423007234 */ /* 0x100fe20003a6e000 */
[----:B------:R-:W-:Y:S01]  /*6090*/  SHF.R.U32.HI R35, RZ, 0x10, R63 ;  /* 0x00000010ff237819 */ /* 0x000fe2000001163f */
[----:B------:R-:W-:Y:S01]  /*60a0*/  HSETP2.GEU.AND P5, PT, R83.H0_H0, R68.H0_H0, PT ;  /* 0x2000004453007234 */ /* 0x000fe20003fae800 */
[----:B------:R-:W-:-:S05]  /*60b0*/  SEL R33, R41, R68, P4 ;  /* 0x0000004429217207 */ /* 0x000fca0002000000 */
[-C--:B------:R-:W-:Y:S02]  /*60c0*/  SEL R32, R61, R68.reuse, P3 ;  /* 0x000000443d207207 */ /* 0x080fe40001800000 */
[-C--:B------:R-:W-:Y:S01]  /*60d0*/  SEL R41, R42, R68.reuse, P2 ;  /* 0x000000442a297207 */ /* 0x080fe20001000000 */
[--C-:B------:R-:W-:Y:S01]  /*60e0*/  HSETP2.GEU.AND P4, P3, R87, R68.reuse.H0_H0, PT ;  /* 0x2000004457007234 */ /* 0x100fe20003b8e000 */
[----:B------:R-:W-:Y:S01]  /*60f0*/  SEL R34, R83, R68, P5 ;  /* 0x0000004453227207 */ /* 0x000fe20002800000 */
[----:B------:R-:W-:Y:S01]  /*6100*/  HSETP2.GEU.AND P2, PT, R35.H0_H0, R68.H0_H0, PT ;  /* 0x2000004423007234 */ /* 0x000fe20003f4e800 */
[----:B------:R-:W-:Y:S02]  /*6110*/  ISETP.LT.AND P5, PT, R82, c[0x0][0x170], P0 ;  /* 0x00005c0052007a0c */ /* 0x000fe400007a1270 */
[----:B------:R-:W-:Y:S02]  /*6120*/  PRMT R32, R43, 0x5410, R32 ;  /* 0x000054102b207816 */ /* 0x000fe40000000020 */
[----:B------:R-:W-:-:S02]  /*6130*/  PRMT R34, R41, 0x5410, R34 ;  /* 0x0000541029227816 */ /* 0x000fc40000000022 */
[-C--:B------:R-:W-:Y:S02]  /*6140*/  SEL R14, R63, R68.reuse, P3 ;  /* 0x000000443f0e7207 */ /* 0x080fe40001800000 */
[-C--:B------:R-:W-:Y:S02]  /*6150*/  SEL R35, R35, R68.reuse, P2 ;  /* 0x0000004423237207 */ /* 0x080fe40001000000 */
[----:B------:R-:W-:Y:S02]  /*6160*/  SEL R40, R40, R68, P4 ;  /* 0x0000004428287207 */ /* 0x000fe40002000000 */
[----:B------:R-:W-:Y:S02]  /*6170*/  IADD3 R82, P3, R84, c[0x0][0x2e8], RZ ;  /* 0x0000ba0054527a10 */ /* 0x000fe40007f7e0ff */
[----:B------:R-:W-:Y:S02]  /*6180*/  IADD3 R42, P2, R74, R78, RZ ;  /* 0x0000004e4a2a7210 */ /* 0x000fe40007f5e0ff */
[----:B------:R-:W-:-:S02]  /*6190*/  ISETP.LT.AND P4, PT, R4, c[0x0][0x170], P1 ;  /* 0x00005c0004007a0c */ /* 0x000fc40000f81270 */
[----:B------:R-:W-:Y:S01]  /*61a0*/  IADD3.X R83, R85, c[0x0][0x2ec], RZ, P3, !PT ;  /* 0x0000bb0055537a10 */ /* 0x000fe20001ffe4ff */
[----:B------:R-:W-:Y:S01]  /*61b0*/  IMAD.X R43, R73, 0x1, R79, P2 ;  /* 0x00000001492b7824 */ /* 0x000fe200010e064f */
[----:B------:R-:W-:Y:S02]  /*61c0*/  PRMT R33, R33, 0x5410, R40 ;  /* 0x0000541021217816 */ /* 0x000fe40000000028 */
[----:B------:R-:W-:-:S08]  /*61d0*/  PRMT R35, R14, 0x5410, R35 ;  /* 0x000054100e237816 */ /* 0x000fd00000000023 */
[----:B------:R0:W-:Y:S04]  /*61e0*/  @P5 STG.E.128.SYS [R82], R32 ;  /* 0x0000002052005386 */ /* 0x0001e8000010ed00 */
[----:B------:R1:W2:Y:S01]  /*61f0*/  @P4 LDG.E.LTC128B.128.SYS R56, [R42] ;  /* 0x000000002a384381 */ /* 0x0002a200001eed20 */
[----:B------:R-:W-:Y:S02]  /*6200*/  IADD3 R76, R75, 0xa, RZ ;  /* 0x0000000a4b4c7810 */ /* 0x000fe40007ffe0ff */
[----:B------:R-:W-:Y:S02]  /*6210*/  IADD3 R60, P2, R72, R42, RZ ;  /* 0x0000002a483c7210 */ /* 0x000fe40007f5e0ff */
[----:B------:R-:W-:-:S03]  /*6220*/  ISETP.LT.AND P3, PT, R76, c[0x0][0x170], P1 ;  /* 0x00005c004c007a0c */ /* 0x000fc60000f61270 */
[----:B------:R-:W-:-:S09]  /*6230*/  IMAD.X R61, R71, 0x1, R43, P2 ;  /* 0x00000001473d7824 */ /* 0x000fd200010e062b */
[----:B------:R3:W3:Y:S01]  /*6240*/  @P3 LDG.E.LTC128B.128.SYS R52, [R60] ;  /* 0x000000003c343381 */ /* 0x0006e200001eed20 */
[----:B------:R-:W-:Y:S02]  /*6250*/  IADD3 R66, R75, 0xc, RZ ;  /* 0x0000000c4b427810 */ /* 0x000fe40007ffe0ff */
[----:B------:R-:W-:Y:S02]  /*6260*/  IADD3 R40, P2, R72, R60, RZ ;  /* 0x0000003c48287210 */ /* 0x000fe40007f5e0ff */
[----:B------:R-:W-:-:S03]  /*6270*/  ISETP.LT.AND P3, PT, R66, c[0x0][0x170], P1 ;  /* 0x00005c0042007a0c */ /* 0x000fc60000f61270 */
[----:B------:R-:W-:-:S09]  /*6280*/  IMAD.X R41, R71, 0x1, R61, P2 ;  /* 0x0000000147297824 */ /* 0x000fd200010e063d */
[----:B------:R1:W3:Y:S01]  /*6290*/  @P3 LDG.E.LTC128B.128.SYS R48, [R40] ;  /* 0x0000000028303381 */ /* 0x0002e200001eed20 */
[----:B------:R-:W-:Y:S02]  /*62a0*/  IADD3 R14, R75, 0xe, RZ ;  /* 0x0000000e4b0e7810 */ /* 0x000fe40007ffe0ff */
[----:B0-----:R-:W-:Y:S02]  /*62b0*/  IADD3 R32, P2, R72, R40, RZ ;  /* 0x0000002848207210 */ /* 0x001fe40007f5e0ff */
[----:B------:R-:W-:-:S03]  /*62c0*/  ISETP.LT.AND P3, PT, R14, c[0x0][0x170], P1 ;  /* 0x00005c000e007a0c */ /* 0x000fc60000f61270 */
[----:B------:R-:W-:-:S09]  /*62d0*/  IMAD.X R33, R71, 0x1, R41, P2 ;  /* 0x0000000147217824 */ /* 0x000fd200010e0629 */
[----:B------:R0:W3:Y:S01]  /*62e0*/  @P3 LDG.E.LTC128B.128.SYS R44, [R32] ;  /* 0x00000000202c3381 */ /* 0x0000e200001eed20 */
[----:B------:R-:W-:-:S03]  /*62f0*/  UIADD3 UR4, UP0, UR6, -UR4, URZ ;  /* 0x8000000406047290 */ /* 0x000fc6000ff1e03f */
[----:B------:R-:W-:Y:S01]  /*6300*/  BAR.SYNC.DEFER_BLOCKING 0x0 ;  /* 0x0000000000007b1d */ /* 0x000fe20000010000 */
[----:B------:R-:W-:-:S04]  /*6310*/  UIADD3.X UR5, UR7, ~UR5, URZ, UP0, !UPT ;  /* 0x8000000507057290 */ /* 0x000fc800087fe43f */
        /* <DEDUP_REMOVED lines=17> */
[----:B0-----:R-:W2:Y:S08]  /*6430*/  LDS.U.128 R32, [R70] ;  /* 0x0000000046207984 */ /* 0x001eb00000001c00 */
[----:B-1----:R-:W0:Y:S01]  /*6440*/  LDS.U.128 R40, [R70+0x240] ;  /* 0x0002400046287984 */ /* 0x002e220000001c00 */
[----:B--2---:R-:W-:-:S02]  /*6450*/  HFMA2 R32, R0.H0_H0, R32, R56 ;  /* 0x0000002000207231 */ /* 0x004fc40000000838 */
[C---:B------:R-:W-:Y:S02]  /*6460*/  HFMA2 R33, R0.reuse.H0_H0, R33, R57 ;  /* 0x0000002100217231 */ /* 0x040fe40000000839 */
[C---:B------:R-:W-:Y:S02]  /*6470*/  HFMA2 R34, R0.reuse.H0_H0, R34, R58 ;  /* 0x0000002200227231 */ /* 0x040fe4000000083a */
[----:B------:R-:W-:Y:S02]  /*6480*/  HFMA2 R35, R0.H0_H0, R35, R59 ;  /* 0x0000002300237231 */ /* 0x000fe4000000083b */
[----:B------:R-:W-:Y:S02]  /*6490*/  SHF.R.U32.HI R5, RZ, 0x10, R32 ;  /* 0x00000010ff057819 */ /* 0x000fe40000011620 */
[--C-:B------:R-:W-:Y:S02]  /*64a0*/  PRMT R15, R32, 0x5410, R33.reuse ;  /* 0x00005410200f7816 */ /* 0x100fe40000000021 */
[----:B------:R-:W-:-:S02]  /*64b0*/  SHF.R.U32.HI R86, RZ, 0x10, R33 ;  /* 0x00000010ff567819 */ /* 0x000fc40000011621 */
[--C-:B---3--:R-:W-:Y:S02]  /*64c0*/  SHF.R.U32.HI R61, RZ, 0x10, R34.reuse ;  /* 0x00000010ff3d7819 */ /* 0x108fe40000011622 */
[----:B------:R-:W-:Y:S01]  /*64d0*/  HSETP2.GEU.AND P5, P2, R15, R68.H0_H0, PT ;  /* 0x200000440f007234 */ /* 0x000fe20003aae000 */
[----:B------:R-:W-:Y:S01]  /*64e0*/  PRMT R15, R5, 0x5410, R34 ;  /* 0x00005410050f7816 */ /* 0x000fe20000000022 */
[C---:B0-----:R-:W-:Y:S01]  /*64f0*/  HFMA2 R40, R0.reuse.H0_H0, R40, R52 ;  /* 0x0000002800287231 */ /* 0x041fe20000000834 */
[--C-:B------:R-:W-:Y:S01]  /*6500*/  PRMT R63, R86, 0x5410, R35.reuse ;  /* 0x00005410563f7816 */ /* 0x100fe20000000023 */
[C---:B------:R-:W-:Y:S02]  /*6510*/  HFMA2 R41, R0.reuse.H0_H0, R41, R53 ;  /* 0x0000002900297231 */ /* 0x040fe40000000835 */
[C---:B------:R-:W-:Y:S02]  /*6520*/  HFMA2 R42, R0.reuse.H0_H0, R42, R54 ;  /* 0x0000002a002a7231 */ /* 0x040fe40000000836 */
[--C-:B------:R-:W-:Y:S01]  /*6530*/  HSETP2.GEU.AND P4, P3, R15, R68.reuse.H0_H0, PT ;  /* 0x200000440f007234 */ /* 0x100fe20003b8e000 */
[----:B------:R-:W-:Y:S01]  /*6540*/  IMAD.MOV.U32 R15, RZ, RZ, R35 ;  /* 0x000000ffff0f7224 */ /* 0x000fe200078e0023 */
[-C--:B------:R-:W-:Y:S01]  /*6550*/  SEL R32, R32, R68.reuse, P5 ;  /* 0x0000004420207207 */ /* 0x080fe20002800000 */
[----:B------:R-:W-:Y:S01]  /*6560*/  HFMA2 R43, R0.H0_H0, R43, R55 ;  /* 0x0000002b002b7231 */ /* 0x000fe20000000837 */
[----:B------:R-:W-:Y:S01]  /*6570*/  SEL R33, R33, R68, P2 ;  /* 0x0000004421217207 */ /* 0x000fe20001000000 */
[----:B------:R-:W-:Y:S01]  /*6580*/  HSETP2.GEU.AND P5, PT, R61.H0_H0, R68.H0_H0, PT ;  /* 0x200000443d007234 */ /* 0x000fe20003fae800 */
[----:B------:R-:W-:-:S02]  /*6590*/  SHF.R.U32.HI R35, RZ, 0x10, R15 ;  /* 0x00000010ff237819 */ /* 0x000fc4000001160f */
[-C--:B------:R-:W-:Y:S02]  /*65a0*/  SEL R67, R5, R68.reuse, P4 ;  /* 0x0000004405437207 */ /* 0x080fe40002000000 */
[--C-:B------:R-:W-:Y:S01]  /*65b0*/  HSETP2.GEU.AND P2, P4, R63, R68.reuse.H0_H0, PT ;  /* 0x200000443f007234 */ /* 0x100fe20003c4e000 */
[-C--:B------:R-:W-:Y:S02]  /*65c0*/  SEL R5, R34, R68.reuse, P3 ;  /* 0x0000004422057207 */ /* 0x080fe40001800000 */
[----:B------:R-:W-:Y:S01]  /*65d0*/  HSETP2.GEU.AND P3, PT, R35.H0_H0, R68.H0_H0, PT ;  /* 0x2000004423007234 */ /* 0x000fe20003f6e800 */
[-C--:B------:R-:W-:Y:S02]  /*65e0*/  SEL R34, R61, R68.reuse, P5 ;  /* 0x000000443d227207 */ /* 0x080fe40002800000 */
[----:B------:R-:W-:Y:S01]  /*65f0*/  ISETP.LT.AND P5, PT, R4, c[0x0][0x170], P0 ;  /* 0x00005c0004007a0c */ /* 0x000fe200007a1270 */
[----:B------:R-:W0:Y:S01]  /*6600*/  LDS.U.128 R60, [R70+0x480] ;  /* 0x00048000463c7984 */ /* 0x000e220000001c00 */
[----:B------:R-:W-:-:S02]  /*6610*/  SEL R86, R86, R68, P2 ;  /* 0x0000004456567207 */ /* 0x000fc40001000000 */
[----:B------:R-:W-:Y:S02]  /*6620*/  IADD3 R4, P2, R80, c[0x0][0x300], RZ ;  /* 0x0000c00050047a10 */ /* 0x000fe40007f5e0ff */
[-C--:B------:R-:W-:Y:S02]  /*6630*/  SEL R35, R35, R68.reuse, P3 ;  /* 0x0000004423237207 */ /* 0x080fe40001800000 */
[----:B------:R-:W-:Y:S02]  /*6640*/  SEL R80, R15, R68, P4 ;  /* 0x000000440f507207 */ /* 0x000fe40002000000 */
[----:B------:R-:W-:Y:S02]  /*6650*/  PRMT R34, R5, 0x5410, R34 ;  /* 0x0000541005227816 */ /* 0x000fe40000000022 */
[----:B------:R-:W-:Y:S01]  /*6660*/  PRMT R32, R32, 0x5410, R67 ;  /* 0x0000541020207816 */ /* 0x000fe20000000043 */
[----:B------:R-:W-:Y:S01]  /*6670*/  IMAD.MOV.U32 R67, RZ, RZ, R43 ;  /* 0x000000ffff437224 */ /* 0x000fe200078e002b */
[----:B------:R-:W-:-:S02]  /*6680*/  IADD3.X R5, R81, c[0x0][0x304], RZ, P2, !PT ;  /* 0x0000c10051057a10 */ /* 0x000fc400017fe4ff */
[----:B------:R-:W-:Y:S02]  /*6690*/  PRMT R33, R33, 0x5410, R86 ;  /* 0x0000541021217816 */ /* 0x000fe40000000056 */
[----:B------:R-:W-:Y:S02]  /*66a0*/  PRMT R35, R80, 0x5410, R35 ;  /* 0x0000541050237816 */ /* 0x000fe40000000023 */
[----:B------:R-:W-:-:S06]  /*66b0*/  SHF.R.U32.HI R15, RZ, 0x10, R40 ;  /* 0x00000010ff0f7819 */ /* 0x000fcc0000011628 */
[----:B------:R1:W-:Y:S01]  /*66c0*/  @P5 STG.E.128.SYS [R4], R32 ;  /* 0x0000002004005386 */ /* 0x0003e2000010ed00 */
[C---:B0-----:R-:W-:Y:S01]  /*66d0*/  HFMA2 R60, R0.reuse.H0_H0, R60, R48 ;  /* 0x0000003c003c7231 */ /* 0x041fe20000000830 */
[----:B-1----:R-:W-:Y:S01]  /*66e0*/  PRMT R33, R40, 0x5410, R41 ;  /* 0x0000541028217816 */ /* 0x002fe20000000029 */
[C---:B------:R-:W-:Y:S01]  /*66f0*/  HFMA2 R61, R0.reuse.H0_H0, R61, R49 ;  /* 0x0000003d003d7231 */ /* 0x040fe20000000831 */
[----:B------:R-:W-:Y:S01]  /*6700*/  SHF.R.U32.HI R35, RZ, 0x10, R67 ;  /* 0x00000010ff237819 */ /* 0x000fe20000011643 */
[C---:B------:R-:W-:Y:S02]  /*6710*/  HFMA2 R62, R0.reuse.H0_H0, R62, R50 ;  /* 0x0000003e003e7231 */ /* 0x040fe40000000832 */
[----:B------:R-:W-:Y:S02]  /*6720*/  HFMA2 R63, R0.H0_H0, R63, R51 ;  /* 0x0000003f003f7231 */ /* 0x000fe40000000833 */
[----:B------:R-:W-:Y:S01]  /*6730*/  HSETP2.GEU.AND P5, P2, R33, R68.H0_H0, PT ;  /* 0x2000004421007234 */ /* 0x000fe20003aae000 */
[----:B------:R-:W-:-:S06]  /*6740*/  PRMT R33, R15, 0x5410, R42 ;  /* 0x000054100f217816 */ /* 0x000fcc000000002a */
[--C-:B------:R-:W-:Y:S01]  /*6750*/  HSETP2.GEU.AND P4, P3, R33, R68.reuse.H0_H0, PT ;  /* 0x2000004421007234 */ /* 0x100fe20003b8e000 */
[----:B------:R-:W-:Y:S01]  /*6760*/  IMAD.MOV.U32 R33, RZ, RZ, R41 ;  /* 0x000000ffff217224 */ /* 0x000fe200078e0029 */
[----:B------:R-:W-:Y:S02]  /*6770*/  SHF.R.U32.HI R41, RZ, 0x10, R42 ;  /* 0x00000010ff297819 */ /* 0x000fe4000001162a */
[-C--:B------:R-:W-:Y:S02]  /*6780*/  SEL R32, R40, R68.reuse, P5 ;  /* 0x0000004428207207 */ /* 0x080fe40002800000 */
[----:B------:R-:W-:Y:S02]  /*6790*/  SHF.R.U32.HI R86, RZ, 0x10, R33 ;  /* 0x00000010ff567819 */ /* 0x000fe40000011621 */
[----:B------:R-:W-:Y:S01]  /*67a0*/  HSETP2.GEU.AND P5, PT, R41.H0_H0, R68.H0_H0, PT ;  /* 0x2000004429007234 */ /* 0x000fe20003fae800 */
[----:B------:R-:W-:Y:S02]  /*67b0*/  SEL R33, R33, R68, P2 ;  /* 0x0000004421217207 */ /* 0x000fe40001000000 */
[----:B------:R-:W-:-:S02]  /*67c0*/  PRMT R43, R86, 0x5410, R43 ;  /* 0x00005410562b7816 */ /* 0x000fc4000000002b */
[-C--:B------:R-:W-:Y:S02]  /*67d0*/  SEL R77, R15, R68.reuse, P4 ;  /* 0x000000440f4d7207 */ /* 0x080fe40002000000 */
[-C--:B------:R-:W-:Y:S02]  /*67e0*/  SEL R15, R42, R68.reuse, P3 ;  /* 0x000000442a0f7207 */ /* 0x080fe40001800000 */
[--C-:B------:R-:W-:Y:S01]  /*67f0*/  HSETP2.GEU.AND P2, P4, R43, R68.reuse.H0_H0, PT ;  /* 0x200000442b007234 */ /* 0x100fe20003c4e000 */
[----:B------:R-:W-:Y:S01]  /*6800*/  SEL R34, R41, R68, P5 ;  /* 0x0000004429227207 */ /* 0x000fe20002800000 */
[----:B------:R-:W-:Y:S01]  /*6810*/  HSETP2.GEU.AND P3, PT, R35.H0_H0, R68.H0_H0, PT ;  /* 0x2000004423007234 */ /* 0x000fe20003f6e800 */
[----:B------:R-:W-:Y:S01]  /*6820*/  ISETP.LT.AND P5, PT, R76, c[0x0][0x170], P0 ;  /* 0x00005c004c007a0c */ /* 0x000fe200007a1270 */
[----:B------:R-:W0:Y:S01]  /*6830*/  LDS.U.128 R40, [R70+0x6c0] ;  /* 0x0006c00046287984 */ /* 0x000e220000001c00 */
[----:B------:R-:W-:Y:S02]  /*6840*/  PRMT R32, R32, 0x5410, R77 ;  /* 0x0000541020207816 */ /* 0x000fe4000000004d */
[----:B------:R-:W-:-:S02]  /*6850*/  PRMT R34, R15, 0x5410, R34 ;  /* 0x000054100f227816 */ /* 0x000fc40000000022 */
[-C--:B------:R-:W-:Y:S02]  /*6860*/  SEL R86, R86, R68.reuse, P2 ;  /* 0x0000004456567207 */ /* 0x080fe40001000000 */
[----:B------:R-:W-:Y:S02]  /*6870*/  IADD3 R76, P2, R84, UR4, RZ ;  /* 0x00000004544c7c10 */ /* 0x000fe4000ff5e0ff */
[-C--:B------:R-:W-:Y:S02]  /*6880*/  SEL R35, R35, R68.reuse, P3 ;  /* 0x0000004423237207 */ /* 0x080fe40001800000 */
[----:B------:R-:W-:Y:S02]  /*6890*/  SEL R80, R67, R68, P4 ;  /* 0x0000004443507207 */ /* 0x000fe40002000000 */
[----:B------:R-:W-:Y:S02]  /*68a0*/  IADD3.X R77, R85, UR5, RZ, P2, !PT ;  /* 0x00000005554d7c10 */ /* 0x000fe400097fe4ff */
[----:B------:R-:W-:-:S02]  /*68b0*/  PRMT R33, R33, 0x5410, R86 ;  /* 0x0000541021217816 */ /* 0x000fc40000000056 */
[----:B------:R-:W-:Y:S02]  /*68c0*/  PRMT R35, R80, 0x5410, R35 ;  /* 0x0000541050237816 */ /* 0x000fe40000000023 */
[----:B------:R-:W-:Y:S02]  /*68d0*/  SHF.R.U32.HI R15, RZ, 0x10, R60 ;  /* 0x00000010ff0f7819 */ /* 0x000fe4000001163c */
[----:B------:R-:W-:-:S04]  /*68e0*/  SHF.R.U32.HI R67, RZ, 0x10, R62 ;  /* 0x00000010ff437819 */ /* 0x000fc8000001163e */
        /* <DEDUP_REMOVED lines=11> */
[-C--:B------:R-:W-:Y:S02]  /*69a0*/  SEL R32, R60, R68.reuse, P5 ;  /* 0x000000443c207207 */ /* 0x080fe40002800000 */
[----:B------:R-:W-:Y:S02]  /*69b0*/  HSETP2.GEU.AND P5, PT, R67.H0_H0, R68.H0_H0, PT ;  /* 0x2000004443007234 */ /* 0x000fe40003fae800 */
[----:B------:R-:W-:Y:S02]  /*69c0*/  SHF.R.U32.HI R61, RZ, 0x10, R33 ;  /* 0x00000010ff3d7819 */ /* 0x000fe40000011621 */
[----:B------:R-:W-:Y:S02]  /*69d0*/  SEL R33, R33, R68, P2 ;  /* 0x0000004421217207 */ /* 0x000fe40001000000 */
[----:B------:R-:W-:-:S02]  /*69e0*/  PRMT R81, R61, 0x5410, R63 ;  /* 0x000054103d517816 */ /* 0x000fc4000000003f */
[-C--:B------:R-:W-:Y:S02]  /*69f0*/  SEL R85, R15, R68.reuse, P4 ;  /* 0x000000440f557207 */ /* 0x080fe40002000000 */
[-C--:B------:R-:W-:Y:S02]  /*6a00*/  SEL R15, R62, R68.reuse, P3 ;  /* 0x000000443e0f7207 */ /* 0x080fe40001800000 */
[--C-:B------:R-:W-:Y:S01]  /*6a10*/  HSETP2.GEU.AND P2, P4, R81, R68.reuse.H0_H0, PT ;  /* 0x2000004451007234 */ /* 0x100fe20003c4e000 */
[----:B------:R-:W-:Y:S01]  /*6a20*/  SEL R34, R67, R68, P5 ;  /* 0x0000004443227207 */ /* 0x000fe20002800000 */
[----:B------:R-:W-:Y:S01]  /*6a30*/  HSETP2.GEU.AND P3, PT, R35.H0_H0, R68.H0_H0, PT ;  /* 0x2000004423007234 */ /* 0x000fe20003f6e800 */
[----:B------:R-:W-:Y:S02]  /*6a40*/  ISETP.LT.AND P5, PT, R66, c[0x0][0x170], P0 ;  /* 0x00005c0042007a0c */ /* 0x000fe400007a1270 */
        /* <DEDUP_REMOVED lines=10> */
[----:B------:R-:W-:Y:S02]  /*6af0*/  SHF.R.U32.HI R61, RZ, 0x10, R42 ;  /* 0x00000010ff3d7819 */ /* 0x000fe4000001162a */
[----:B------:R-:W-:Y:S02]  /*6b00*/  SHF.R.U32.HI R63, RZ, 0x10, R43 ;  /* 0x00000010ff3f7819 */ /* 0x000fe4000001162b */
[----:B------:R0:W-:Y:S01]  /*6b10*/  @P5 STG.E.128.SYS [R66], R32 ;  /* 0x0000002042005386 */ /* 0x0001e2000010ed00 */
[----:B------:R-:W-:Y:S02]  /*6b20*/  SHF.R.U32.HI R62, RZ, 0x10, R41 ;  /* 0x00000010ff3e7819 */ /* 0x000fe40000011629 */
[----:B------:R-:W-:-:S02]  /*6b30*/  IADD3 R60, R75, 0x10, RZ ;  /* 0x000000104b3c7810 */ /* 0x000fc40007ffe0ff */
[----:B0-----:R-:W-:Y:S02]  /*6b40*/  PRMT R33, R40, 0x5410, R41 ;  /* 0x0000541028217816 */ /* 0x001fe40000000029 */
[----:B------:R-:W-:-:S04]  /*6b50*/  PRMT R35, R62, 0x5410, R43 ;  /* 0x000054103e237816 */ /* 0x000fc8000000002b */
[----:B------:R-:W-:Y:S01]  /*6b60*/  HSETP2.GEU.AND P4, P2, R33, R68.H0_H0, PT ;  /* 0x2000004421007234 */ /* 0x000fe20003a8e000 */
[----:B------:R-:W-:-:S06]  /*6b70*/  PRMT R33, R15, 0x5410, R42 ;  /* 0x000054100f217816 */ /* 0x000fcc000000002a */
[--C-:B------:R-:W-:Y:S01]  /*6b80*/  HSETP2.GEU.AND P3, P5, R33, R68.reuse.H0_H0, PT ;  /* 0x2000004421007234 */ /* 0x100fe20003d6e000 */
[-C--:B------:R-:W-:Y:S02]  /*6b90*/  SEL R32, R40, R68.reuse, P4 ;  /* 0x0000004428207207 */ /* 0x080fe40002000000 */
[--C-:B------:R-:W-:Y:S01]  /*6ba0*/  HSETP2.GEU.AND P4, PT, R61.H0_H0, R68.reuse.H0_H0, PT ;  /* 0x200000443d007234 */ /* 0x100fe20003f8e800 */
[-C--:B------:R-:W-:Y:S02]  /*6bb0*/  SEL R33, R41, R68.reuse, P2 ;  /* 0x0000004429217207 */ /* 0x080fe40001000000 */
[----:B------:R-:W-:Y:S02]  /*6bc0*/  HSETP2.GEU.AND P2, PT, R63.H0_H0, R68.H0_H0, PT ;  /* 0x200000443f007234 */ /* 0x000fe40003f4e800 */
[----:B------:R-:W-:Y:S02]  /*6bd0*/  SEL R15, R15, R68, P3 ;  /* 0x000000440f0f7207 */ /* 0x000fe40001800000 */
[----:B------:R-:W-:-:S02]  /*6be0*/  IADD3 R40, P3, R4, c[0x0][0x2e8], RZ ;  /* 0x0000ba0004287a10 */ /* 0x000fc40007f7e0ff */
[-C--:B------:R-:W-:Y:S02]  /*6bf0*/  SEL R34, R61, R68.reuse, P4 ;  /* 0x000000443d227207 */ /* 0x080fe40002000000 */
[-C--:B------:R-:W-:Y:S02]  /*6c00*/  SEL R41, R42, R68.reuse, P5 ;  /* 0x000000442a297207 */ /* 0x080fe40002800000 */
[----:B------:R-:W-:Y:S01]  /*6c10*/  HSETP2.GEU.AND P5, P4, R35, R68.H0_H0, PT ;  /* 0x2000004423007234 */ /* 0x000fe20003cae000 */
[----:B------:R-:W-:Y:S02]  /*6c20*/  SEL R35, R63, R68, P2 ;  /* 0x000000443f237207 */ /* 0x000fe40001000000 */
[----:B------:R-:W-:Y:S02]  /*6c30*/  IADD3 R40, P2, R40, c[0x0][0x2e8], RZ ;  /* 0x0000ba0028287a10 */ /* 0x000fe40007f5e0ff */
[----:B------:R-:W-:Y:S02]  /*6c40*/  IADD3.X R42, R5, c[0x0][0x2ec], RZ, P3, !PT ;  /* 0x0000bb00052a7a10 */ /* 0x000fe40001ffe4ff */
[----:B------:R-:W-:-:S02]  /*6c50*/  PRMT R32, R32, 0x5410, R15 ;  /* 0x0000541020207816 */ /* 0x000fc4000000000f */
[----:B------:R-:W-:Y:S02]  /*6c60*/  ISETP.LT.AND P3, PT, R14, c[0x0][0x170], P0 ;  /* 0x00005c000e007a0c */ /* 0x000fe40000761270 */
[----:B------:R-:W-:Y:S02]  /*6c70*/  IADD3.X R15, R42, c[0x0][0x2ec], RZ, P2, !PT ;  /* 0x0000bb002a0f7a10 */ /* 0x000fe400017fe4ff */
[----:B------:R-:W-:Y:S02]  /*6c80*/  IADD3 R14, P2, R40, c[0x0][0x2e8], RZ ;  /* 0x0000ba00280e7a10 */ /* 0x000fe40007f5e0ff */
[-C--:B------:R-:W-:Y:S02]  /*6c90*/  SEL R62, R62, R68.reuse, P5 ;  /* 0x000000443e3e7207 */ /* 0x080fe40002800000 */
[----:B------:R-:W-:Y:S02]  /*6ca0*/  SEL R40, R43, R68, P4 ;  /* 0x000000442b287207 */ /* 0x000fe40002000000 */
[----:B------:R-:W-:-:S02]  /*6cb0*/  LEA R42, P4, R74, R78, 0x1 ;  /* 0x0000004e4a2a7211 */ /* 0x000fc400078808ff */
[----:B------:R-:W-:Y:S02]  /*6cc0*/  ISETP.LT.AND P5, PT, R60, c[0x0][0x170], P1 ;  /* 0x00005c003c007a0c */ /* 0x000fe40000fa1270 */
[----:B------:R-:W-:Y:S02]  /*6cd0*/  IADD3.X R15, R15, c[0x0][0x2ec], RZ, P2, !PT ;  /* 0x0000bb000f0f7a10 */ /* 0x000fe400017fe4ff */
[----:B------:R-:W-:Y:S02]  /*6ce0*/  PRMT R34, R41, 0x5410, R34 ;  /* 0x0000541029227816 */ /* 0x000fe40000000022 */
[----:B------:R-:W-:Y:S02]  /*6cf0*/  PRMT R33, R33, 0x5410, R62 ;  /* 0x0000541021217816 */ /* 0x000fe4000000003e */
[----:B------:R-:W-:Y:S02]  /*6d00*/  PRMT R35, R40, 0x5410, R35 ;  /* 0x0000541028237816 */ /* 0x000fe40000000023 */
[----:B------:R-:W-:-:S06]  /*6d10*/  LEA.HI.X R43, R74, R79, R73, 0x1, P4 ;  /* 0x0000004f4a2b7211 */ /* 0x000fcc00020f0c49 */
        /* <DEDUP_REMOVED lines=17> */
[----:B------:R-:W-:Y:S01]  /*6e30*/  IMAD.WIDE.U32 R78, R74, 0x3, R78 ;  /* 0x000000034a4e7825 */ /* 0x000fe200078e004e */
[----:B------:R-:W-:Y:S02]  /*6e40*/  ULDC.64 UR6, c[0x0][0x2e8] ;  /* 0x0000ba0000067ab9 */ /* 0x000fe40000000a00 */
[----:B------:R-:W-:Y:S01]  /*6e50*/  BAR.SYNC.DEFER_BLOCKING 0x0 ;  /* 0x0000000000007b1d */ /* 0x000fe20000010000 */
[----:B------:R-:W-:-:S04]  /*6e60*/  IMAD R73, R73, 0x3, RZ ;  /* 0x0000000349497824 */ /* 0x000fc800078e02ff */
[----:B------:R-:W-:Y:S01]  /*6e70*/  IMAD.IADD R79, R79, 0x1, R73 ;  /* 0x000000014f4f7824 */ /* 0x000fe200078e0249 */
        /* <DEDUP_REMOVED lines=18> */
[----:B-1----:R-:W3:Y:S01]  /*6fa0*/  LDS.U.128 R40, [R70+0x240] ;  /* 0x0002400046287984 */ /* 0x002ee20000001c00 */
[----:B--2---:R-:W-:-:S02]  /*6fb0*/  HFMA2 R32, R0.H0_H0, R32, R56 ;  /* 0x0000002000207231 */ /* 0x004fc40000000838 */
[C---:B------:R-:W-:Y:S02]  /*6fc0*/  HFMA2 R16, R0.reuse.H0_H0, R33, R57 ;  /* 0x0000002100107231 */ /* 0x040fe40000000839 */
[C---:B------:R-:W-:Y:S02]  /*6fd0*/  HFMA2 R34, R0.reuse.H0_H0, R34, R58 ;  /* 0x0000002200227231 */ /* 0x040fe4000000083a */
[----:B------:R-:W-:Y:S02]  /*6fe0*/  HFMA2 R35, R0.H0_H0, R35, R59 ;  /* 0x0000002300237231 */ /* 0x000fe4000000083b */
[----:B------:R-:W-:Y:S02]  /*6ff0*/  SHF.R.U32.HI R33, RZ, 0x10, R32 ;  /* 0x00000010ff217819 */ /* 0x000fe40000011620 */
[--C-:B------:R-:W-:Y:S02]  /*7000*/  PRMT R61, R32, 0x5410, R16.reuse ;  /* 0x00005410203d7816 */ /* 0x100fe40000000010 */
[----:B------:R-:W-:-:S02]  /*7010*/  SHF.R.U32.HI R2, RZ, 0x10, R16 ;  /* 0x00000010ff027819 */ /* 0x000fc40000011610 */
[--C-:B------:R-:W-:Y:S02]  /*7020*/  SHF.R.U32.HI R63, RZ, 0x10, R34.reuse ;  /* 0x00000010ff3f7819 */ /* 0x100fe40000011622 */
[----:B------:R-:W-:Y:S01]  /*7030*/  HSETP2.GEU.AND P4, P3, R61, R68.H0_H0, PT ;  /* 0x200000443d007234 */ /* 0x000fe20003b8e000 */
[----:B------:R-:W-:Y:S01]  /*7040*/  PRMT R61, R33, 0x5410, R34 ;  /* 0x00005410213d7816 */ /* 0x000fe20000000022 */
[C---:B---3--:R-:W-:Y:S01]  /*7050*/  HFMA2 R40, R0.reuse.H0_H0, R40, R52 ;  /* 0x0000002800287231 */ /* 0x048fe20000000834 */
        /* <DEDUP_REMOVED lines=15> */
[----:B------:R-:W-:Y:S02]  /*7150*/  ISETP.LT.AND P4, PT, R60, c[0x0][0x170], P0 ;  /* 0x00005c003c007a0c */ /* 0x000fe40000781270 */
[----:B------:R-:W-:-:S02]  /*7160*/  SEL R63, R2, R68, P5 ;  /* 0x00000044023f7207 */ /* 0x000fc40002800000 */
[-C--:B------:R-:W-:Y:S02]  /*7170*/  SEL R2, R61, R68.reuse, P3 ;  /* 0x000000443d027207 */ /* 0x080fe40001800000 */
[----:B------:R-:W-:Y:S02]  /*7180*/  SEL R35, R35, R68, P2 ;  /* 0x0000004423237207 */ /* 0x000fe40001000000 */
[----:B------:R-:W-:Y:S02]  /*7190*/  PRMT R34, R33, 0x5410, R34 ;  /* 0x0000541021227816 */ /* 0x000fe40000000022 */
[----:B------:R-:W-:Y:S02]  /*71a0*/  PRMT R32, R32, 0x5410, R85 ;  /* 0x0000541020207816 */ /* 0x000fe40000000055 */
[----:B------:R-:W-:Y:S02]  /*71b0*/  PRMT R33, R6, 0x5410, R63 ;  /* 0x0000541006217816 */ /* 0x000fe4000000003f */
[----:B------:R-:W-:Y:S01]  /*71c0*/  PRMT R35, R2, 0x5410, R35 ;  /* 0x0000541002237816 */ /* 0x000fe20000000023 */
[----:B------:R-:W0:Y:S01]  /*71d0*/  LDS.U.128 R60, [R70+0x480] ;  /* 0x00048000463c7984 */ /* 0x000e220000001c00 */
[----:B------:R-:W-:-:S02]  /*71e0*/  SHF.R.U32.HI R41, RZ, 0x10, R40 ;  /* 0x00000010ff297819 */ /* 0x000fc40000011628 */
[----:B------:R-:W-:Y:S02]  /*71f0*/  SHF.R.U32.HI R6, RZ, 0x10, R20 ;  /* 0x00000010ff067819 */ /* 0x000fe40000011614 */
[----:B------:R-:W-:Y:S02]  /*7200*/  SHF.R.U32.HI R85, RZ, 0x10, R42 ;  /* 0x00000010ff557819 */ /* 0x000fe4000001162a */
[----:B------:R-:W-:Y:S01]  /*7210*/  IADD3 R16, R75, 0x18, RZ ;  /* 0x000000184b107810 */ /* 0x000fe20007ffe0ff */
[----:B------:R1:W-:Y:S02]  /*7220*/  @P4 STG.E.128.SYS [R76.64+UR4], R32 ;  /* 0x000000204c004986 */ /* 0x0003e4000c10ed04 */
[----:B-1----:R-:W-:Y:S01]  /*7230*/  PRMT R33, R40, 0x5410, R20 ;  /* 0x0000541028217816 */ /* 0x002fe20000000014 */
[--C-:B------:R-:W-:Y:S01]  /*7240*/  IMAD.MOV.U32 R77, RZ, RZ, R43.reuse ;  /* 0x000000ffff4d7224 */ /* 0x100fe200078e002b */
[----:B------:R-:W-:-:S04]  /*7250*/  PRMT R43, R6, 0x5410, R43 ;  /* 0x00005410062b7816 */ /* 0x000fc8000000002b */
[----:B------:R-:W-:Y:S01]  /*7260*/  HSETP2.GEU.AND P5, P2, R33, R68.H0_H0, PT ;  /* 0x2000004421007234 */ /* 0x000fe20003aae000 */
[----:B------:R-:W-:Y:S02]  /*7270*/  PRMT R33, R41, 0x5410, R42 ;  /* 0x0000541029217816 */ /* 0x000fe4000000002a */
[----:B------:R-:W-:-:S04]  /*7280*/  SHF.R.U32.HI R35, RZ, 0x10, R77 ;  /* 0x00000010ff237819 */ /* 0x000fc8000001164d */
[----:B------:R-:W-:Y:S01]  /*7290*/  HSETP2.GEU.AND P4, P3, R33, R68.H0_H0, PT ;  /* 0x2000004421007234 */ /* 0x000fe20003b8e000 */
[-C--:B------:R-:W-:Y:S01]  /*72a0*/  SEL R32, R40, R68.reuse, P5 ;  /* 0x0000004428207207 */ /* 0x080fe20002800000 */
[C---:B0-----:R-:W-:Y:S01]  /*72b0*/  HFMA2 R60, R0.reuse.H0_H0, R60, R48 ;  /* 0x0000003c003c7231 */ /* 0x041fe20000000830 */
[-C--:B------:R-:W-:Y:S01]  /*72c0*/  SEL R33, R20, R68.reuse, P2 ;  /* 0x0000004414217207 */ /* 0x080fe20001000000 */
[----:B------:R-:W-:Y:S02]  /*72d0*/  HSETP2.GEU.AND P5, PT, R85.H0_H0, R68.H0_H0, PT ;  /* 0x2000004455007234 */ /* 0x000fe40003fae800 */
[C---:B------:R-:W-:Y:S02]  /*72e0*/  HFMA2 R30, R0.reuse.H0_H0, R61, R49 ;  /* 0x0000003d001e7231 */ /* 0x040fe40000000831 */
[-C--:B------:R-:W-:Y:S01]  /*72f0*/  SEL R41, R41, R68.reuse, P4 ;  /* 0x0000004429297207 */ /* 0x080fe20002000000 */
[C---:B------:R-:W-:Y:S01]  /*7300*/  HFMA2 R62, R0.reuse.H0_H0, R62, R50 ;  /* 0x0000003e003e7231 */ /* 0x040fe20000000832 */
[-C--:B------:R-:W-:Y:S01]  /*7310*/  SEL R83, R42, R68.reuse, P3 ;  /* 0x000000442a537207 */ /* 0x080fe20001800000 */
[--C-:B------:R-:W-:Y:S01]  /*7320*/  HSETP2.GEU.AND P2, P4, R43, R68.reuse.H0_H0, PT ;  /* 0x200000442b007234 */ /* 0x100fe20003c4e000 */
[----:B------:R-:W-:Y:S01]  /*7330*/  SEL R34, R85, R68, P5 ;  /* 0x0000004455227207 */ /* 0x000fe20002800000 */
[----:B------:R-:W-:Y:S01]  /*7340*/  HSETP2.GEU.AND P3, PT, R35.H0_H0, R68.H0_H0, PT ;  /* 0x2000004423007234 */ /* 0x000fe20003f6e800 */
[----:B------:R-:W-:Y:S01]  /*7350*/  ISETP.LT.AND P5, PT, R82, c[0x0][0x170], P0 ;  /* 0x00005c0052007a0c */ /* 0x000fe200007a1270 */
[----:B------:R-:W-:Y:S01]  /*7360*/  HFMA2 R63, R0.H0_H0, R63, R51 ;  /* 0x0000003f003f7231 */ /* 0x000fe20000000833 */
[----:B------:R-:W-:-:S02]  /*7370*/  PRMT R32, R32, 0x5410, R41 ;  /* 0x0000541020207816 */ /* 0x000fc40000000029 */
[----:B------:R-:W-:Y:S01]  /*7380*/  PRMT R34, R83, 0x5410, R34 ;  /* 0x0000541053227816 */ /* 0x000fe20000000022 */
[----:B------:R-:W0:Y:S01]  /*7390*/  LDS.U.128 R40, [R70+0x6c0] ;  /* 0x0006c00046287984 */ /* 0x000e220000001c00 */
[-C--:B------:R-:W-:Y:S02]  /*73a0*/  SEL R6, R6, R68.reuse, P2 ;  /* 0x0000004406067207 */ /* 0x080fe40001000000 */
[----:B------:R-:W-:Y:S02]  /*73b0*/  IADD3 R66, P2, R66, UR4, RZ ;  /* 0x0000000442427c10 */ /* 0x000fe4000ff5e0ff */
[-C--:B------:R-:W-:Y:S02]  /*73c0*/  SEL R35, R35, R68.reuse, P3 ;  /* 0x0000004423237207 */ /* 0x080fe40001800000 */
[----:B------:R-:W-:Y:S02]  /*73d0*/  SEL R2, R77, R68, P4 ;  /* 0x000000444d027207 */ /* 0x000fe40002000000 */
[----:B------:R-:W-:-:S02]  /*73e0*/  IADD3.X R67, R67, UR5, RZ, P2, !PT ;  /* 0x0000000543437c10 */ /* 0x000fc400097fe4ff */
[----:B------:R-:W-:Y:S02]  /*73f0*/  PRMT R33, R33, 0x5410, R6 ;  /* 0x0000541021217816 */ /* 0x000fe40000000006 */
[----:B------:R-:W-:Y:S02]  /*7400*/  PRMT R35, R2, 0x5410, R35 ;  /* 0x0000541002237816 */ /* 0x000fe40000000023 */
[----:B------:R-:W-:Y:S02]  /*7410*/  SHF.R.U32.HI R83, RZ, 0x10, R60 ;  /* 0x00000010ff537819 */ /* 0x000fe4000001163c */
[----:B------:R-:W-:Y:S02]  /*7420*/  SHF.R.U32.HI R2, RZ, 0x10, R30 ;  /* 0x00000010ff027819 */ /* 0x000fe4000001161e */
[----:B------:R-:W-:Y:S02]  /*7430*/  SHF.R.U32.HI R85, RZ, 0x10, R62 ;  /* 0x00000010ff557819 */ /* 0x000fe4000001163e */
[----:B------:R1:W-:Y:S01]  /*7440*/  @P5 STG.E.128.SYS [R66], R32 ;  /* 0x0000002042005386 */ /* 0x0003e2000010ed00 */
[----:B------:R-:W-:-:S02]  /*7450*/  SHF.R.U32.HI R61, RZ, 0x10, R63 ;  /* 0x00000010ff3d7819 */ /* 0x000fc4000001163f */
[----:B-1----:R-:W-:Y:S02]  /*7460*/  PRMT R33, R60, 0x5410, R30 ;  /* 0x000054103c217816 */ /* 0x002fe4000000001e */
[----:B------:R-:W-:Y:S01]  /*7470*/  PRMT R35, R2, 0x5410, R63 ;  /* 0x0000541002237816 */ /* 0x000fe2000000003f */
[C---:B0-----:R-:W-:Y:S02]  /*7480*/  HFMA2 R40, R0.reuse.H0_H0, R40, R44 ;  /* 0x0000002800287231 */ /* 0x041fe4000000082c */
[C---:B------:R-:W-:Y:S02]  /*7490*/  HFMA2 R20, R0.reuse.H0_H0, R41, R45 ;  /* 0x0000002900147231 */ /* 0x040fe4000000082d */
[----:B------:R-:W-:Y:S01]  /*74a0*/  HSETP2.GEU.AND P5, P4, R33, R68.H0_H0, PT ;  /* 0x2000004421007234 */ /* 0x000fe20003cae000 */
[----:B------:R-:W-:Y:S01]  /*74b0*/  PRMT R33, R83, 0x5410, R62 ;  /* 0x0000541053217816 */ /* 0x000fe2000000003e */
[C---:B------:R-:W-:Y:S02]  /*74c0*/  HFMA2 R42, R0.reuse.H0_H0, R42, R46 ;  /* 0x0000002a002a7231 */ /* 0x040fe4000000082e */
[----:B------:R-:W-:-:S03]  /*74d0*/  HFMA2 R43, R0.H0_H0, R43, R47 ;  /* 0x0000002b002b7231 */ /* 0x000fc6000000082f */
[--C-:B------:R-:W-:Y:S01]  /*74e0*/  HSETP2.GEU.AND P2, P3, R33, R68.reuse.H0_H0, PT ;  /* 0x2000004421007234 */ /* 0x100fe20003b4e000 */
[-C--:B------:R-:W-:Y:S02]  /*74f0*/  SEL R33, R30, R68.reuse, P4 ;  /* 0x000000441e217207 */ /* 0x080fe40002000000 */
[-C--:B------:R-:W-:Y:S02]  /*7500*/  SEL R77, R60, R68.reuse, P5 ;  /* 0x000000443c4d7207 */ /* 0x080fe40002800000 */
[--C-:B------:R-:W-:Y:S01]  /*7510*/  HSETP2.GEU.AND P5, PT, R85.H0_H0, R68.reuse.H0_H0, PT ;  /* 0x2000004455007234 */ /* 0x100fe20003fae800 */
[----:B------:R-:W-:Y:S02]  /*7520*/  SHF.R.U32.HI R41, RZ, 0x10, R43 ;  /* 0x00000010ff297819 */ /* 0x000fe4000001162b */
[-C--:B------:R-:W-:Y:S02]  /*7530*/  SEL R32, R83, R68.reuse, P2 ;  /* 0x0000004453207207 */ /* 0x080fe40001000000 */
[----:B------:R-:W-:Y:S01]  /*7540*/  HSETP2.GEU.AND P2, P4, R35, R68.H0_H0, PT ;  /* 0x2000004423007234 */ /* 0x000fe20003c4e000 */
[----:B------:R-:W-:-:S02]  /*7550*/  SEL R35, R62, R68, P3 ;  /* 0x000000443e237207 */ /* 0x000fc40001800000 */
[----:B------:R-:W-:Y:S01]  /*7560*/  HSETP2.GEU.AND P3, PT, R61.H0_H0, R68.H0_H0, PT ;  /* 0x200000443d007234 */ /* 0x000fe20003f6e800 */
[-C--:B------:R-:W-:Y:S02]  /*7570*/  SEL R34, R85, R68.reuse, P5 ;  /* 0x0000004455227207 */ /* 0x080fe40002800000 */
[----:B------:R-:W-:Y:S02]  /*7580*/  ISETP.LT.AND P5, PT, R81, c[0x0][0x170], P0 ;  /* 0x00005c0051007a0c */ /* 0x000fe400007a1270 */
[-C--:B------:R-:W-:Y:S02]  /*7590*/  SEL R2, R2, R68.reuse, P2 ;  /* 0x0000004402027207 */ /* 0x080fe40001000000 */
[----:B------:R-:W-:Y:S02]  /*75a0*/  IADD3 R60, P2, R14, UR4, RZ ;  /* 0x000000040e3c7c10 */ /* 0x000fe4000ff5e0ff */
[-C--:B------:R-:W-:Y:S02]  /*75b0*/  SEL R6, R61, R68.reuse, P3 ;  /* 0x000000443d067207 */ /* 0x080fe40001800000 */
[----:B------:R-:W-:-:S02]  /*75c0*/  SEL R63, R63, R68, P4 ;  /* 0x000000443f3f7207 */ /* 0x000fc40002000000 */
[----:B------:R-:W-:Y:S02]  /*75d0*/  PRMT R34, R35, 0x5410, R34 ;  /* 0x0000541023227816 */ /* 0x000fe40000000022 */
[----:B------:R-:W-:Y:S02]  /*75e0*/  IADD3.X R61, R15, UR5, RZ, P2, !PT ;  /* 0x000000050f3d7c10 */ /* 0x000fe400097fe4ff */
[----:B------:R-:W-:Y:S02]  /*75f0*/  PRMT R32, R77, 0x5410, R32 ;  /* 0x000054104d207816 */ /* 0x000fe40000000020 */
[----:B------:R-:W-:Y:S02]  /*7600*/  PRMT R33, R33, 0x5410, R2 ;  /* 0x0000541021217816 */ /* 0x000fe40000000002 */
[----:B------:R-:W-:Y:S02]  /*7610*/  PRMT R35, R63, 0x5410, R6 ;  /* 0x000054103f237816 */ /* 0x000fe40000000006 */
[----:B------:R-:W-:-:S02]  /*7620*/  SHF.R.U32.HI R15, RZ, 0x10, R40 ;  /* 0x00000010ff0f7819 */ /* 0x000fc40000011628 */
[----:B------:R-:W-:Y:S02]  /*7630*/  SHF.R.U32.HI R63, RZ, 0x10, R42 ;  /* 0x00000010ff3f7819 */ /* 0x000fe4000001162a */
[--C-:B------:R-:W-:Y:S02]  /*7640*/  SHF.R.U32.HI R6, RZ, 0x10, R20.reuse ;  /* 0x00000010ff067819 */ /* 0x100fe40000011614 */
[----:B------:R0:W-:Y:S02]  /*7650*/  @P5 STG.E.128.SYS [R60], R32 ;  /* 0x000000203c005386 */ /* 0x0001e4000010ed00 */
        /* <DEDUP_REMOVED lines=9> */
[----:B------:R-:W-:-:S03]  /*76f0*/  SEL R15, R15, R68, P5 ;  /* 0x000000440f0f7207 */ /* 0x000fc60002800000 */
[-C--:B------:R-:W-:Y:S02]  /*7700*/  SEL R34, R63, R68.reuse, P3 ;  /* 0x000000443f227207 */ /* 0x080fe40001800000 */
[----:B------:R-:W-:Y:S01]  /*7710*/  HSETP2.GEU.AND P5, P3, R35, R68.H0_H0, PT ;  /* 0x2000004423007234 */ /* 0x000fe20003bae000 */
[----:B------:R-:W-:Y:S02]  /*7720*/  SEL R35, R41, R68, P2 ;  /* 0x0000004429237207 */ /* 0x000fe40001000000 */
[----:B------:R-:W-:Y:S02]  /*7730*/  IADD3 R2, P2, R4, c[0x0][0x300], RZ ;  /* 0x0000c00004027a10 */ /* 0x000fe40007f5e0ff */
[----:B------:R-:W-:Y:S02]  /*7740*/  PRMT R32, R40, 0x5410, R15 ;  /* 0x0000541028207816 */ /* 0x000fe4000000000f */
[----:B------:R-:W-:Y:S02]  /*7750*/  IADD3.X R18, R5, c[0x0][0x304], RZ, P2, !PT ;  /* 0x0000c10005127a10 */ /* 0x000fe400017fe4ff */
[----:B------:R-:W-:-:S02]  /*7760*/  IADD3 R8, P2, R2, c[0x0][0x2e8], RZ ;  /* 0x0000ba0002087a10 */ /* 0x000fc40007f5e0ff */
[-C--:B------:R-:W-:Y:S02]  /*7770*/  SEL R4, R43, R68.reuse, P3 ;  /* 0x000000442b047207 */ /* 0x080fe40001800000 */
[-C--:B------:R-:W-:Y:S02]  /*7780*/  SEL R6, R6, R68.reuse, P5 ;  /* 0x0000004406067207 */ /* 0x080fe40002800000 */
[----:B------:R-:W-:Y:S02]  /*7790*/  IADD3 R14, P3, R8, c[0x0][0x2e8], RZ ;  /* 0x0000ba00080e7a10 */ /* 0x000fe40007f7e0ff */
[----:B------:R-:W-:Y:S02]  /*77a0*/  SEL R5, R42, R68, P4 ;  /* 0x000000442a057207 */ /* 0x000fe40002000000 */
[----:B------:R-:W-:Y:S02]  /*77b0*/  ISETP.LT.AND P5, PT, R80, c[0x0][0x170], P0 ;  /* 0x00005c0050007a0c */ /* 0x000fe400007a1270 */
[----:B------:R-:W-:-:S02]  /*77c0*/  IADD3.X R8, R18, c[0x0][0x2ec], RZ, P2, !PT ;  /* 0x0000bb0012087a10 */ /* 0x000fc400017fe4ff */
[----:B------:R-:W-:Y:S02]  /*77d0*/  ISETP.LT.AND P4, PT, R16, c[0x0][0x170], P1 ;  /* 0x00005c0010007a0c */ /* 0x000fe40000f81270 */
[----:B------:R-:W-:Y:S02]  /*77e0*/  PRMT R34, R5, 0x5410, R34 ;  /* 0x0000541005227816 */ /* 0x000fe40000000022 */
[----:B------:R-:W-:Y:S02]  /*77f0*/  IADD3.X R15, R8, c[0x0][0x2ec], RZ, P3, !PT ;  /* 0x0000bb00080f7a10 */ /* 0x000fe40001ffe4ff */
[----:B------:R-:W-:Y:S02]  /*7800*/  PRMT R33, R33, 0x5410, R6 ;  /* 0x0000541021217816 */ /* 0x000fe40000000006 */
[----:B------:R-:W-:-:S08]  /*7810*/  PRMT R35, R4, 0x5410, R35 ;  /* 0x0000541004237816 */ /* 0x000fd00000000023 */
[----:B------:R-:W-:Y:S04]  /*7820*/  @P5 STG.E.128.SYS [R14.64+UR6], R32 ;  /* 0x000000200e005986 */ /* 0x000fe8000c10ed06 */
[----:B------:R-:W2:Y:S01]  /*7830*/  @P4 LDG.E.LTC128B.128.SYS R56, [R78] ;  /* 0x000000004e384381 */ /* 0x000ea200001eed20 */
[----:B------:R-:W-:Y:S02]  /*7840*/  IADD3 R22, R75, 0x1a, RZ ;  /* 0x0000001a4b167810 */ /* 0x000fe40007ffe0ff */
[----:B------:R-:W-:Y:S02]  /*7850*/  IADD3 R40, P2, R72, R78, RZ ;  /* 0x0000004e48287210 */ /* 0x000fe40007f5e0ff */
[----:B------:R-:W-:-:S03]  /*7860*/  ISETP.LT.AND P3, PT, R22, c[0x0][0x170], P1 ;  /* 0x00005c0016007a0c */ /* 0x000fc60000f61270 */
[----:B------:R-:W-:Y:S01]  /*7870*/  IMAD.X R41, R71, 0x1, R79, P2 ;  /* 0x0000000147297824 */ /* 0x000fe200010e064f */
[----:B------:R-:W-:Y:S02]  /*7880*/  IADD3 R20, R75, 0x1c, RZ ;  /* 0x0000001c4b147810 */ /* 0x000fe40007ffe0ff */
[----:B------:R-:W-:-:S06]  /*7890*/  IADD3 R4, P2, R72, R40, RZ ;  /* 0x0000002848047210 */ /* 0x000fcc0007f5e0ff */
[----:B------:R-:W3:Y:S01]  /*78a0*/  @P3 LDG.E.LTC128B.128.SYS R52, [R40] ;  /* 0x0000000028343381 */ /* 0x000ee200001eed20 */
[----:B------:R-:W-:Y:S01]  /*78b0*/  ISETP.LT.AND P3, PT, R20, c[0x0][0x170], P1 ;  /* 0x00005c0014007a0c */ /* 0x000fe20000f61270 */
[----:B------:R-:W-:Y:S01]  /*78c0*/  IMAD.X R5, R71, 0x1, R41, P2 ;  /* 0x0000000147057824 */ /* 0x000fe200010e0629 */
[----:B------:R-:W-:-:S04]  /*78d0*/  IADD3 R24, R75, 0x1e, RZ ;  /* 0x0000001e4b187810 */ /* 0x000fc80007ffe0ff */
[----:B------:R-:W-:Y:S02]  /*78e0*/  ISETP.LT.AND P2, PT, R24, c[0x0][0x170], P1 ;  /* 0x00005c0018007a0c */ /* 0x000fe40000f41270 */
[----:B------:R-:W-:-:S04]  /*78f0*/  IADD3 R72, P1, R72, R4, RZ ;  /* 0x0000000448487210 */ /* 0x000fc80007f3e0ff */
[----:B------:R0:W3:Y:S01]  /*7900*/  @P3 LDG.E.LTC128B.128.SYS R48, [R4] ;  /* 0x0000000004303381 */ /* 0x0000e200001eed20 */
[----:B------:R-:W-:-:S08]  /*7910*/  IMAD.X R73, R71, 0x1, R5, P1 ;  /* 0x0000000147497824 */ /* 0x000fd000008e0605 */
[----:B------:R-:W3:Y:S04]  /*7920*/  @P2 LDG.E.LTC128B.128.SYS R44, [R72] ;  /* 0x00000000482c2381 */ /* 0x000ee800001eed20 */
        /* <DEDUP_REMOVED lines=18> */
[----:B------:R-:W2:Y:S08]  /*7a50*/  LDS.U.128 R8, [R70] ;  /* 0x0000000046087984 */ /* 0x000eb00000001c00 */
[----:B0-----:R-:W3:Y:S08]  /*7a60*/  LDS.U.128 R4, [R70+0x240] ;  /* 0x0002400046047984 */ /* 0x001ef00000001c00 */
[----:B------:R-:W0:Y:S01]  /*7a70*/  LDS.U.128 R12, [R70+0x480] ;  /* 0x00048000460c7984 */ /* 0x000e220000001c00 */
[----:B--2---:R-:W-:-:S02]  /*7a80*/  HFMA2 R8, R0.H0_H0, R8, R56 ;  /* 0x0000000800087231 */ /* 0x004fc40000000838 */
[C---:B------:R-:W-:Y:S02]  /*7a90*/  HFMA2 R9, R0.reuse.H0_H0, R9, R57 ;  /* 0x0000000900097231 */ /* 0x040fe40000000839 */
[C---:B------:R-:W-:Y:S02]  /*7aa0*/  HFMA2 R58, R0.reuse.H0_H0, R10, R58 ;  /* 0x0000000a003a7231 */ /* 0x040fe4000000083a */
[C---:B------:R-:W-:Y:S02]  /*7ab0*/  HFMA2 R59, R0.reuse.H0_H0, R11, R59 ;  /* 0x0000000b003b7231 */ /* 0x040fe4000000083b */
[----:B------:R-:W-:Y:S02]  /*7ac0*/  IMAD.MOV.U32 R17, RZ, RZ, R8 ;  /* 0x000000ffff117224 */ /* 0x000fe400078e0008 */
[--C-:B------:R-:W-:Y:S01]  /*7ad0*/  PRMT R3, R8, 0x5410, R9.reuse ;  /* 0x0000541008037816 */ /* 0x100fe20000000009 */
[----:B------:R-:W-:Y:S01]  /*7ae0*/  IMAD.MOV.U32 R19, RZ, RZ, R9 ;  /* 0x000000ffff137224 */ /* 0x000fe200078e0009 */
[--C-:B------:R-:W-:Y:S01]  /*7af0*/  SHF.R.U32.HI R25, RZ, 0x10, R58.reuse ;  /* 0x00000010ff197819 */ /* 0x100fe2000001163a */
[----:B------:R-:W1:Y:S03]  /*7b00*/  LDS.U.128 R8, [R70+0x6c0] ;  /* 0x0006c00046087984 */ /* 0x000e660000001c00 */
[----:B------:R-:W-:Y:S01]  /*7b10*/  HSETP2.GEU.AND P3, P1, R3, R68.H0_H0, PT ;  /* 0x2000004403007234 */ /* 0x000fe2000396e000 */
[----:B------:R-:W-:Y:S01]  /*7b20*/  SHF.R.U32.HI R3, RZ, 0x10, R17 ;  /* 0x00000010ff037819 */ /* 0x000fe20000011611 */
[C---:B---3--:R-:W-:Y:S01]  /*7b30*/  HFMA2 R4, R0.reuse.H0_H0, R4, R52 ;  /* 0x0000000400047231 */ /* 0x048fe20000000834 */
[----:B------:R-:W-:Y:S01]  /*7b40*/  SHF.R.U32.HI R26, RZ, 0x10, R19 ;  /* 0x00000010ff1a7819 */ /* 0x000fe20000011613 */
[C---:B------:R-:W-:Y:S01]  /*7b50*/  HFMA2 R5, R0.reuse.H0_H0, R5, R53 ;  /* 0x0000000500057231 */ /* 0x040fe20000000835 */
[----:B------:R-:W-:Y:S01]  /*7b60*/  PRMT R21, R3, 0x5410, R58 ;  /* 0x0000541003157816 */ /* 0x000fe2000000003a */
[----:B------:R-:W-:-:S02]  /*7b70*/  HFMA2 R6, R0.H0_H0, R6, R54 ;  /* 0x0000000600067231 */ /* 0x000fc40000000836 */
[-C--:B------:R-:W-:Y:S01]  /*7b80*/  SEL R17, R17, R68.reuse, P3 ;  /* 0x0000004411117207 */ /* 0x080fe20001800000 */
[C---:B------:R-:W-:Y:S01]  /*7b90*/  HFMA2 R7, R0.reuse.H0_H0, R7, R55 ;  /* 0x0000000700077231 */ /* 0x040fe20000000837 */
[-C--:B------:R-:W-:Y:S01]  /*7ba0*/  SEL R19, R19, R68.reuse, P1 ;  /* 0x0000004413137207 */ /* 0x080fe20000800000 */
[--C-:B------:R-:W-:Y:S01]  /*7bb0*/  HSETP2.GEU.AND P4, P2, R21, R68.reuse.H0_H0, PT ;  /* 0x2000004415007234 */ /* 0x100fe20003a8e000 */
[--C-:B------:R-:W-:Y:S01]  /*7bc0*/  PRMT R21, R26, 0x5410, R59.reuse ;  /* 0x000054101a157816 */ /* 0x100fe2000000003b */
[----:B------:R-:W-:Y:S01]  /*7bd0*/  HSETP2.GEU.AND P1, PT, R25.H0_H0, R68.H0_H0, PT ;  /* 0x2000004419007234 */ /* 0x000fe20003f2e800 */
[----:B------:R-:W-:Y:S01]  /*7be0*/  SHF.R.U32.HI R23, RZ, 0x10, R4 ;  /* 0x00000010ff177819 */ /* 0x000fe20000011604 */
[----:B------:R-:W-:Y:S01]  /*7bf0*/  IMAD.MOV.U32 R27, RZ, RZ, R6 ;  /* 0x000000ffff1b7224 */ /* 0x000fe200078e0006 */
[C---:B0-----:R-:W-:Y:S02]  /*7c00*/  HFMA2 R12, R0.reuse.H0_H0, R12, R48 ;  /* 0x0000000c000c7231 */ /* 0x041fe40000000830 */
[----:B------:R-:W-:Y:S01]  /*7c10*/  HSETP2.GEU.AND P5, P3, R21, R68.H0_H0, PT ;  /* 0x2000004415007234 */ /* 0x000fe20003bae000 */
[----:B------:R-:W-:Y:S01]  /*7c20*/  SHF.R.U32.HI R21, RZ, 0x10, R59 ;  /* 0x00000010ff157819 */ /* 0x000fe2000001163b */
[----:B------:R-:W-:Y:S01]  /*7c30*/  HFMA2 R14, R0.H0_H0, R14, R50 ;  /* 0x0000000e000e7231 */ /* 0x000fe20000000832 */
[----:B------:R-:W-:-:S02]  /*7c40*/  SEL R28, R3, R68, P4 ;  /* 0x00000044031c7207 */ /* 0x000fc40002000000 */
[----:B------:R-:W-:Y:S01]  /*7c50*/  PRMT R3, R4, 0x5410, R5 ;  /* 0x0000541004037816 */ /* 0x000fe20000000005 */
[----:B------:R-:W-:Y:S01]  /*7c60*/  IMAD.MOV.U32 R37, RZ, RZ, R12 ;  /* 0x000000ffff257224 */ /* 0x000fe200078e000c */
[--C-:B------:R-:W-:Y:S01]  /*7c70*/  HSETP2.GEU.AND P4, PT, R21.H0_H0, R68.reuse.H0_H0, PT ;  /* 0x2000004415007234 */ /* 0x100fe20003f8e800 */
[-C--:B------:R-:W-:Y:S02]  /*7c80*/  SEL R25, R25, R68.reuse, P1 ;  /* 0x0000004419197207 */ /* 0x080fe40000800000 */
[-C--:B------:R-:W-:Y:S02]  /*7c90*/  SEL R30, R58, R68.reuse, P2 ;  /* 0x000000443a1e7207 */ /* 0x080fe40001000000 */
[----:B------:R-:W-:Y:S01]  /*7ca0*/  HSETP2.GEU.AND P2, P1, R3, R68.H0_H0, PT ;  /* 0x2000004403007234 */ /* 0x000fe2000394e000 */
[----:B------:R-:W-:Y:S02]  /*7cb0*/  PRMT R3, R23, 0x5410, R6 ;  /* 0x0000541017037816 */ /* 0x000fe40000000006 */
[----:B------:R-:W-:Y:S01]  /*7cc0*/  SHF.R.U32.HI R29, RZ, 0x10, R27 ;  /* 0x00000010ff1d7819 */ /* 0x000fe2000001161b */
[C---:B------:R-:W-:Y:S01]  /*7cd0*/  HFMA2 R6, R0.reuse.H0_H0, R13, R49 ;  /* 0x0000000d00067231 */ /* 0x040fe20000000831 */
[-C--:B------:R-:W-:Y:S01]  /*7ce0*/  SEL R21, R21, R68.reuse, P4 ;  /* 0x0000004415157207 */ /* 0x080fe20002000000 */
[----:B------:R-:W-:Y:S01]  /*7cf0*/  IMAD.MOV.U32 R13, RZ, RZ, R7 ;  /* 0x000000ffff0d7224 */ /* 0x000fe200078e0007 */
[-C--:B------:R-:W-:Y:S01]  /*7d00*/  SEL R26, R26, R68.reuse, P5 ;  /* 0x000000441a1a7207 */ /* 0x080fe20002800000 */
[C---:B-1----:R-:W-:Y:S01]  /*7d10*/  HFMA2 R8, R0.reuse.H0_H0, R8, R44 ;  /* 0x0000000800087231 */ /* 0x042fe2000000082c */
[-C--:B------:R-:W-:Y:S01]  /*7d20*/  SEL R32, R59, R68.reuse, P3 ;  /* 0x000000443b207207 */ /* 0x080fe20001800000 */
[----:B------:R-:W-:Y:S01]  /*7d30*/  HSETP2.GEU.AND P5, P4, R3, R68.H0_H0, PT ;  /* 0x2000004403007234 */ /* 0x000fe20003cae000 */
[----:B------:R-:W-:Y:S01]  /*7d40*/  SHF.R.U32.HI R31, RZ, 0x10, R13 ;  /* 0x00000010ff1f7819 */ /* 0x000fe2000001160d */
[C---:B------:R-:W-:Y:S01]  /*7d50*/  HFMA2 R3, R0.reuse.H0_H0, R15, R51 ;  /* 0x0000000f00037231 */ /* 0x040fe20000000833 */
[-C--:B------:R-:W-:Y:S01]  /*7d60*/  SEL R15, R4, R68.reuse, P2 ;  /* 0x00000044040f7207 */ /* 0x080fe20001000000 */
[C---:B------:R-:W-:Y:S01]  /*7d70*/  HFMA2 R10, R0.reuse.H0_H0, R10, R46 ;  /* 0x0000000a000a7231 */ /* 0x040fe2000000082e */
[--C-:B------:R-:W-:Y:S01]  /*7d80*/  PRMT R33, R12, 0x5410, R6.reuse ;  /* 0x000054100c217816 */ /* 0x100fe20000000006 */
[--C-:B------:R-:W-:Y:S01]  /*7d90*/  HSETP2.GEU.AND P2, PT, R29.H0_H0, R68.reuse.H0_H0, PT ;  /* 0x200000441d007234 */ /* 0x100fe20003f4e800 */
[----:B------:R-:W-:Y:S01]  /*7da0*/  IMAD.MOV.U32 R35, RZ, RZ, R6 ;  /* 0x000000ffff237224 */ /* 0x000fe200078e0006 */
[C---:B------:R-:W-:Y:S01]  /*7db0*/  HFMA2 R4, R0.reuse.H0_H0, R9, R45 ;  /* 0x0000000900047231 */ /* 0x040fe2000000082d */
[-C--:B------:R-:W-:Y:S01]  /*7dc0*/  SEL R9, R5, R68.reuse, P1 ;  /* 0x0000004405097207 */ /* 0x080fe20000800000 */
[----:B------:R-:W-:Y:S01]  /*7dd0*/  HFMA2 R0, R0.H0_H0, R11, R47 ;  /* 0x0000000b00007231 */ /* 0x000fe2000000082f */
[-C--:B------:R-:W-:Y:S01]  /*7de0*/  SEL R34, R23, R68.reuse, P5 ;  /* 0x0000004417227207 */ /* 0x080fe20002800000 */
[--C-:B------:R-:W-:Y:S01]  /*7df0*/  HSETP2.GEU.AND P1, PT, R31.H0_H0, R68.reuse.H0_H0, PT ;  /* 0x200000441f007234 */ /* 0x100fe20003f2e800 */
[----:B------:R-:W-:Y:S01]  /*7e00*/  SHF.R.U32.HI R23, RZ, 0x10, R14 ;  /* 0x00000010ff177819 */ /* 0x000fe2000001160e */
[----:B------:R-:W-:Y:S01]  /*7e10*/  IMAD.MOV.U32 R45, RZ, RZ, R8 ;  /* 0x000000ffff2d7224 */ /* 0x000fe200078e0008 */
[----:B------:R-:W-:Y:S01]  /*7e20*/  SEL R29, R29, R68, P2 ;  /* 0x000000441d1d7207 */ /* 0x000fe20001000000 */
[--C-:B------:R-:W-:Y:S01]  /*7e30*/  IMAD.MOV.U32 R43, RZ, RZ, R4.reuse ;  /* 0x000000ffff2b7224 */ /* 0x100fe200078e0004 */
[----:B------:R-:W-:Y:S01]  /*7e40*/  HSETP2.GEU.AND P3, P2, R33, R68.H0_H0, PT ;  /* 0x2000004421007234 */ /* 0x000fe20003a6e000 */
[----:B------:R-:W-:-:S02]  /*7e50*/  PRMT R11, R8, 0x5410, R4 ;  /* 0x00005410080b7816 */ /* 0x000fc40000000004 */
[----:B------:R-:W-:Y:S02]  /*7e60*/  SHF.R.U32.HI R33, RZ, 0x10, R3 ;  /* 0x00000010ff217819 */ /* 0x000fe40000011603 */
[-C--:B------:R-:W-:Y:S02]  /*7e70*/  SEL R31, R31, R68.reuse, P1 ;  /* 0x000000441f1f7207 */ /* 0x080fe40000800000 */
[--C-:B------:R-:W-:Y:S01]  /*7e80*/  HSETP2.GEU.AND P1, P5, R11, R68.reuse.H0_H0, PT ;  /* 0x200000440b007234 */ /* 0x100fe20003d2e000 */
[-C--:B------:R-:W-:Y:S02]  /*7e90*/  SEL R12, R35, R68.reuse, P2 ;  /* 0x00000044230c7207 */ /* 0x080fe40001000000 */
[----:B------:R-:W-:Y:S01]  /*7ea0*/  HSETP2.GEU.AND P2, PT, R33.H0_H0, R68.H0_H0, PT ;  /* 0x2000004421007234 */ /* 0x000fe20003f4e800 */
[----:B------:R-:W-:Y:S02]  /*7eb0*/  SHF.R.U32.HI R5, RZ, 0x10, R5 ;  /* 0x00000010ff057819 */ /* 0x000fe40000011605 */
[----:B------:R-:W-:-:S02]  /*7ec0*/  SEL R11, R37, R68, P3 ;  /* 0x00000044250b7207 */ /* 0x000fc40001800000 */
[--C-:B------:R-:W-:Y:S01]  /*7ed0*/  HSETP2.GEU.AND P3, PT, R23.H0_H0, R68.reuse.H0_H0, PT ;  /* 0x2000004417007234 */ /* 0x100fe20003f6e800 */
[----:B------:R-:W-:Y:S02]  /*7ee0*/  SHF.R.U32.HI R41, RZ, 0x10, R10 ;  /* 0x00000010ff297819 */ /* 0x000fe4000001160a */
[----:B------:R-:W-:Y:S02]  /*7ef0*/  PRMT R7, R5, 0x5410, R7 ;  /* 0x0000541005077816 */ /* 0x000fe40000000007 */
[----:B------:R-:W-:Y:S02]  /*7f00*/  SHF.R.U32.HI R39, RZ, 0x10, R0 ;  /* 0x00000010ff277819 */ /* 0x000fe40000011600 */
[-C--:B------:R-:W-:Y:S02]  /*7f10*/  SEL R36, R27, R68.reuse, P4 ;  /* 0x000000441b247207 */ /* 0x080fe40002000000 */
[-C--:B------:R-:W-:Y:S02]  /*7f20*/  SEL R27, R33, R68.reuse, P2 ;  /* 0x00000044211b7207 */ /* 0x080fe40001000000 */
[----:B------:R-:W-:Y:S01]  /*7f30*/  HSETP2.GEU.AND P2, PT, R41.H0_H0, R68.H0_H0, PT ;  /* 0x2000004429007234 */ /* 0x000fe20003f4e800 */
[----:B------:R-:W-:-:S02]  /*7f40*/  SEL R23, R23, R68, P3 ;  /* 0x0000004417177207 */ /* 0x000fc40001800000 */
[-C--:B------:R-:W-:Y:S01]  /*7f50*/  SEL R8, R45, R68.reuse, P1 ;  /* 0x000000442d087207 */ /* 0x080fe20000800000 */
[--C-:B------:R-:W-:Y:S01]  /*7f60*/  HSETP2.GEU.AND P4, P3, R7, R68.reuse.H0_H0, PT ;  /* 0x2000004407007234 */ /* 0x100fe20003b8e000 */
[----:B------:R-:W-:Y:S01]  /*7f70*/  SHF.R.U32.HI R37, RZ, 0x10, R37 ;  /* 0x00000010ff257819 */ /* 0x000fe20000011625 */
[----:B------:R-:W-:Y:S01]  /*7f80*/  HSETP2.GEU.AND P1, PT, R39.H0_H0, R68.H0_H0, PT ;  /* 0x2000004427007234 */ /* 0x000fe20003f2e800 */
[-C--:B------:R-:W-:Y:S02]  /*7f90*/  SEL R33, R43, R68.reuse, P5 ;  /* 0x000000442b217207 */ /* 0x080fe40002800000 */
[----:B------:R-:W-:Y:S02]  /*7fa0*/  PRMT R7, R37, 0x5410, R14 ;  /* 0x0000541025077816 */ /* 0x000fe4000000000e */
[----:B------:R-:W-:Y:S02]  /*7fb0*/  ISETP.LT.AND P5, PT, R16, c[0x0][0x170], P0 ;  /* 0x00005c0010007a0c */ /* 0x000fe400007a1270 */
[----:B------:R-:W-:-:S02]  /*7fc0*/  SEL R16, R41, R68, P2 ;  /* 0x0000004429107207 */ /* 0x000fc40001000000 */
[----:B------:R-:W-:Y:S02]  /*7fd0*/  ISETP.LT.AND P2, PT, R22, c[0x0][0x170], P0 ;  /* 0x00005c0016007a0c */ /* 0x000fe40000741270 */
[-C--:B------:R-:W-:Y:S02]  /*7fe0*/  SEL R22, R39, R68.reuse, P1 ;  /* 0x0000004427167207 */ /* 0x080fe40000800000 */
[----:B------:R-:W-:Y:S02]  /*7ff0*/  SEL R38, R5, R68, P4 ;  /* 0x0000004405267207 */ /* 0x000fe40002000000 */
[----:B------:R-:W-:Y:S01]  /*8000*/  HSETP2.GEU.AND P4, P1, R7, R68.H0_H0, PT ;  /* 0x2000004407007234 */ /* 0x000fe2000398e000 */
[----:B------:R-:W-:Y:S02]  /*8010*/  PRMT R4, R17, 0x5410, R28 ;  /* 0x0000541011047816 */ /* 0x000fe4000000001c */
[----:B------:R-:W-:Y:S02]  /*8020*/  PRMT R6, R30, 0x5410, R25 ;  /* 0x000054101e067816 */ /* 0x000fe40000000019 */
[----:B------:R-:W-:-:S02]  /*8030*/  PRMT R5, R19, 0x5410, R26 ;  /* 0x0000541013057816 */ /* 0x000fc4000000001a */
[----:B------:R-:W-:Y:S02]  /*8040*/  PRMT R7, R32, 0x5410, R21 ;  /* 0x0000541020077816 */ /* 0x000fe40000000015 */
[----:B------:R-:W-:Y:S02]  /*8050*/  SHF.R.U32.HI R35, RZ, 0x10, R35 ;  /* 0x00000010ff237819 */ /* 0x000fe40000011623 */
[----:B------:R-:W-:Y:S02]  /*8060*/  SHF.R.U32.HI R45, RZ, 0x10, R45 ;  /* 0x00000010ff2d7819 */ /* 0x000fe4000001162d */
[-C--:B------:R-:W-:Y:S02]  /*8070*/  SEL R28, R13, R68.reuse, P3 ;  /* 0x000000440d1c7207 */ /* 0x080fe40001800000 */
[----:B------:R0:W-:Y:S01]  /*8080*/  @P5 STG.E.128.SYS [R66.64+UR4], R4 ;  /* 0x0000000442005986 */ /* 0x0001e2000c10ed04 */
[-C--:B------:R-:W-:Y:S02]  /*8090*/  SEL R26, R37, R68.reuse, P4 ;  /* 0x00000044251a7207 */ /* 0x080fe40002000000 */
[----:B------:R-:W-:-:S02]  /*80a0*/  SEL R14, R14, R68, P1 ;  /* 0x000000440e0e7207 */ /* 0x000fc40000800000 */
[----:B------:R-:W-:Y:S02]  /*80b0*/  SHF.R.U32.HI R43, RZ, 0x10, R43 ;  /* 0x00000010ff2b7819 */ /* 0x000fe4000001162b */
[----:B0-----:R-:W-:Y:S02]  /*80c0*/  PRMT R5, R35, 0x5410, R3 ;  /* 0x0000541023057816 */ /* 0x001fe40000000003 */
[----:B------:R-:W-:Y:S02]  /*80d0*/  PRMT R4, R15, 0x5410, R34 ;  /* 0x000054100f047816 */ /* 0x000fe40000000022 */
[----:B------:R-:W-:Y:S02]  /*80e0*/  PRMT R6, R36, 0x5410, R29 ;  /* 0x0000541024067816 */ /* 0x000fe4000000001d */
[----:B------:R-:W-:Y:S01]  /*80f0*/  HSETP2.GEU.AND P4, P3, R5, R68.H0_H0, PT ;  /* 0x2000004405007234 */ /* 0x000fe20003b8e000 */
[----:B------:R-:W-:Y:S02]  /*8100*/  PRMT R5, R45, 0x5410, R10 ;  /* 0x000054102d057816 */ /* 0x000fe4000000000a */
[----:B------:R-:W-:-:S04]  /*8110*/  PRMT R7, R28, 0x5410, R31 ;  /* 0x000054101c077816 */ /* 0x000fc8000000001f */
[----:B------:R-:W-:Y:S01]  /*8120*/  HSETP2.GEU.AND P5, P1, R5, R68.H0_H0, PT ;  /* 0x2000004405007234 */ /* 0x000fe200039ae000 */
[----:B------:R-:W-:Y:S02]  /*8130*/  PRMT R5, R9, 0x5410, R38 ;  /* 0x0000541009057816 */ /* 0x000fe40000000026 */
[-C--:B------:R-:W-:Y:S02]  /*8140*/  SEL R25, R35, R68.reuse, P4 ;  /* 0x0000004423197207 */ /* 0x080fe40002000000 */
[----:B------:R-:W-:Y:S02]  /*8150*/  SEL R28, R3, R68, P3 ;  /* 0x00000044031c7207 */ /* 0x000fe40001800000 */
[----:B------:R-:W-:Y:S02]  /*8160*/  PRMT R25, R12, 0x5410, R25 ;  /* 0x000054100c197816 */ /* 0x000fe40000000019 */
[----:B------:R0:W-:Y:S01]  /*8170*/  @P2 STG.E.128.SYS [R60.64+UR4], R4 ;  /* 0x000000043c002986 */ /* 0x0001e2000c10ed04 */
[----:B------:R-:W-:-:S02]  /*8180*/  IADD3 R2, P2, R2, c[0x0][0x300], RZ ;  /* 0x0000c00002027a10 */ /* 0x000fc40007f5e0ff */
[----:B------:R-:W-:Y:S02]  /*8190*/  SEL R45, R45, R68, P5 ;  /* 0x000000442d2d7207 */ /* 0x000fe40002800000 */
[----:B------:R-:W-:Y:S02]  /*81a0*/  IADD3.X R3, R18, c[0x0][0x304], RZ, P2, !PT ;  /* 0x0000c10012037a10 */ /* 0x000fe400017fe4ff */
[----:B------:R-:W-:Y:S02]  /*81b0*/  IADD3 R2, P2, R2, c[0x0][0x2e8], RZ ;  /* 0x0000ba0002027a10 */ /* 0x000fe40007f5e0ff */
[----:B------:R-:W-:Y:S02]  /*81c0*/  ISETP.LT.AND P5, PT, R20, c[0x0][0x170], P0 ;  /* 0x00005c0014007a0c */ /* 0x000fe400007a1270 */
[----:B------:R-:W-:Y:S02]  /*81d0*/  IADD3.X R3, R3, c[0x0][0x2ec], RZ, P2, !PT ;  /* 0x0000bb0003037a10 */ /* 0x000fe400017fe4ff */
[----:B------:R-:W-:-:S02]  /*81e0*/  ISETP.LT.AND P0, PT, R24, c[0x0][0x170], P0 ;  /* 0x00005c0018007a0c */ /* 0x000fc40000701270 */
[----:B------:R-:W-:Y:S02]  /*81f0*/  PRMT R24, R11, 0x5410, R26 ;  /* 0x000054100b187816 */ /* 0x000fe4000000001a */
[----:B0-----:R-:W-:Y:S02]  /*8200*/  PRMT R5, R43, 0x5410, R0 ;  /* 0x000054102b057816 */ /* 0x001fe40000000000 */
[----:B------:R-:W-:Y:S02]  /*8210*/  PRMT R26, R14, 0x5410, R23 ;  /* 0x000054100e1a7816 */ /* 0x000fe40000000017 */
[----:B------:R-:W-:Y:S02]  /*8220*/  PRMT R27, R28, 0x5410, R27 ;  /* 0x000054101c1b7816 */ /* 0x000fe4000000001b */
[----:B------:R-:W-:Y:S01]  /*8230*/  HSETP2.GEU.AND P4, P3, R5, R68.H0_H0, PT ;  /* 0x2000004405007234 */ /* 0x000fe20003b8e000 */
[----:B------:R-:W-:Y:S02]  /*8240*/  SEL R5, R10, R68, P1 ;  /* 0x000000440a057207 */ /* 0x000fe40000800000 */
[----:B------:R-:W-:-:S02]  /*8250*/  IADD3 R2, P1, R2, c[0x0][0x2e8], RZ ;  /* 0x0000ba0002027a10 */ /* 0x000fc40007f3e0ff */
[----:B------:R-:W-:Y:S02]  /*8260*/  PRMT R8, R8, 0x5410, R45 ;  /* 0x0000541008087816 */ /* 0x000fe4000000002d */
[----:B------:R-:W-:Y:S02]  /*8270*/  IADD3.X R3, R3, c[0x0][0x2ec], RZ, P1, !PT ;  /* 0x0000bb0003037a10 */ /* 0x000fe40000ffe4ff */
[-C--:B------:R-:W-:Y:S02]  /*8280*/  SEL R4, R43, R68.reuse, P4 ;  /* 0x000000442b047207 */ /* 0x080fe40002000000 */
[----:B------:R-:W-:Y:S02]  /*8290*/  SEL R7, R0, R68, P3 ;  /* 0x0000004400077207 */ /* 0x000fe40001800000 */
[----:B------:R-:W-:Y:S02]  /*82a0*/  PRMT R10, R5, 0x5410, R16 ;  /* 0x00005410050a7816 */ /* 0x000fe40000000010 */
[----:B------:R-:W-:Y:S01]  /*82b0*/  PRMT R9, R33, 0x5410, R4 ;  /* 0x0000541021097816 */ /* 0x000fe20000000004 */
[----:B------:R0:W-:Y:S01]  /*82c0*/  @P5 STG.E.128.SYS [R2], R24 ;  /* 0x0000001802005386 */ /* 0x0001e2000010ed00 */
[----:B------:R-:W-:-:S08]  /*82d0*/  PRMT R11, R7, 0x5410, R22 ;  /* 0x00005410070b7816 */ /* 0x000fd00000000016 */
[----:B------:R0:W-:Y:S01]  /*82e0*/  @P0 STG.E.128.SYS [R2.64+UR6], R8 ;  /* 0x0000000802000986 */ /* 0x0001e2000c10ed06 */
[----:B------:R-:W-:Y:S05]  /*82f0*/  @!P6 EXIT ;  /* 0x000000000000e94d */ /* 0x000fea0003800000 */
[----:B------:R-:W-:Y:S05]  /*8300*/  MEMBAR.SC.GPU ;  /* 0x0000000000007992 */ /* 0x000fea0000002000 */
[----:B------:R-:W-:-:S00]  /*8310*/  ERRBAR ;  /* 0x00000000000079ab */ /* 0x000fc00000000000 */
[----:B------:R-:W-:-:S05]  /*8320*/  CCTL.IVALL ;  /* 0x00000000ff00798f */ /* 0x000fca0002000000 */
[----:B------:R-:W-:Y:S01]  /*8330*/  BAR.SYNC.DEFER_BLOCKING 0x0 ;  /* 0x0000000000007b1d */ /* 0x000fe20000010000 */
[----:B------:R-:W-:-:S12]  /*8340*/  ISETP.GT.AND P0, PT, R118, RZ, PT ;  /* 0x000000ff7600720c */ /* 0x000fd80003f04270 */
[----:B------:R-:W-:Y:S05]  /*8350*/  @P0 EXIT ;  /* 0x000000000000094d */ /* 0x000fea0003800000 */
[----:B------:R-:W-:Y:S05]  /*8360*/  MEMBAR.ALL.GPU ;  /* 0x0000000000007992 */ /* 0x000fea000000a000 */
[----:B------:R-:W-:Y:S01]  /*8370*/  IADD3 R119, R119, 0x1, RZ ;  /* 0x0000000177777810 */ /* 0x000fe20007ffe0ff */
[----:B------:R-:W-:-:S00]  /*8380*/  ERRBAR ;  /* 0x00000000000079ab */ /* 0x000fc00000000000 */
[----:B------:R-:W-:-:S04]  /*8390*/  ISETP.NE.AND P0, PT, R119, c[0x0][0x184], PT ;  /* 0x0000610077007a0c */ /* 0x000fc80003f05270 */
[----:B------:R-:W-:-:S08]  /*83a0*/  SEL R119, R119, RZ, P0 ;  /* 0x000000ff77777207 */ /* 0x000fd00000000000 */
[----:B------:R-:W-:Y:S01]  /*83b0*/  STG.E.STRONG.GPU [UR8], R119 ;  /* 0x00000077ff007986 */ /* 0x000fe2000c114908 */
[----:B------:R-:W-:Y:S05]  /*83c0*/  EXIT ;  /* 0x000000000000794d */ /* 0x000fea0003800000 */
.L_x_235:
[----:B------:R-:W-:-:S00]  /*83d0*/  BRA `(.L_x_235) ;  /* 0xfffffff000007947 */ /* 0x000fc0000383ffff */
[----:B------:R-:W-:-:S00]  /*83e0*/  NOP ;  /* 0x0000000000007918 */ /* 0x000fc00000000000 */
[----:B------:R-:W-:-:S00]  /*83f0*/  NOP ;  /* 0x0000000000007918 */ /* 0x000fc00000000000 */
.L_x_243:


//--------------------- .text._ZN7cutlass6KernelINS_4gemm6kernel4GemmINS1_11threadblock12MmaPipelinedINS1_9GemmShapeILi64ELi128ELi32EEENS_9transform11threadblock22PredicatedTileIteratorINS_11MatrixShapeILi64ELi32EEENS_6half_tENS_6layout8RowMajorELi1ENS8_29PitchLinearWarpRakedThreadMapINS_16PitchLinearShapeILi32ELi64EEELi128ENSH_ILi4ELi8EEELi8EEELi8ELb0ENSE_9NoPermuteEEENS9_19RegularTileIteratorISC_SD_NSE_37RowMajorTensorOpMultiplicandCrosswiseILi16ELi32EEELi0ESK_Li16EEENSA_INSB_ILi32ELi128EEESD_NSE_11ColumnMajorELi0ENSG_INSH_ILi32ELi128EEELi128ESJ_Li8EEELi8ELb0ESL_EENSN_ISR_SD_NSE_40ColumnMajorTensorOpMultiplicandCrosswiseILi16ELi32EEELi1ESU_Li16EEESD_SF_NS4_9MmaPolicyINS1_4warp11MmaTensorOpINS6_ILi32ELi64ELi32EEESD_SP_SD_SX_SD_SF_NS10_17MmaTensorOpPolicyINS_4arch3MmaINS6_ILi16ELi8ELi8EEELi32ESD_SF_SD_SS_SD_SF_NS14_13OpMultiplyAddEEENSB_ILi1ELi1EEEEELi1ELb0EbEENSB_ILi0ELi0EEES1C_Li1EEENS_21NumericArrayConverterISD_SD_Li16ELNS_15FloatRoundStyleE2ENS8_6thread14UnaryTransform8IdentityEEENS1E_ISD_SD_Li32ELS1F_2ES1I_EEbEENS_8epilogue11threadblock8EpilogueIS7_S1B_Li1ENS1N_22PredicatedTileIteratorINS1N_26OutputTileOptimalThreadMapINS1N_15OutputTileShapeILi128ELi8ELi2ELi1ELi1EEENS1R_ILi1ELi4ELi1ELi1ELi4EEELi128ELi8ELi16EEESD_Lb0ESL_Lb0EEENS1M_4warp24FragmentIteratorTensorOpIS12_S16_SD_NS_5ArrayISD_Li4ELb0EEESF_EENS1W_20TileIteratorTensorOpIS12_S16_SD_SF_EENS1N_18SharedLoadIteratorINS1U_18CompactedThreadMapESD_Li16EEENS1M_6thread21LinearCombinationReluISD_Li8ESD_SD_LNS26_9ScaleType4KindE1ELS1F_2EEENSB_ILi0ELi16EEELi1ELi1EEENS4_30GemmIdentityThreadblockSwizzleILi1EEELb0EEEEEvNT_6ParamsE --------------------------
	.section	.text._ZN7cutlass6KernelINS_4gemm6kernel4GemmINS1_11threadblock12MmaPipelinedINS1_9GemmShapeILi64ELi128ELi32EEENS_9transform11threadblock22PredicatedTileIteratorINS_11MatrixShapeILi64ELi32EEENS_6half_tENS_6layout8RowMajorELi1ENS8_29PitchLinearWarpRakedThreadMapINS_16PitchLinearShapeILi32ELi64EEELi128ENSH_ILi4ELi8EEELi8EEELi8ELb0ENSE_9NoPermuteEEENS9_19RegularTileIteratorISC_SD_NSE_37RowMajorTensorOpMultiplicandCrosswiseILi16ELi32EEELi0ESK_Li16EEENSA_INSB_ILi32ELi128EEESD_NSE_11ColumnMajorELi0ENSG_INSH_ILi32ELi128EEELi128ESJ_Li8EEELi8ELb0ESL_EENSN_ISR_SD_NSE_40ColumnMajorTensorOpMultiplicandCrosswiseILi16ELi32EEELi1ESU_Li16EEESD_SF_NS4_9MmaPolicyINS1_4warp11MmaTensorOpINS6_ILi32ELi64ELi32EEESD_SP_SD_SX_SD_SF_NS10_17MmaTensorOpPolicyINS_4arch3MmaINS6_ILi16ELi8ELi8EEELi32ESD_SF_SD_SS_SD_SF_NS14_13OpMultiplyAddEEENSB_ILi1ELi1EEEEELi1ELb0EbEENSB_ILi0ELi0EEES1C_Li1EEENS_21NumericArrayConverterISD_SD_Li16ELNS_15FloatRoundStyleE2ENS8_6thread14UnaryTransform8IdentityEEENS1E_ISD_SD_Li32ELS1F_2ES1I_EEbEENS_8epilogue11threadblock8EpilogueIS7_S1B_Li1ENS1N_22PredicatedTileIteratorINS1N_26OutputTileOptimalThreadMapINS1N_15OutputTileShapeILi128ELi8ELi2ELi1ELi1EEENS1R_ILi1ELi4ELi1ELi1ELi4EEELi128ELi8ELi16EEESD_Lb0ESL_Lb0EEENS1M_4warp24FragmentIteratorTensorOpIS12_S16_SD_NS_5ArrayISD_Li4ELb0EEESF_EENS1W_20TileIteratorTensorOpIS12_S16_SD_SF_EENS1N_18SharedLoadIteratorINS1U_18CompactedThreadMapESD_Li16EEENS1M_6thread21LinearCombinationReluISD_Li8ESD_SD_LNS26_9ScaleType4KindE1ELS1F_2EEENSB_ILi0ELi16EEELi1ELi1EEENS4_30GemmIdentityThreadblockSwizzleILi1EEELb0EEEEEvNT_6ParamsE,"ax",@progbits
	.sectioninfo	@"SHI_REGISTERS=118"
	.align	128
.text._ZN7cutlass6KernelINS_4gemm6kernel4GemmINS1_11threadblock12MmaPipelinedINS1_9GemmShapeILi64ELi128ELi32EEENS_9transform11threadblock22PredicatedTileIteratorINS_11MatrixShapeILi64ELi32EEENS_6half_tENS_6layout8RowMajorELi1ENS8_29PitchLinearWarpRakedThreadMapINS_16PitchLinearShapeILi32ELi64EEELi128ENSH_ILi4ELi8EEELi8EEELi8ELb0ENSE_9NoPermuteEEENS9_19RegularTileIteratorISC_SD_NSE_37RowMajorTensorOpMultiplicandCrosswiseILi16ELi32EEELi0ESK_Li16EEENSA_INSB_ILi32ELi128EEESD_NSE_11ColumnMajorELi0ENSG_INSH_ILi32ELi128EEELi128ESJ_Li8EEELi8ELb0ESL_EENSN_ISR_SD_NSE_40ColumnMajorTensorOpMultiplicandCrosswiseILi16ELi32EEELi1ESU_Li16EEESD_SF_NS4_9MmaPolicyINS1_4warp11MmaTensorOpINS6_ILi32ELi64ELi32EEESD_SP_SD_SX_SD_SF_NS10_17MmaTensorOpPolicyINS_4arch3MmaINS6_ILi16ELi8ELi8EEELi32ESD_SF_SD_SS_SD_SF_NS14_13OpMultiplyAddEEENSB_ILi1ELi1EEEEELi1ELb0EbEENSB_ILi0ELi0EEES1C_Li1EEENS_21NumericArrayConverterISD_SD_Li16ELNS_15FloatRoundStyleE2ENS8_6thread14UnaryTransform8IdentityEEENS1E_ISD_SD_Li32ELS1F_2ES1I_EEbEENS_8epilogue11threadblock8EpilogueIS7_S1B_Li1ENS1N_22PredicatedTileIteratorINS1N_26OutputTileOptimalThreadMapINS1N_15OutputTileShapeILi128ELi8ELi2ELi1ELi1EEENS1R_ILi1ELi4ELi1ELi1ELi4EEELi128ELi8ELi16EEESD_Lb0ESL_Lb0EEENS1M_4warp24FragmentIteratorTensorOpIS12_S16_SD_NS_5ArrayISD_Li4ELb0EEESF_EENS1W_20TileIteratorTensorOpIS12_S16_SD_SF_EENS1N_18SharedLoadIteratorINS1U_18CompactedThreadMapESD_Li16EEENS1M_6thread21LinearCombinationReluISD_Li8ESD_SD_LNS26_9ScaleType4KindE1ELS1F_2EEENSB_ILi0ELi16EEELi1ELi1EEENS4_30GemmIdentityThreadblockSwizzleILi1EEELb0EEEEEvNT_6ParamsE:
        .type           _ZN7cutlass6KernelINS_4gemm6kernel4GemmINS1_11threadblock12MmaPipelinedINS1_9GemmShapeILi64ELi128ELi32EEENS_9transform11threadblock22PredicatedTileIteratorINS_11MatrixShapeILi64ELi32EEENS_6half_tENS_6layout8RowMajorELi1ENS8_29PitchLinearWarpRakedThreadMapINS_16PitchLinearShapeILi32ELi64EEELi128ENSH_ILi4ELi8EEELi8EEELi8ELb0ENSE_9NoPermuteEEENS9_19RegularTileIteratorISC_SD_NSE_37RowMajorTensorOpMultiplicandCrosswiseILi16ELi32EEELi0ESK_Li16EEENSA_INSB_ILi32ELi128EEESD_NSE_11ColumnMajorELi0ENSG_INSH_ILi32ELi128EEELi128ESJ_Li8EEELi8ELb0ESL_EENSN_ISR_SD_NSE_40ColumnMajorTensorOpMultiplicandCrosswiseILi16ELi32EEELi1ESU_Li16EEESD_SF_NS4_9MmaPolicyINS1_4warp11MmaTensorOpINS6_ILi32ELi64ELi32EEESD_SP_SD_SX_SD_SF_NS10_17MmaTensorOpPolicyINS_4arch3MmaINS6_ILi16ELi8ELi8EEELi32ESD_SF_SD_SS_SD_SF_NS14_13OpMultiplyAddEEENSB_ILi1ELi1EEEEELi1ELb0EbEENSB_ILi0ELi0EEES1C_Li1EEENS_21NumericArrayConverterISD_SD_Li16ELNS_15FloatRoundStyleE2ENS8_6thread14UnaryTransform8IdentityEEENS1E_ISD_SD_Li32ELS1F_2ES1I_EEbEENS_8epilogue11threadblock8EpilogueIS7_S1B_Li1ENS1N_22PredicatedTileIteratorINS1N_26OutputTileOptimalThreadMapINS1N_15OutputTileShapeILi128ELi8ELi2ELi1ELi1EEENS1R_ILi1ELi4ELi1ELi1ELi4EEELi128ELi8ELi16EEESD_Lb0ESL_Lb0EEENS1M_4warp24FragmentIteratorTensorOpIS12_S16_SD_NS_5ArrayISD_Li4ELb0EEESF_EENS1W_20TileIteratorTensorOpIS12_S16_SD_SF_EENS1N_18SharedLoadIteratorINS1U_18CompactedThreadMapESD_Li16EEENS1M_6thread21LinearCombinationReluISD_Li8ESD_SD_LNS26_9ScaleType4KindE1ELS1F_2EEENSB_ILi0ELi16EEELi1ELi1EEENS4_30GemmIdentityThreadblockSwizzleILi1EEELb0EEEEEvNT_6ParamsE,@function
        .size           _ZN7cutlass6KernelINS_4gemm6kernel4GemmINS1_11threadblock12MmaPipelinedINS1_9GemmShapeILi64ELi128ELi32EEENS_9transform11threadblock22PredicatedTileIteratorINS_11MatrixShapeILi64ELi32EEENS_6half_tENS_6layout8RowMajorELi1ENS8_29PitchLinearWarpRakedThreadMapINS_16PitchLinearShapeILi32ELi64EEELi128ENSH_ILi4ELi8EEELi8EEELi8ELb0ENSE_9NoPermuteEEENS9_19RegularTileIteratorISC_SD_NSE_37RowMajorTensorOpMultiplicandCrosswiseILi16ELi32EEELi0ESK_Li16EEENSA_INSB_ILi32ELi128EEESD_NSE_11ColumnMajorELi0ENSG_INSH_ILi32ELi128EEELi128ESJ_Li8EEELi8ELb0ESL_EENSN_ISR_SD_NSE_40ColumnMajorTensorOpMultiplicandCrosswiseILi16ELi32EEELi1ESU_Li16EEESD_SF_NS4_9MmaPolicyINS1_4warp11MmaTensorOpINS6_ILi32ELi64ELi32EEESD_SP_SD_SX_SD_SF_NS10_17MmaTensorOpPolicyINS_4arch3MmaINS6_ILi16ELi8ELi8EEELi32ESD_SF_SD_SS_SD_SF_NS14_13OpMultiplyAddEEENSB_ILi1ELi1EEEEELi1ELb0EbEENSB_ILi0ELi0EEES1C_Li1EEENS_21NumericArrayConverterISD_SD_Li16ELNS_15FloatRoundStyleE2ENS8_6thread14UnaryTransform8IdentityEEENS1E_ISD_SD_Li32ELS1F_2ES1I_EEbEENS_8epilogue11threadblock8EpilogueIS7_S1B_Li1ENS1N_22PredicatedTileIteratorINS1N_26OutputTileOptimalThreadMapINS1N_15OutputTileShapeILi128ELi8ELi2ELi1ELi1EEENS1R_ILi1ELi4ELi1ELi1ELi4EEELi128ELi8ELi16EEESD_Lb0ESL_Lb0EEENS1M_4warp24FragmentIteratorTensorOpIS12_S16_SD_NS_5ArrayISD_Li4ELb0EEESF_EENS1W_20TileIteratorTensorOpIS12_S16_SD_SF_EENS1N_18SharedLoadIteratorINS1U_18CompactedThreadMapESD_Li16EEENS1M_6thread21LinearCombinationReluISD_Li8ESD_SD_LNS26_9ScaleType4KindE1ELS1F_2EEENSB_ILi0ELi16EEELi1ELi1EEENS4_30GemmIdentityThreadblockSwizzleILi1EEELb0EEEEEvNT_6ParamsE,(.L_x_244 - _ZN7cutlass6KernelINS_4gemm6kernel4GemmINS1_11threadblock12MmaPipelinedINS1_9GemmShapeILi64ELi128ELi32EEENS_9transform11threadblock22PredicatedTileIteratorINS_11MatrixShapeILi64ELi32EEENS_6half_tENS_6layout8RowMajorELi1ENS8_29PitchLinearWarpRakedThreadMapINS_16PitchLinearShapeILi32ELi64EEELi128ENSH_ILi4ELi8EEELi8EEELi8ELb0ENSE_9NoPermuteEEENS9_19RegularTileIteratorISC_SD_NSE_37RowMajorTensorOpMultiplicandCrosswiseILi16ELi32EEELi0ESK_Li16EEENSA_INSB_ILi32ELi128EEESD_NSE_11ColumnMajorELi0ENSG_INSH_ILi32ELi128EEELi128ESJ_Li8EEELi8ELb0ESL_EENSN_ISR_SD_NSE_40ColumnMajorTensorOpMultiplicandCrosswiseILi16ELi32EEELi1ESU_Li16EEESD_SF_NS4_9MmaPolicyINS1_4warp11MmaTensorOpINS6_ILi32ELi64ELi32EEESD_SP_SD_SX_SD_SF_NS10_17MmaTensorOpPolicyINS_4arch3MmaINS6_ILi16ELi8ELi8EEELi32ESD_SF_SD_SS_SD_SF_NS14_13OpMultiplyAddEEENSB_ILi1ELi1EEEEELi1ELb0EbEENSB_ILi0ELi0EEES1C_Li1EEENS_21NumericArrayConverterISD_SD_Li16ELNS_15FloatRoundStyleE2ENS8_6thread14UnaryTransform8IdentityEEENS1E_ISD_SD_Li32ELS1F_2ES1I_EEbEENS_8epilogue11threadblock8EpilogueIS7_S1B_Li1ENS1N_22PredicatedTileIteratorINS1N_26OutputTileOptimalThreadMapINS1N_15OutputTileShapeILi128ELi8ELi2ELi1ELi1EEENS1R_ILi1ELi4ELi1ELi1ELi4EEELi128ELi8ELi16EEESD_Lb0ESL_Lb0EEENS1M_4warp24FragmentIteratorTensorOpIS12_S16_SD_NS_5ArrayISD_Li4ELb0EEESF_EENS1W_20TileIteratorTensorOpIS12_S16_SD_SF_EENS1N_18SharedLoadIteratorINS1U_18CompactedThreadMapESD_Li16EEENS1M_6thread21LinearCombinationReluISD_Li8ESD_SD_LNS26_9ScaleType4KindE1ELS1F_2EEENSB_ILi0ELi16EEELi1ELi1EEENS4_30GemmIdentityThreadblockSwizzleILi1EEELb0EEEEEvNT_6ParamsE)
        .other          _ZN7cutlass6KernelINS_4gemm6kernel4GemmINS1_11threadblock12MmaPipelinedINS1_9GemmShapeILi64ELi128ELi32EEENS_9transform11threadblock22PredicatedTileIteratorINS_11MatrixShapeILi64ELi32EEENS_6half_tENS_6layout8RowMajorELi1ENS8_29PitchLinearWarpRakedThreadMapINS_16PitchLinearShapeILi32ELi64EEELi128ENSH_ILi4ELi8EEELi8EEELi8ELb0ENSE_9NoPermuteEEENS9_19RegularTileIteratorISC_SD_NSE_37RowMajorTensorOpMultiplicandCrosswiseILi16ELi32EEELi0ESK_Li16EEENSA_INSB_ILi32ELi128EEESD_NSE_11ColumnMajorELi0ENSG_INSH_ILi32ELi128EEELi128ESJ_Li8EEELi8ELb0ESL_EENSN_ISR_SD_NSE_40ColumnMajorTensorOpMultiplicandCrosswiseILi16ELi32EEELi1ESU_Li16EEESD_SF_NS4_9MmaPolicyINS1_4warp11MmaTensorOpINS6_ILi32ELi64ELi32EEESD_SP_SD_SX_SD_SF_NS10_17MmaTensorOpPolicyINS_4arch3MmaINS6_ILi16ELi8ELi8EEELi32ESD_SF_SD_SS_SD_SF_NS14_13OpMultiplyAddEEENSB_ILi1ELi1EEEEELi1ELb0EbEENSB_ILi0ELi0EEES1C_Li1EEENS_21NumericArrayConverterISD_SD_Li16ELNS_15FloatRoundStyleE2ENS8_6thread14UnaryTransform8IdentityEEENS1E_ISD_SD_Li32ELS1F_2ES1I_EEbEENS_8epilogue11threadblock8EpilogueIS7_S1B_Li1ENS1N_22PredicatedTileIteratorINS1N_26OutputTileOptimalThreadMapINS1N_15OutputTileShapeILi128ELi8ELi2ELi1ELi1EEENS1R_ILi1ELi4ELi1ELi1ELi4EEELi128ELi8ELi16EEESD_Lb0ESL_Lb0EEENS1M_4warp24FragmentIteratorTensorOpIS12_S16_SD_NS_5ArrayISD_Li4ELb0EEESF_EENS1W_20TileIteratorTensorOpIS12_S16_SD_SF_EENS1N_18SharedLoadIteratorINS1U_18CompactedThreadMapESD_Li16EEENS1M_6thread21LinearCombinationReluISD_Li8ESD_SD_LNS26_9ScaleType4KindE1ELS1F_2EEENSB_ILi0ELi16EEELi1ELi1EEENS4_30GemmIdentityThreadblockSwizzleILi1EEELb0EEEEEvNT_6ParamsE,@"STO_CUDA_ENTRY STV_DEFAULT"
_ZN7cutlass6KernelINS_4gemm6kernel4GemmINS1_11threadblock12MmaPipelinedINS1_9GemmShapeILi64ELi128ELi32EEENS_9transform11threadblock22PredicatedTileIteratorINS_11MatrixShapeILi64ELi32EEENS_6half_tENS_6layout8RowMajorELi1ENS8_29PitchLinearWarpRakedThreadMapINS_16PitchLinearShapeILi32ELi64EEELi128ENSH_ILi4ELi8EEELi8EEELi8ELb0ENSE_9NoPermuteEEENS9_19RegularTileIteratorISC_SD_NSE_37RowMajorTensorOpMultiplicandCrosswiseILi16ELi32EEELi0ESK_Li16EEENSA_INSB_ILi32ELi128EEESD_NSE_11ColumnMajorELi0ENSG_INSH_ILi32ELi128EEELi128ESJ_Li8EEELi8ELb0ESL_EENSN_ISR_SD_NSE_40ColumnMajorTensorOpMultiplicandCrosswiseILi16ELi32EEELi1ESU_Li16EEESD_SF_NS4_9MmaPolicyINS1_4warp11MmaTensorOpINS6_ILi32ELi64ELi32EEESD_SP_SD_SX_SD_SF_NS10_17MmaTensorOpPolicyINS_4arch3MmaINS6_ILi16ELi8ELi8EEELi32ESD_SF_SD_SS_SD_SF_NS14_13OpMultiplyAddEEENSB_ILi1ELi1EEEEELi1ELb0EbEENSB_ILi0ELi0EEES1C_Li1EEENS_21NumericArrayConverterISD_SD_Li16ELNS_15FloatRoundStyleE2ENS8_6thread14UnaryTransform8IdentityEEENS1E_ISD_SD_Li32ELS1F_2ES1I_EEbEENS_8epilogue11threadblock8EpilogueIS7_S1B_Li1ENS1N_22PredicatedTileIteratorINS1N_26OutputTileOptimalThreadMapINS1N_15OutputTileShapeILi128ELi8ELi2ELi1ELi1EEENS1R_ILi1ELi4ELi1ELi1ELi4EEELi128ELi8ELi16EEESD_Lb0ESL_Lb0EEENS1M_4warp24FragmentIteratorTensorOpIS12_S16_SD_NS_5ArrayISD_Li4ELb0EEESF_EENS1W_20TileIteratorTensorOpIS12_S16_SD_SF_EENS1N_18SharedLoadIteratorINS1U_18CompactedThreadMapESD_Li16EEENS1M_6thread21LinearCombinationReluISD_Li8ESD_SD_LNS26_9ScaleType4KindE1ELS1F_2EEENSB_ILi0ELi16EEELi1ELi1EEENS4_30GemmIdentityThreadblockSwizzleILi1EEELb0EEEEEvNT_6ParamsE:
[----:B------:R-:W-:Y:S02]  /*0000*/  MOV R1, c[0x0][0x28] ;  /* 0x00000a0000017a02 */ /* 0x000fe40000000f00 */
[----:B------:R-:W0:Y:S01]  /*0010*/  S2R R2, SR_CTAID.Y ;  /* 0x0000000000027919 */ /* 0x000e220000002600 */
[----:B------:R-:W-:-:S03]  /*0020*/  IMAD.MOV.U32 R0, RZ, RZ, -0x1 ;  /* 0xffffffffff007424 */ /* 0x000fc600078e00ff */
[----:B------:R-:W1:Y:S02]  /*0030*/  S2R R94, SR_CTAID.X ;  /* 0x00000000005e7919 */ /* 0x000e640000002500 */
[----:B------:R-:W-:Y:S02]  /*0040*/  SHF.L.U32 R3, R0, c[0x0][0x178], RZ ;  /* 0x00005e0000037a19 */ /* 0x000fe400000006ff */
[----:B0-----:R-:W-:Y:S02]  /*0050*/  SHF.L.U32 R2, R2, c[0x0][0x178], RZ ;  /* 0x00005e0002027a19 */ /* 0x001fe400000006ff */
[----:B-1----:R-:W-:Y:S02]  /*0060*/  LOP3.LUT R3, R94, R3, RZ, 0x30, !PT ;  /* 0x000000035e037212 */ /* 0x002fe400078e30ff */
[----:B------:R-:W-:-:S03]  /*0070*/  SHF.R.S32.HI R94, RZ, c[0x0][0x178], R94 ;  /* 0x00005e00ff5e7a19 */ /* 0x000fc6000001145e */
[----:B------:R-:W-:-:S05]  /*0080*/  IMAD.IADD R92, R2, 0x1, R3 ;  /* 0x00000001025c7824 */ /* 0x000fca00078e0203 */
[----:B------:R-:W-:-:S04]  /*0090*/  ISETP.GE.AND P0, PT, R92, c[0x0][0x170], PT ;  /* 0x00005c005c007a0c */ /* 0x000fc80003f06270 */
[----:B------:R-:W-:-:S12]  /*00a0*/  ISETP.GE.OR P0, PT, R94, c[0x0][0x16c], P0 ;  /* 0x00005b005e007a0c */ /* 0x000fd80000706670 */
[----:B------:R-:W-:Y:S05]  /*00b0*/  @P0 EXIT ;  /* 0x000000000000094d */ /* 0x000fea0003800000 */
[----:B------:R-:W0:Y:S01]  /*00c0*/  S2R R84, SR_TID.X ;  /* 0x0000000000547919 */ /* 0x000e220000002100 */
[----:B------:R-:W-:Y:S01]  /*00d0*/  CS2R R24, SRZ ;  /* 0x0000000000187805 */ /* 0x000fe2000001ff00 */
[----:B------:R-:W-:Y:S01]  /*00e0*/  CS2R R26, SRZ ;  /* 0x00000000001a7805 */ /* 0x000fe2000001ff00 */
[----:B------:R-:W-:Y:S01]  /*00f0*/  CS2R R20, SRZ ;  /* 0x0000000000147805 */ /* 0x000fe2000001ff00 */
[----:B------:R-:W1:Y:S01]  /*0100*/  S2R R10, SR_CTAID.Z ;  /* 0x00000000000a7919 */ /* 0x000e620000002700 */
[----:B------:R-:W-:Y:S01]  /*0110*/  CS2R R22, SRZ ;  /* 0x0000000000167805 */ /* 0x000fe2000001ff00 */
[----:B------:R-:W-:Y:S01]  /*0120*/  ULDC.64 UR4, c[0x0][0x188] ;  /* 0x0000620000047ab9 */ /* 0x000fe20000000a00 */
[----:B0-----:R-:W-:Y:S01]  /*0130*/  SHF.R.S32.HI R93, RZ, 0x1f, R84 ;  /* 0x0000001fff5d7819 */ /* 0x001fe20000011454 */
[----:B-1----:R-:W-:-:S03]  /*0140*/  IMAD R10, R10, c[0x0][0x2a0], RZ ;  /* 0x0000a8000a0a7a24 */ /* 0x002fc600078e02ff */
[----:B------:R-:W-:Y:S02]  /*0150*/  LEA.HI R91, R93, R84, RZ, 0x5 ;  /* 0x000000545d5b7211 */ /* 0x000fe400078f28ff */
[----:B------:R-:W-:Y:S02]  /*0160*/  IADD3 R13, R10, c[0x0][0x2a0], RZ ;  /* 0x0000a8000a0d7a10 */ /* 0x000fe40007ffe0ff */
[----:B------:R-:W-:Y:S02]  /*0170*/  LOP3.LUT R3, R91, 0xffffffe0, RZ, 0xc0, !PT ;  /* 0xffffffe05b037812 */ /* 0x000fe400078ec0ff */
[----:B------:R-:W-:Y:S02]  /*0180*/  IMNMX R13, R13, c[0x0][0x168], PT ;  /* 0x00005a000d0d7a17 */ /* 0x000fe40003800200 */
[----:B------:R-:W-:Y:S01]  /*0190*/  SHF.R.S32.HI R91, RZ, 0x5, R91 ;  /* 0x00000005ff5b7819 */ /* 0x000fe2000001145b */
[----:B------:R-:W-:Y:S02]  /*01a0*/  IMAD.IADD R90, R84, 0x1, -R3 ;  /* 0x00000001545a7824 */ /* 0x000fe400078e0a03 */
[----:B------:R-:W-:-:S02]  /*01b0*/  IMAD.IADD R50, R13, 0x1, -R10 ;  /* 0x000000010d327824 */ /* 0x000fc400078e0a0a */
[----:B------:R-:W-:Y:S01]  /*01c0*/  IMAD.SHL.U32 R0, R91, 0x10, RZ ;  /* 0x000000105b007824 */ /* 0x000fe200078e00ff */
[----:B------:R-:W-:Y:S02]  /*01d0*/  SHF.R.S32.HI R89, RZ, 0x1f, R90 ;  /* 0x0000001fff597819 */ /* 0x000fe4000001145a */
[----:B------:R-:W-:Y:S02]  /*01e0*/  SHF.R.S32.HI R49, RZ, 0x1f, R50 ;  /* 0x0000001fff317819 */ /* 0x000fe40000011432 */
[----:B------:R-:W-:Y:S02]  /*01f0*/  LEA.HI R39, R89, R90, RZ, 0x2 ;  /* 0x0000005a59277211 */ /* 0x000fe400078f10ff */
[----:B------:R-:W-:Y:S02]  /*0200*/  LEA.HI R49, R49, R50, RZ, 0x5 ;  /* 0x0000003231317211 */ /* 0x000fe400078f28ff */
[C---:B------:R-:W-:Y:S02]  /*0210*/  LEA.HI.SX32 R3, R39.reuse, R0, 0x1e ;  /* 0x0000000027037211 */ /* 0x040fe400078ff2ff */
[----:B------:R-:W-:-:S02]  /*0220*/  LOP3.LUT R39, R39, 0xfffffffc, RZ, 0xc0, !PT ;  /* 0xfffffffc27277812 */ /* 0x000fc400078ec0ff */
[----:B------:R-:W-:Y:S01]  /*0230*/  LOP3.LUT R49, R49, 0xffffffe0, RZ, 0xc0, !PT ;  /* 0xffffffe031317812 */ /* 0x000fe200078ec0ff */
[----:B------:R-:W-:Y:S02]  /*0240*/  IMAD R11, R94, 0x40, R3 ;  /* 0x000000405e0b7824 */ /* 0x000fe400078e0203 */
[----:B------:R-:W-:Y:S02]  /*0250*/  IMAD.IADD R39, R90, 0x1, -R39 ;  /* 0x000000015a277824 */ /* 0x000fe400078e0a27 */
[----:B------:R-:W-:Y:S01]  /*0260*/  IMAD.IADD R49, R50, 0x1, -R49 ;  /* 0x0000000132317824 */ /* 0x000fe200078e0a31 */
[----:B------:R-:W-:Y:S01]  /*0270*/  SHF.R.S32.HI R2, RZ, 0x1f, R11 ;  /* 0x0000001fff027819 */ /* 0x000fe2000001140b */
[----:B------:R-:W-:Y:S01]  /*0280*/  IMAD.IADD R43, R0, 0x1, R3 ;  /* 0x00000001002b7824 */ /* 0x000fe200078e0203 */
[----:B------:R-:W-:Y:S01]  /*0290*/  IADD3 R6, R11, 0x8, RZ ;  /* 0x000000080b067810 */ /* 0x000fe20007ffe0ff */
[----:B------:R-:W-:Y:S01]  /*02a0*/  IMAD R8, R39, 0x8, R10 ;  /* 0x0000000827087824 */ /* 0x000fe200078e020a */
[----:B------:R-:W-:Y:S01]  /*02b0*/  ISETP.NE.AND P0, PT, R49, RZ, PT ;  /* 0x000000ff3100720c */ /* 0x000fe20003f05270 */
[----:B------:R-:W-:Y:S01]  /*02c0*/  IMAD R0, R92, 0x80, R43 ;  /* 0x000000805c007824 */ /* 0x000fe200078e022b */
[----:B------:R-:W-:Y:S01]  /*02d0*/  ISETP.GE.AND P2, PT, R6, c[0x0][0x160], PT ;  /* 0x0000580006007a0c */ /* 0x000fe20003f46270 */
[----:B------:R-:W-:Y:S01]  /*02e0*/  IMAD R2, R2, c[0x0][0x180], RZ ;  /* 0x0000600002027a24 */ /* 0x000fe200078e02ff */
[----:B------:R-:W-:-:S02]  /*02f0*/  SHF.R.S32.HI R9, RZ, 0x1f, R8 ;  /* 0x0000001fff097819 */ /* 0x000fc40000011408 */
[----:B------:R-:W-:Y:S01]  /*0300*/  SEL R49, R49, 0x20, P0 ;  /* 0x0000002031317807 */ /* 0x000fe20000000000 */
[C---:B------:R-:W-:Y:S01]  /*0310*/  IMAD R2, R11.reuse, c[0x0][0x184], R2 ;  /* 0x000061000b027a24 */ /* 0x040fe200078e0202 */
[----:B------:R-:W-:Y:S01]  /*0320*/  SHF.R.S32.HI R7, RZ, 0x1f, R0 ;  /* 0x0000001fff077819 */ /* 0x000fe20000011400 */
[C---:B------:R-:W-:Y:S01]  /*0330*/  IMAD.WIDE.U32 R14, R11.reuse, c[0x0][0x180], R8 ;  /* 0x000060000b0e7a25 */ /* 0x040fe200078e0008 */
[----:B------:R-:W-:Y:S02]  /*0340*/  ISETP.GE.AND P1, PT, R0, c[0x0][0x164], PT ;  /* 0x0000590000007a0c */ /* 0x000fe40003f26270 */
[----:B------:R-:W-:Y:S01]  /*0350*/  ISETP.GE.AND P3, PT, R11, c[0x0][0x160], PT ;  /* 0x000058000b007a0c */ /* 0x000fe20003f66270 */
[----:B------:R-:W-:Y:S01]  /*0360*/  IMAD.IADD R10, R10, 0x1, R49 ;  /* 0x000000010a0a7824 */ /* 0x000fe200078e0231 */
[----:B------:R-:W-:Y:S01]  /*0370*/  IADD3 R12, R0, 0x8, RZ ;  /* 0x00000008000c7810 */ /* 0x000fe20007ffe0ff */
[----:B------:R-:W-:Y:S02]  /*0380*/  IMAD R7, R7, c[0x0][0x1b0], RZ ;  /* 0x00006c0007077a24 */ /* 0x000fe400078e02ff */
[----:B------:R-:W-:Y:S01]  /*0390*/  IMAD.IADD R35, R15, 0x1, R2 ;  /* 0x000000010f237824 */ /* 0x000fe200078e0202 */
[----:B------:R-:W-:Y:S01]  /*03a0*/  IMNMX R2, R13, R10, PT ;  /* 0x0000000a0d027217 */ /* 0x000fe20003800200 */
[----:B------:R-:W-:-:S02]  /*03b0*/  IMAD.SHL.U32 R48, R14, 0x2, RZ ;  /* 0x000000020e307824 */ /* 0x000fc400078e00ff */
[----:B------:R-:W-:Y:S01]  /*03c0*/  IMAD.WIDE.U32 R4, R0, c[0x0][0x1b0], R8 ;  /* 0x00006c0000047a25 */ /* 0x000fe200078e0008 */
[----:B------:R-:W-:Y:S02]  /*03d0*/  SHF.L.U64.HI R35, R14, 0x1, R35 ;  /* 0x000000010e237819 */ /* 0x000fe40000010223 */
[----:B------:R-:W-:Y:S01]  /*03e0*/  IADD3 R14, P0, R48, c[0x0][0x1a0], RZ ;  /* 0x00006800300e7a10 */ /* 0x000fe20007f1e0ff */
[----:B------:R-:W-:Y:S01]  /*03f0*/  IMAD R7, R0, c[0x0][0x1b4], R7 ;  /* 0x00006d0000077a24 */ /* 0x000fe200078e0207 */
[-C--:B------:R-:W-:Y:S01]  /*0400*/  ISETP.LT.AND P5, PT, R8, R2.reuse, !P2 ;  /* 0x000000020800720c */ /* 0x080fe200057a1270 */
[----:B------:R-:W-:Y:S01]  /*0410*/  IMAD.SHL.U32 R98, R4, 0x2, RZ ;  /* 0x0000000204627824 */ /* 0x000fe200078e00ff */
[----:B------:R-:W-:Y:S01]  /*0420*/  IADD3.X R15, R35, c[0x0][0x1a4], RZ, P0, !PT ;  /* 0x00006900230f7a10 */ /* 0x000fe200007fe4ff */
[----:B------:R-:W-:Y:S01]  /*0430*/  IMAD.IADD R7, R5, 0x1, R7 ;  /* 0x0000000105077824 */ /* 0x000fe200078e0207 */
[----:B------:R-:W-:Y:S02]  /*0440*/  ISETP.LT.AND P4, PT, R8, R2, !P1 ;  /* 0x000000020800720c */ /* 0x000fe40004f81270 */
[----:B------:R-:W-:-:S02]  /*0450*/  IADD3 R10, P0, R98, c[0x0][0x1d0], RZ ;  /* 0x00007400620a7a10 */ /* 0x000fc40007f1e0ff */
[----:B------:R-:W-:Y:S02]  /*0460*/  SHF.L.U64.HI R97, R4, 0x1, R7 ;  /* 0x0000000104617819 */ /* 0x000fe40000010207 */
[----:B------:R-:W-:Y:S01]  /*0470*/  ISETP.LT.AND P6, PT, R8, R2, !P3 ;  /* 0x000000020800720c */ /* 0x000fe20005fc1270 */
[----:B------:R-:W-:Y:S01]  /*0480*/  CS2R R4, SRZ ;  /* 0x0000000000047805 */ /* 0x000fe2000001ff00 */
[----:B------:R-:W-:Y:S01]  /*0490*/  IADD3.X R11, R97, c[0x0][0x1d4], RZ, P0, !PT ;  /* 0x00007500610b7a10 */ /* 0x000fe200007fe4ff */
[----:B------:R-:W-:Y:S01]  /*04a0*/  CS2R R6, SRZ ;  /* 0x0000000000067805 */ /* 0x000fe2000001ff00 */
[----:B------:R0:W2:Y:S01]  /*04b0*/  @P5 LDG.E.LTC128B.128.SYS R24, [R14.64+UR4] ;  /* 0x000000040e185981 */ /* 0x0000a2000c1eed20 */
[----:B------:R-:W-:Y:S02]  /*04c0*/  IADD3 R28, P5, R10, c[0x0][0x1b8], RZ ;  /* 0x00006e000a1c7a10 */ /* 0x000fe40007fbe0ff */
[----:B------:R-:W-:Y:S02]  /*04d0*/  IADD3 R9, R0, 0x10, RZ ;  /* 0x0000001000097810 */ /* 0x000fe40007ffe0ff */
[----:B------:R-:W-:Y:S01]  /*04e0*/  ISETP.GE.AND P0, PT, R12, c[0x0][0x164], PT ;  /* 0x000059000c007a0c */ /* 0x000fe20003f06270 */
[----:B------:R1:W3:Y:S01]  /*04f0*/  @P4 LDG.E.LTC128B.128.SYS R20, [R10] ;  /* 0x000000000a144381 */ /* 0x0002e200001eed20 */
[----:B------:R-:W-:-:S02]  /*0500*/  IADD3.X R29, R11, c[0x0][0x1bc], RZ, P5, !PT ;  /* 0x00006f000b1d7a10 */ /* 0x000fc40002ffe4ff */
[----:B------:R-:W-:Y:S01]  /*0510*/  IADD3 R30, P4, R28, c[0x0][0x1b8], RZ ;  /* 0x00006e001c1e7a10 */ /* 0x000fe20007f9e0ff */
[----:B------:R0:W4:Y:S01]  /*0520*/  @P6 LDG.E.LTC128B.128.SYS R4, [R14] ;  /* 0x000000000e046381 */ /* 0x00012200001eed20 */
[----:B------:R-:W-:Y:S02]  /*0530*/  ISETP.GE.AND P6, PT, R9, c[0x0][0x164], PT ;  /* 0x0000590009007a0c */ /* 0x000fe40003fc6270 */
[CC--:B------:R-:W-:Y:S01]  /*0540*/  ISETP.LT.AND P5, PT, R8.reuse, R2.reuse, !P0 ;  /* 0x000000020800720c */ /* 0x0c0fe200047a1270 */
[----:B------:R-:W-:Y:S01]  /*0550*/  CS2R R16, SRZ ;  /* 0x0000000000107805 */ /* 0x000fe2000001ff00 */
[----:B------:R-:W-:Y:S01]  /*0560*/  IADD3.X R31, R29, c[0x0][0x1bc], RZ, P4, !PT ;  /* 0x00006f001d1f7a10 */ /* 0x000fe200027fe4ff */
[----:B------:R-:W-:Y:S01]  /*0570*/  CS2R R18, SRZ ;  /* 0x0000000000127805 */ /* 0x000fe2000001ff00 */
[----:B------:R-:W-:Y:S01]  /*0580*/  ISETP.LT.AND P4, PT, R8, R2, !P6 ;  /* 0x000000020800720c */ /* 0x000fe20007781270 */
[----:B------:R-:W-:Y:S01]  /*0590*/  CS2R R12, SRZ ;  /* 0x00000000000c7805 */ /* 0x000fe2000001ff00 */
[----:B0-----:R-:W-:Y:S01]  /*05a0*/  CS2R R14, SRZ ;  /* 0x00000000000e7805 */ /* 0x001fe2000001ff00 */
[----:B------:R-:W-:-:S05]  /*05b0*/  IADD3 R0, R0, 0x18, RZ ;  /* 0x0000001800007810 */ /* 0x000fca0007ffe0ff */
[----:B------:R0:W3:Y:S01]  /*05c0*/  @P5 LDG.E.LTC128B.128.SYS R16, [R28] ;  /* 0x000000001c105381 */ /* 0x0000e200001eed20 */
[----:B------:R-:W-:-:S03]  /*05d0*/  ISETP.GE.AND P5, PT, R0, c[0x0][0x164], PT ;  /* 0x0000590000007a0c */ /* 0x000fc60003fa6270 */
[----:B------:R0:W3:Y:S01]  /*05e0*/  @P4 LDG.E.LTC128B.128.SYS R12, [R30] ;  /* 0x000000001e0c4381 */ /* 0x0000e200001eed20 */
[----:B------:R-:W-:Y:S01]  /*05f0*/  ISETP.LT.AND P4, PT, R8, R2, !P5 ;  /* 0x000000020800720c */ /* 0x000fe20006f81270 */
[----:B-1----:R-:W-:Y:S01]  /*0600*/  CS2R R10, SRZ ;  /* 0x00000000000a7805 */ /* 0x002fe2000001ff00 */
[----:B------:R-:W-:Y:S01]  /*0610*/  CS2R R8, SRZ ;  /* 0x0000000000087805 */ /* 0x000fe2000001ff00 */
[----:B------:R-:W-:-:S09]  /*0620*/  ULDC.64 UR4, c[0x0][0x1b8] ;  /* 0x00006e0000047ab9 */ /* 0x000fd20000000a00 */
[----:B------:R1:W3:Y:S01]  /*0630*/  @P4 LDG.E.LTC128B.128.SYS R8, [R30.64+UR4] ;  /* 0x000000041e084981 */ /* 0x0002e2000c1eed20 */
[----:B------:R-:W-:-:S08]  /*0640*/  SHF.R.U32.HI R2, RZ, 0x5, R84 ;  /* 0x00000005ff027819 */ /* 0x000fd00000011654 */
[----:B------:R-:W1:Y:S01]  /*0650*/  SHFL.IDX PT, R2, R2, RZ, 0x1f ;  /* 0x00001fff02027589 */ /* 0x000e6200000e0000 */
[----:B------:R-:W-:Y:S02]  /*0660*/  LEA.HI R37, R3, R3, RZ, 0x1 ;  /* 0x0000000303257211 */ /* 0x000fe400078f08ff */
[----:B------:R-:W-:Y:S02]  /*0670*/  IADD3 R41, R43, 0x8, RZ ;  /* 0x000000082b297810 */ /* 0x000fe40007ffe0ff */
[----:B------:R-:W-:Y:S01]  /*0680*/  LOP3.LUT R32, R37, 0x3ffffffe, RZ, 0xc0, !PT ;  /* 0x3ffffffe25207812 */ /* 0x000fe200078ec0ff */
[----:B0-----:R-:W-:Y:S01]  /*0690*/  IMAD.SHL.U32 R29, R84, 0x4, RZ ;  /* 0x00000004541d7824 */ /* 0x001fe200078e00ff */
[----:B------:R-:W-:-:S03]  /*06a0*/  IADD3 R45, R3, 0x8, RZ ;  /* 0x00000008032d7810 */ /* 0x000fc60007ffe0ff */
[----:B------:R-:W-:Y:S01]  /*06b0*/  IMAD.IADD R32, R3, 0x1, -R32 ;  /* 0x0000000103207824 */ /* 0x000fe200078e0a20 */
[----:B------:R-:W-:Y:S01]  /*06c0*/  LEA.HI R3, R41, R41, RZ, 0x1 ;  /* 0x0000002929037211 */ /* 0x000fe200078f08ff */
[C---:B------:R-:W-:Y:S01]  /*06d0*/  IMAD.SHL.U32 R0, R84.reuse, 0x8, RZ ;  /* 0x0000000854007824 */ /* 0x040fe200078e00ff */
[----:B------:R-:W-:Y:S02]  /*06e0*/  LOP3.LUT R28, R84, 0x6, RZ, 0xc0, !PT ;  /* 0x00000006541c7812 */ /* 0x000fe400078ec0ff */
[----:B------:R-:W-:Y:S02]  /*06f0*/  LOP3.LUT R29, R29, 0x4, RZ, 0xc0, !PT ;  /* 0x000000041d1d7812 */ /* 0x000fe400078ec0ff */
[----:B------:R-:W-:Y:S02]  /*0700*/  LOP3.LUT R0, R0, 0xf0, RZ, 0xc0, !PT ;  /* 0x000000f000007812 */ /* 0x000fe400078ec0ff */
[----:B------:R-:W-:Y:S01]  /*0710*/  LEA.HI R29, R28, R29, RZ, 0x1f ;  /* 0x0000001d1c1d7211 */ /* 0x000fe200078ff8ff */
[----:B-1----:R0:W1:Y:S01]  /*0720*/  R2UR UR4, R2 ;  /* 0x00000000020473c2 */ /* 0x00206200000e0000 */
[----:B------:R-:W-:-:S02]  /*0730*/  LEA.HI R31, R45, R45, RZ, 0x1 ;  /* 0x0000002d2d1f7211 */ /* 0x000fc400078f08ff */
[----:B0-----:R-:W-:Y:S02]  /*0740*/  LOP3.LUT R2, R3, 0x3ffffffe, RZ, 0xc0, !PT ;  /* 0x3ffffffe03027812 */ /* 0x001fe400078ec0ff */
[----:B------:R-:W-:-:S03]  /*0750*/  SEL R106, RZ, 0xffffffff, P2 ;  /* 0xffffffffff6a7807 */ /* 0x000fc60001000000 */
[----:B------:R-:W-:Y:S02]  /*0760*/  IMAD.IADD R2, R41, 0x1, -R2 ;  /* 0x0000000129027824 */ /* 0x000fe400078e0a02 */
[----:B------:R-:W-:Y:S01]  /*0770*/  IMAD R41, R32, 0x4, R39 ;  /* 0x0000000420297824 */ /* 0x000fe200078e0227 */
[----:B------:R-:W-:Y:S01]  /*0780*/  LOP3.LUT R30, R31, 0x3ffffffe, RZ, 0xc0, !PT ;  /* 0x3ffffffe1f1e7812 */ /* 0x000fe200078ec0ff */
[----:B------:R-:W-:Y:S01]  /*0790*/  IMAD.IADD R0, R29, 0x1, R0 ;  /* 0x000000011d007824 */ /* 0x000fe200078e0200 */
[----:B------:R-:W-:Y:S01]  /*07a0*/  LEA.HI R29, R43, R43, RZ, 0x1 ;  /* 0x0000002b2b1d7211 */ /* 0x000fe200078f08ff */
[----:B------:R-:W-:Y:S01]  /*07b0*/  IMAD.SHL.U32 R106, R106, 0x2, RZ ;  /* 0x000000026a6a7824 */ /* 0x000fe200078e00ff */
[--C-:B------:R-:W-:Y:S02]  /*07c0*/  SHF.R.S32.HI R38, RZ, 0x1, R37.reuse ;  /* 0x00000001ff267819 */ /* 0x100fe40000011425 */
[----:B------:R-:W-:Y:S02]  /*07d0*/  SHF.R.S32.HI R37, RZ, 0x1f, R37 ;  /* 0x0000001fff257819 */ /* 0x000fe40000011425 */
[----:B------:R-:W-:Y:S01]  /*07e0*/  SHF.R.S32.HI R36, RZ, 0x1f, R41 ;  /* 0x0000001fff247819 */ /* 0x000fe20000011429 */
[----:B------:R-:W-:Y:S01]  /*07f0*/  IMAD.IADD R30, R45, 0x1, -R30 ;  /* 0x000000012d1e7824 */ /* 0x000fe200078e0a1e */
[----:B------:R-:W-:-:S02]  /*0800*/  SEL R33, RZ, 0x1, P3 ;  /* 0x00000001ff217807 */ /* 0x000fc40001800000 */
[----:B------:R-:W-:Y:S02]  /*0810*/  LOP3.LUT R28, R29, 0x3ffffffe, RZ, 0xc0, !PT ;  /* 0x3ffffffe1d1c7812 */ /* 0x000fe400078ec0ff */
[----:B------:R-:W-:Y:S02]  /*0820*/  LEA.HI R37, R37, R38, RZ, 0x2 ;  /* 0x0000002625257211 */ /* 0x000fe400078f10ff */
[----:B------:R-:W-:Y:S02]  /*0830*/  LEA.HI R36, R36, R41, RZ, 0x2 ;  /* 0x0000002924247211 */ /* 0x000fe400078f10ff */
[----:B------:R-:W-:Y:S01]  /*0840*/  LOP3.LUT R106, R106, 0x2, R33, 0xe2, !PT ;  /* 0x000000026a6a7812 */ /* 0x000fe200078ee221 */
[----:B------:R-:W-:Y:S01]  /*0850*/  IMAD R33, R30, 0x4, R39 ;  /* 0x000000041e217824 */ /* 0x000fe200078e0227 */
[----:B------:R-:W-:Y:S01]  /*0860*/  SEL R108, RZ, 0xffffffff, P0 ;  /* 0xffffffffff6c7807 */ /* 0x000fe20000000000 */
[----:B------:R-:W-:Y:S01]  /*0870*/  IMAD.IADD R28, R43, 0x1, -R28 ;  /* 0x000000012b1c7824 */ /* 0x000fe200078e0a1c */
[----:B------:R-:W-:-:S02]  /*0880*/  LOP3.LUT R37, R37, 0x1ffffffc, RZ, 0xc0, !PT ;  /* 0x1ffffffc25257812 */ /* 0x000fc400078ec0ff */
[----:B------:R-:W-:Y:S02]  /*0890*/  LOP3.LUT R36, R36, 0xfffffffc, RZ, 0xc0, !PT ;  /* 0xfffffffc24247812 */ /* 0x000fe400078ec0ff */
[--C-:B------:R-:W-:Y:S02]  /*08a0*/  SHF.R.S32.HI R32, RZ, 0x1, R31.reuse ;  /* 0x00000001ff207819 */ /* 0x100fe4000001141f */
[----:B------:R-:W-:Y:S01]  /*08b0*/  SHF.R.S32.HI R31, RZ, 0x1f, R31 ;  /* 0x0000001fff1f7819 */ /* 0x000fe2000001141f */
[----:B------:R-:W-:Y:S01]  /*08c0*/  IMAD R28, R28, 0x4, R39 ;  /* 0x000000041c1c7824 */ /* 0x000fe200078e0227 */
[----:B------:R-:W-:Y:S01]  /*08d0*/  SHF.R.S32.HI R30, RZ, 0x1f, R33 ;  /* 0x0000001fff1e7819 */ /* 0x000fe20000011421 */
[----:B------:R-:W-:Y:S01]  /*08e0*/  IMAD R2, R2, 0x4, R39 ;  /* 0x0000000402027824 */ /* 0x000fe200078e0227 */
[----:B------:R-:W-:Y:S01]  /*08f0*/  SEL R39, RZ, 0x1, P1 ;  /* 0x00000001ff277807 */ /* 0x000fe20000800000 */
[----:B------:R-:W-:Y:S01]  /*0900*/  IMAD.SHL.U32 R108, R108, 0x2, RZ ;  /* 0x000000026c6c7824 */ /* 0x000fe200078e00ff */
[----:B------:R-:W-:Y:S01]  /*0910*/  LEA.HI R31, R31, R32, RZ, 0x2 ;  /* 0x000000201f1f7211 */ /* 0x000fe200078f10ff */
[----:B------:R-:W-:-:S02]  /*0920*/  IMAD.IADD R37, R38, 0x1, -R37 ;  /* 0x0000000126257824 */ /* 0x000fc400078e0a25 */
[----:B------:R-:W-:Y:S01]  /*0930*/  IMAD.IADD R34, R41, 0x1, -R36 ;  /* 0x0000000129227824 */ /* 0x000fe200078e0a24 */
[----:B------:R-:W-:Y:S02]  /*0940*/  LEA.HI R30, R30, R33, RZ, 0x2 ;  /* 0x000000211e1e7211 */ /* 0x000fe400078f10ff */
[----:B------:R-:W-:Y:S02]  /*0950*/  LOP3.LUT R108, R108, 0x2, R39, 0xe2, !PT ;  /* 0x000000026c6c7812 */ /* 0x000fe400078ee227 */
[----:B------:R-:W-:Y:S02]  /*0960*/  LOP3.LUT R37, R34, R37, RZ, 0x3c, !PT ;  /* 0x0000002522257212 */ /* 0x000fe400078e3cff */
[----:B------:R-:W-:Y:S02]  /*0970*/  LOP3.LUT R39, R31, 0x1ffffffc, RZ, 0xc0, !PT ;  /* 0x1ffffffc1f277812 */ /* 0x000fe400078ec0ff */
[----:B------:R-:W-:Y:S02]  /*0980*/  SHF.R.S32.HI R31, RZ, 0x1, R29 ;  /* 0x00000001ff1f7819 */ /* 0x000fe4000001141d */
[----:B------:R-:W-:-:S02]  /*0990*/  LOP3.LUT R30, R30, 0xfffffffc, RZ, 0xc0, !PT ;  /* 0xfffffffc1e1e7812 */ /* 0x000fc400078ec0ff */
[----:B------:R-:W-:Y:S02]  /*09a0*/  SHF.R.S32.HI R34, RZ, 0x1f, R29 ;  /* 0x0000001fff227819 */ /* 0x000fe4000001141d */
[----:B------:R-:W-:Y:S01]  /*09b0*/  SHF.R.S32.HI R29, RZ, 0x1f, R28 ;  /* 0x0000001fff1d7819 */ /* 0x000fe2000001141c */
[----:B------:R-:W-:Y:S01]  /*09c0*/  IMAD.IADD R40, R33, 0x1, -R30 ;  /* 0x0000000121287824 */ /* 0x000fe200078e0a1e */
[----:B------:R-:W-:Y:S01]  /*09d0*/  LEA.HI R34, R34, R31, RZ, 0x2 ;  /* 0x0000001f22227211 */ /* 0x000fe200078f10ff */
[----:B------:R-:W-:Y:S01]  /*09e0*/  IMAD.IADD R37, R36, 0x1, R37 ;  /* 0x0000000124257824 */ /* 0x000fe200078e0225 */
[----:B------:R-:W-:Y:S02]  /*09f0*/  LEA.HI R29, R29, R28, RZ, 0x2 ;  /* 0x0000001c1d1d7211 */ /* 0x000fe400078f10ff */
[--C-:B------:R-:W-:Y:S02]  /*0a00*/  SHF.R.S32.HI R33, RZ, 0x1, R3.reuse ;  /* 0x00000001ff217819 */ /* 0x100fe40000011403 */
[----:B------:R-:W-:-:S02]  /*0a10*/  SHF.R.S32.HI R36, RZ, 0x1f, R3 ;  /* 0x0000001fff247819 */ /* 0x000fc40000011403 */
[----:B------:R-:W-:Y:S02]  /*0a20*/  SHF.R.S32.HI R3, RZ, 0x1f, R2 ;  /* 0x0000001fff037819 */ /* 0x000fe40000011402 */
[----:B------:R-:W-:Y:S02]  /*0a30*/  LOP3.LUT R34, R34, 0x1ffffffc, RZ, 0xc0, !PT ;  /* 0x1ffffffc22227812 */ /* 0x000fe400078ec0ff */
[----:B------:R-:W-:Y:S02]  /*0a40*/  LOP3.LUT R29, R29, 0xfffffffc, RZ, 0xc0, !PT ;  /* 0xfffffffc1d1d7812 */ /* 0x000fe400078ec0ff */
[----:B------:R-:W-:Y:S02]  /*0a50*/  LEA.HI R36, R36, R33, RZ, 0x2 ;  /* 0x0000002124247211 */ /* 0x000fe400078f10ff */
[----:B------:R-:W-:Y:S01]  /*0a60*/  LEA.HI R3, R3, R2, RZ, 0x2 ;  /* 0x0000000203037211 */ /* 0x000fe200078f10ff */
[----:B------:R-:W-:Y:S01]  /*0a70*/  IMAD.IADD R34, R31, 0x1, -R34 ;  /* 0x000000011f227824 */ /* 0x000fe200078e0a22 */
[----:B------:R-:W-:Y:S01]  /*0a80*/  LOP3.LUT R36, R36, 0x1ffffffc, RZ, 0xc0, !PT ;  /* 0x1ffffffc24247812 */ /* 0x000fe200078ec0ff */
[----:B------:R-:W-:Y:S01]  /*0a90*/  IMAD.IADD R41, R28, 0x1, -R29 ;  /* 0x000000011c297824 */ /* 0x000fe200078e0a1d */
[----:B------:R-:W-:Y:S01]  /*0aa0*/  LOP3.LUT R3, R3, 0xfffffffc, RZ, 0xc0, !PT ;  /* 0xfffffffc03037812 */ /* 0x000fe200078ec0ff */
[----:B------:R-:W-:-:S02]  /*0ab0*/  IMAD.IADD R39, R32, 0x1, -R39 ;  /* 0x0000000120277824 */ /* 0x000fc400078e0a27 */
[----:B------:R-:W-:Y:S01]  /*0ac0*/  IMAD.IADD R36, R33, 0x1, -R36 ;  /* 0x0000000121247824 */ /* 0x000fe200078e0a24 */
[----:B------:R-:W-:Y:S01]  /*0ad0*/  LOP3.LUT R34, R41, R34, RZ, 0x3c, !PT ;  /* 0x0000002229227212 */ /* 0x000fe200078e3cff */
[----:B------:R-:W-:Y:S01]  /*0ae0*/  IMAD.IADD R41, R2, 0x1, -R3 ;  /* 0x0000000102297824 */ /* 0x000fe200078e0a03 */
[----:B------:R-:W-:-:S04]  /*0af0*/  LOP3.LUT R39, R40, R39, RZ, 0x3c, !PT ;  /* 0x0000002728277212 */ /* 0x000fc800078e3cff */
[----:B------:R-:W-:Y:S01]  /*0b00*/  LOP3.LUT R36, R41, R36, RZ, 0x3c, !PT ;  /* 0x0000002429247212 */ /* 0x000fe200078e3cff */
[----:B------:R-:W-:Y:S02]  /*0b10*/  IMAD.IADD R39, R30, 0x1, R39 ;  /* 0x000000011e277824 */ /* 0x000fe400078e0227 */
[----:B------:R-:W-:Y:S02]  /*0b20*/  IMAD.IADD R34, R29, 0x1, R34 ;  /* 0x000000011d227824 */ /* 0x000fe400078e0222 */
[----:B------:R-:W-:Y:S02]  /*0b30*/  IMAD.IADD R36, R3, 0x1, R36 ;  /* 0x0000000103247824 */ /* 0x000fe400078e0224 */
[----:B------:R-:W-:Y:S02]  /*0b40*/  IMAD R37, R38, 0x10, R37 ;  /* 0x0000001026257824 */ /* 0x000fe400078e0225 */
[----:B------:R-:W-:Y:S02]  /*0b50*/  IMAD R39, R32, 0x10, R39 ;  /* 0x0000001020277824 */ /* 0x000fe400078e0227 */
[----:B------:R-:W-:Y:S01]  /*0b60*/  IMAD R34, R31, 0x10, R34 ;  /* 0x000000101f227824 */ /* 0x000fe200078e0222 */
[----:B-1----:R-:W-:Y:S01]  /*0b70*/  USHF.R.S32.HI UR12, URZ, 0x1f, UR4 ;  /* 0x0000001f3f0c7899 */ /* 0x002fe20008011404 */
[----:B------:R-:W-:-:S02]  /*0b80*/  IMAD R33, R33, 0x10, R36 ;  /* 0x0000001021217824 */ /* 0x000fc400078e0224 */
[----:B------:R-:W-:Y:S02]  /*0b90*/  IMAD.SHL.U32 R37, R37, 0x8, RZ ;  /* 0x0000000825257824 */ /* 0x000fe400078e00ff */
[----:B------:R-:W-:Y:S02]  /*0ba0*/  IMAD.SHL.U32 R39, R39, 0x8, RZ ;  /* 0x0000000827277824 */ /* 0x000fe400078e00ff */
[----:B------:R-:W-:Y:S01]  /*0bb0*/  IMAD.SHL.U32 R34, R34, 0x8, RZ ;  /* 0x0000000822227824 */ /* 0x000fe200078e00ff */
[----:B------:R-:W-:Y:S01]  /*0bc0*/  ULEA.HI UR12, UR12, UR4, URZ, 0x2 ;  /* 0x000000040c0c7291 */ /* 0x000fe2000f8f103f */
[----:B------:R-:W-:Y:S02]  /*0bd0*/  IMAD.SHL.U32 R33, R33, 0x8, RZ ;  /* 0x0000000821217824 */ /* 0x000fe400078e00ff */
[----:B------:R-:W-:Y:S01]  /*0be0*/  IMAD.SHL.U32 R88, R37, 0x2, RZ ;  /* 0x0000000225587824 */ /* 0x000fe200078e00ff */
[----:B------:R-:W-:Y:S01]  /*0bf0*/  LEA R86, R34, 0x2000, 0x1 ;  /* 0x0000200022567811 */ /* 0x000fe200078e08ff */
[----:B------:R-:W-:Y:S01]  /*0c00*/  IMAD.SHL.U32 R87, R39, 0x2, RZ ;  /* 0x0000000227577824 */ /* 0x000fe200078e00ff */
[----:B------:R-:W-:Y:S01]  /*0c10*/  ULOP3.LUT UR6, UR12, 0xfffffffc, URZ, 0xc0, !UPT ;  /* 0xfffffffc0c067892 */ /* 0x000fe2000f8ec03f */
[----:B------:R-:W-:-:S03]  /*0c20*/  LEA R85, R33, 0x2000, 0x1 ;  /* 0x0000200021557811 */ /* 0x000fc600078e08ff */
[----:B------:R-:W-:Y:S02]  /*0c30*/  UIADD3 UR6, UR4, -UR6, URZ ;  /* 0x8000000604067290 */ /* 0x000fe4000fffe03f */
[----:B------:R-:W-:Y:S02]  /*0c40*/  USHF.R.S32.HI UR12, URZ, 0x2, UR12 ;  /* 0x000000023f0c7899 */ /* 0x000fe4000801140c */
[----:B------:R-:W-:Y:S02]  /*0c50*/  ULEA.HI UR11, UR6, UR6, URZ, 0x1 ;  /* 0x00000006060b7291 */ /* 0x000fe4000f8f083f */
[----:B------:R-:W-:Y:S02]  /*0c60*/  USHF.L.U32 UR5, UR12, 0x3, URZ ;  /* 0x000000030c057899 */ /* 0x000fe4000800063f */
[----:B------:R-:W-:Y:S02]  /*0c70*/  USHF.R.S32.HI UR10, URZ, 0x1, UR11 ;  /* 0x000000013f0a7899 */ /* 0x000fe4000801140b */
[----:B------:R-:W-:Y:S01]  /*0c80*/  ULOP3.LUT UR11, UR11, 0xfffffffe, URZ, 0xc0, !UPT ;  /* 0xfffffffe0b0b7892 */ /* 0x000fe2000f8ec03f */
[----:B------:R-:W-:Y:S01]  /*0c90*/  SEL R3, RZ, 0x4, P6 ;  /* 0x00000004ff037807 */ /* 0x000fe20003000000 */
[----:B------:R-:W-:Y:S01]  /*0ca0*/  ULEA UR4, UR10, UR5, 0x9 ;  /* 0x000000050a047291 */ /* 0x000fe2000f8e483f */
[----:B------:R-:W-:Y:S01]  /*0cb0*/  SEL R2, RZ, 0x8, P5 ;  /* 0x00000008ff027807 */ /* 0x000fe20002800000 */
[----:B------:R-:W-:-:S03]  /*0cc0*/  UIADD3 UR11, UR6, -UR11, URZ ;  /* 0x8000000b060b7290 */ /* 0x000fc6000fffe03f */
[----:B------:R-:W-:Y:S01]  /*0cd0*/  LOP3.LUT R108, R2, R3, R108, 0xfe, !PT ;  /* 0x00000003026c7212 */ /* 0x000fe200078efe6c */
[----:B------:R-:W-:Y:S01]  /*0ce0*/  ULEA UR5, UR11, UR5, 0x8 ;  /* 0x000000050b057291 */ /* 0x000fe2000f8e403f */
[----:B------:R-:W-:Y:S02]  /*0cf0*/  IADD3 R2, R0, UR4, RZ ;  /* 0x0000000400027c10 */ /* 0x000fe4000fffe0ff */
[----:B------:R-:W-:Y:S01]  /*0d00*/  ISETP.GE.AND P0, PT, R50, 0x1, PT ;  /* 0x000000013200780c */ /* 0x000fe20003f06270 */
[----:B------:R-:W-:Y:S01]  /*0d10*/  USHF.L.U32 UR5, UR5, 0x4, URZ ;  /* 0x0000000405057899 */ /* 0x000fe2000800063f */
[----:B------:R-:W-:Y:S02]  /*0d20*/  IMAD.SHL.U32 R34, R0, 0x10, RZ ;  /* 0x0000001000227824 */ /* 0x000fe400078e00ff */
[----:B------:R-:W-:Y:S01]  /*0d30*/  IMAD.SHL.U32 R28, R2, 0x10, RZ ;  /* 0x00000010021c7824 */ /* 0x000fe200078e00ff */
[----:B------:R-:W-:Y:S01]  /*0d40*/  USHF.L.U32 UR10, UR10, 0x5, URZ ;  /* 0x000000050a0a7899 */ /* 0x000fe2000800063f */
[----:B------:R-:W-:Y:S01]  /*0d50*/  CS2R R2, SRZ ;  /* 0x0000000000027805 */ /* 0x000fe2000001ff00 */
[----:B------:R-:W-:Y:S01]  /*0d60*/  CS2R R30, SRZ ;  /* 0x00000000001e7805 */ /* 0x000fe2000001ff00 */
[----:B------:R-:W-:Y:S01]  /*0d70*/  CS2R R32, SRZ ;  /* 0x0000000000207805 */ /* 0x000fe2000001ff00 */
[----:B----4-:R0:W-:Y:S04]  /*0d80*/  STS.128 [R88], R4 ;  /* 0x0000000458007388 */ /* 0x0101e80000000c00 */
[----:B--2---:R-:W-:Y:S04]  /*0d90*/  STS.128 [R87], R24 ;  /* 0x0000001857007388 */ /* 0x004fe80000000c00 */
[----:B---3--:R-:W-:Y:S04]  /*0da0*/  STS.128 [R86], R20 ;  /* 0x0000001456007388 */ /* 0x008fe80000000c00 */
[----:B------:R-:W-:Y:S04]  /*0db0*/  STS.128 [R85], R16 ;  /* 0x0000001055007388 */ /* 0x000fe80000000c00 */
[----:B------:R1:W-:Y:S04]  /*0dc0*/  STS.128 [R86+0x800], R12 ;  /* 0x0008000c56007388 */ /* 0x0003e80000000c00 */
[----:B------:R2:W-:Y:S04]  /*0dd0*/  STS.128 [R85+0x800], R8 ;  /* 0x0008000855007388 */ /* 0x0005e80000000c00 */
[----:B------:R-:W-:Y:S01]  /*0de0*/  BAR.SYNC.DEFER_BLOCKING 0x0 ;  /* 0x0000000000007b1d */ /* 0x000fe20000010000 */
[----:B0-----:R-:W-:Y:S01]  /*0df0*/  CS2R R4, SRZ ;  /* 0x0000000000047805 */ /* 0x001fe2000001ff00 */
[----:B------:R-:W-:Y:S01]  /*0e00*/  CS2R R6, SRZ ;  /* 0x0000000000067805 */ /* 0x000fe2000001ff00 */
[----:B-1----:R-:W-:Y:S01]  /*0e10*/  CS2R R12, SRZ ;  /* 0x00000000000c7805 */ /* 0x002fe2000001ff00 */
[----:B------:R-:W-:Y:S01]  /*0e20*/  CS2R R14, SRZ ;  /* 0x00000000000e7805 */ /* 0x000fe2000001ff00 */
[----:B------:R-:W-:Y:S01]  /*0e30*/  CS2R R16, SRZ ;  /* 0x0000000000107805 */ /* 0x000fe2000001ff00 */
[----:B------:R-:W-:Y:S01]  /*0e40*/  CS2R R20, SRZ ;  /* 0x0000000000147805 */ /* 0x000fe2000001ff00 */
[----:B------:R-:W-:Y:S01]  /*0e50*/  CS2R R18, SRZ ;  /* 0x0000000000127805 */ /* 0x000fe2000001ff00 */
[----:B------:R-:W-:Y:S01]  /*0e60*/  CS2R R22, SRZ ;  /* 0x0000000000167805 */ /* 0x000fe2000001ff00 */
[----:B------:R-:W-:Y:S01]  /*0e70*/  CS2R R24, SRZ ;  /* 0x0000000000187805 */ /* 0x000fe2000001ff00 */
[----:B------:R-:W-:Y:S01]  /*0e80*/  CS2R R26, SRZ ;  /* 0x00000000001a7805 */ /* 0x000fe2000001ff00 */
[----:B--2---:R-:W-:Y:S01]  /*0e90*/  CS2R R8, SRZ ;  /* 0x0000000000087805 */ /* 0x004fe2000001ff00 */
[----:B------:R-:W-:Y:S01]  /*0ea0*/  CS2R R10, SRZ ;  /* 0x00000000000a7805 */ /* 0x000fe2000001ff00 */
[----:B------:R-:W0:Y:S08]  /*0eb0*/  LDSM.16.M88.4 R40, [R28+0x2000] ;  /* 0x002000001c28783b */ /* 0x000e300000000200 */
[----:B------:R1:W2:Y:S08]  /*0ec0*/  LDSM.16.M88.4 R44, [R28+0x3000] ;  /* 0x003000001c2c783b */ /* 0x0002b00000000200 */
[----:B------:R3:W0:Y:S01]  /*0ed0*/  LDSM.16.M88.4 R36, [R34+UR5] ;  /* 0x000000052224783b */ /* 0x0006220008000200 */
[----:B-1----:R-:W-:Y:S01]  /*0ee0*/  CS2R R28, SRZ ;  /* 0x00000000001c7805 */ /* 0x002fe2000001ff00 */
[----:B------:R-:W-:Y:S06]  /*0ef0*/  @!P0 BRA `(.L_x_236) ;  /* 0x00000dc000008947 */ /* 0x000fec0003800000 */
[----:B------:R-:W-:Y:S01]  /*0f00*/  IMAD.WIDE R6, R49, 0x2, RZ ;  /* 0x0000000231067825 */ /* 0x000fe200078e02ff */
[----:B------:R-:W-:Y:S01]  /*0f10*/  ULDC.64 UR8, c[0x0][0x1c0] ;  /* 0x0000700000087ab9 */ /* 0x000fe20000000a00 */
[----:B------:R-:W-:Y:S01]  /*0f20*/  ISETP.GT.AND P4, PT, R50, 0x20, PT ;  /* 0x000000203200780c */ /* 0x000fe20003f84270 */
[----:B------:R-:W-:Y:S01]  /*0f30*/  ULDC.64 UR6, c[0x0][0x1c8] ;  /* 0x0000720000067ab9 */ /* 0x000fe20000000a00 */
[----:B------:R-:W-:Y:S01]  /*0f40*/  IMAD.MOV.U32 R9, RZ, RZ, c[0x0][0x188] ;  /* 0x00006200ff097624 */ /* 0x000fe200078e00ff */
[----:B------:R-:W-:Y:S01]  /*0f50*/  IADD3 R2, P0, R6, c[0x0][0x190], RZ ;  /* 0x0000640006027a10 */ /* 0x000fe20007f1e0ff */
[----:B------:R-:W-:Y:S01]  /*0f60*/  IMAD.MOV.U32 R96, RZ, RZ, c[0x0][0x190] ;  /* 0x00006400ff607624 */ /* 0x000fe200078e00ff */
[----:B------:R-:W-:Y:S01]  /*0f70*/  UIADD3 UR8, UP0, UR8, -UR6, URZ ;  /* 0x8000000608087290 */ /* 0x000fe2000ff1e03f */
[----:B------:R-:W-:Y:S01]  /*0f80*/  IMAD.MOV.U32 R0, RZ, RZ, c[0x0][0x18c] ;  /* 0x00006300ff007624 */ /* 0x000fe200078e00ff */
[----:B------:R-:W-:Y:S01]  /*0f90*/  LEA R3, P1, R9, R2, 0x1 ;  /* 0x0000000209037211 */ /* 0x000fe200078208ff */
[----:B------:R-:W-:Y:S01]  /*0fa0*/  IMAD.MOV.U32 R95, RZ, RZ, c[0x0][0x194] ;  /* 0x00006500ff5f7624 */ /* 0x000fe200078e00ff */
[----:B------:R-:W-:Y:S01]  /*0fb0*/  IADD3.X R2, R7, c[0x0][0x194], RZ, P0, !PT ;  /* 0x0000650007027a10 */ /* 0x000fe200007fe4ff */
[----:B------:R-:W-:Y:S01]  /*0fc0*/  IMAD.MOV.U32 R110, RZ, RZ, c[0x0][0x1b8] ;  /* 0x00006e00ff6e7624 */ /* 0x000fe200078e00ff */
[----:B------:R-:W-:Y:S01]  /*0fd0*/  IADD3 R5, P0, R96, -c[0x0][0x198], RZ ;  /* 0x8000660060057a10 */ /* 0x000fe20007f1e0ff */
[----:B------:R-:W-:Y:S01]  /*0fe0*/  UIADD3.X UR9, UR9, ~UR7, URZ, UP0, !UPT ;  /* 0x8000000709097290 */ /* 0x000fe200087fe43f */
[----:B------:R-:W-:Y:S01]  /*0ff0*/  LEA.HI.X R0, R9, R2, R0, 0x1, P1 ;  /* 0x0000000209007211 */ /* 0x000fe200008f0c00 */
[----:B------:R-:W-:Y:S01]  /*1000*/  IMAD.MOV.U32 R111, RZ, RZ, 0x3 ;  /* 0x00000003ff6f7424 */ /* 0x000fe200078e00ff */
[--C-:B------:R-:W-:Y:S01]  /*1010*/  IADD3 R2, P3, P2, R5, c[0x0][0x188], R48.reuse ;  /* 0x0000620005027a10 */ /* 0x100fe20007a7e030 */
[----:B------:R-:W-:Y:S01]  /*1020*/  ULDC.64 UR6, c[0x0][0x1d0] ;  /* 0x0000740000067ab9 */ /* 0x000fe20000000a00 */
[----:B------:R-:W-:Y:S01]  /*1030*/  IADD3.X R4, R95, ~c[0x0][0x19c], RZ, P0, !PT ;  /* 0x800067005f047a10 */ /* 0x000fe200007fe4ff */
[----:B------:R-:W-:Y:S01]  /*1040*/  UIADD3 UR6, UP0, UR8, UR6, URZ ;  /* 0x0000000608067290 */ /* 0x000fe2000ff1e03f */
[----:B------:R-:W-:Y:S01]  /*1050*/  IADD3 R48, P1, P0, R3, -c[0x0][0x198], R48 ;  /* 0x8000660003307a10 */ /* 0x000fe2000783e030 */
[----:B------:R-:W-:Y:S01]  /*1060*/  IMAD R102, R111, c[0x0][0x1bc], RZ ;  /* 0x00006f006f667a24 */ /* 0x000fe200078e02ff */
[----:B------:R-:W-:Y:S01]  /*1070*/  IADD3.X R3, R4, c[0x0][0x18c], R35, P3, P2 ;  /* 0x0000630004037a10 */ /* 0x000fe20001fe4423 */
[----:B------:R-:W-:Y:S01]  /*1080*/  IMAD.WIDE.U32 R4, R110, 0x3, R6 ;  /* 0x000000036e047825 */ /* 0x000fe200078e0006 */
[----:B------:R-:W-:Y:S01]  /*1090*/  IADD3 R50, R50, 0x1f, RZ ;  /* 0x0000001f32327810 */ /* 0x000fe20007ffe0ff */
[----:B------:R-:W-:Y:S01]  /*10a0*/  UIADD3.X UR7, UR9, UR7, URZ, UP0, !UPT ;  /* 0x0000000709077290 */ /* 0x000fe200087fe43f */
[----:B------:R-:W-:Y:S01]  /*10b0*/  IADD3.X R35, R0, ~c[0x0][0x19c], R35, P1, P0 ;  /* 0x8000670000237a10 */ /* 0x000fe20000fe0423 */
[----:B------:R-:W-:Y:S01]  /*10c0*/  IMAD.WIDE R2, R49, 0x2, R2 ;  /* 0x0000000231027825 */ /* 0x000fe200078e0202 */
[----:B------:R-:W-:Y:S01]  /*10d0*/  SHF.R.S32.HI R109, RZ, 0x1f, R50 ;  /* 0x0000001fff6d7819 */ /* 0x000fe20000011432 */
[----:B------:R-:W-:Y:S01]  /*10e0*/  CS2R R6, SRZ ;  /* 0x0000000000067805 */ /* 0x000fe2000001ff00 */
[----:B------:R-:W-:Y:S01]  /*10f0*/  IADD3 R98, P2, R98, R4, RZ ;  /* 0x0000000462627210 */ /* 0x000fe20007f5e0ff */
[----:B------:R-:W-:Y:S01]  /*1100*/  IMAD.WIDE.U32 R110, R111, R110, c[0x0][0x1c0] ;  /* 0x000070006f6e7625 */ /* 0x000fe200078e006e */
[----:B------:R-:W-:Y:S01]  /*1110*/  IADD3 R100, P3, R2, c[0x0][0x1a0], RZ ;  /* 0x0000680002647a10 */ /* 0x000fe20007f7e0ff */
[----:B------:R-:W-:Y:S01]  /*1120*/  CS2R R8, SRZ ;  /* 0x0000000000087805 */ /* 0x000fe2000001ff00 */
[----:B------:R-:W-:Y:S01]  /*1130*/  LEA.HI R109, R109, R50, RZ, 0x5 ;  /* 0x000000326d6d7211 */ /* 0x000fe200078f28ff */
[----:B------:R-:W-:Y:S01]  /*1140*/  CS2R R12, SRZ ;  /* 0x00000000000c7805 */ /* 0x000fe2000001ff00 */
[----:B------:R-:W-:Y:S01]  /*1150*/  IADD3 R107, P0, R48, c[0x0][0x1a0], RZ ;  /* 0x00006800306b7a10 */ /* 0x000fe20007f1e0ff */
[----:B------:R-:W-:Y:S01]  /*1160*/  CS2R R10, SRZ ;  /* 0x00000000000a7805 */ /* 0x000fe2000001ff00 */
[----:B------:R-:W-:Y:S01]  /*1170*/  IADD3.X R97, R97, R102, R5, P2, !PT ;  /* 0x0000006661617210 */ /* 0x000fe200017fe405 */
[----:B------:R-:W-:Y:S01]  /*1180*/  CS2R R14, SRZ ;  /* 0x00000000000e7805 */ /* 0x000fe2000001ff00 */
[----:B------:R-:W-:Y:S01]  /*1190*/  IADD3.X R99, R3, c[0x0][0x1a4], RZ, P3, !PT ;  /* 0x0000690003637a10 */ /* 0x000fe20001ffe4ff */
        /* <DEDUP_REMOVED lines=13> */
[----:B------:R-:W-:Y:S01]  /*1270*/  IMAD.IADD R102, R111, 0x1, R102 ;  /* 0x000000016f667824 */ /* 0x000fe200078e0266 */
[----:B------:R-:W-:Y:S01]  /*1280*/  SEL R106, R106, RZ, P4 ;  /* 0x000000ff6a6a7207 */ /* 0x000fe20002000000 */
[----:B------:R-:W-:Y:S01]  /*1290*/  IMAD.U32 R105, RZ, RZ, UR6 ;  /* 0x00000006ff697e24 */ /* 0x000fe2000f8e00ff */
[----:B------:R-:W-:Y:S01]  /*12a0*/  LEA.HI.SX32 R109, R109, 0x1, 0x1b ;  /* 0x000000016d6d7811 */ /* 0x000fe200078fdaff */
[----:B------:R-:W-:Y:S01]  /*12b0*/  IMAD.U32 R103, RZ, RZ, UR7 ;  /* 0x00000007ff677e24 */ /* 0x000fe2000f8e00ff */
[----:B------:R-:W-:Y:S01]  /*12c0*/  IADD3.X R104, R35, c[0x0][0x1a4], RZ, P0, !PT ;  /* 0x0000690023687a10 */ /* 0x000fe200007fe4ff */
[----:B------:R-:W-:-:S02]  /*12d0*/  ULEA UR4, UR4, 0x2000, 0x4 ;  /* 0x0000200004047891 */ /* 0x000fc4000f8e203f */
[----:B------:R-:W-:Y:S02]  /*12e0*/  UMOV UR15, 0x1 ;  /* 0x00000001000f7882 */ /* 0x000fe40000000000 */
[----:B------:R-:W-:Y:S02]  /*12f0*/  UMOV UR14, 0x80 ;  /* 0x00000080000e7882 */ /* 0x000fe40000000000 */
[----:B------:R-:W-:Y:S02]  /*1300*/  UMOV UR13, 0x80 ;  /* 0x00000080000d7882 */ /* 0x000fe40000000000 */
.L_x_237:
[-C--:B0----5:R-:W5:Y:S01]  /*1310*/  HMMA.1688.F16 R32, R36, R40.reuse, R32 ;  /* 0x000000282420723c */ /* 0x0a1f620000000020 */
[----:B------:R-:W-:Y:S01]  /*1320*/  LDSM.16.M88.4 R48, [R0+UR5] ;  /* 0x000000050030783b */ /* 0x000fe20008000200 */
[----:B---3--:R-:W-:Y:S01]  /*1330*/  CS2R R80, SRZ ;  /* 0x0000000000507805 */ /* 0x008fe2000001ff00 */
[----:B------:R-:W-:Y:S01]  /*1340*/  LOP3.LUT P1, RZ, R106, 0x1, RZ, 0xc0, !PT ;  /* 0x000000016aff7812 */ /* 0x000fe2000782c0ff */
[----:B------:R-:W-:Y:S01]  /*1350*/  CS2R R82, SRZ ;  /* 0x0000000000527805 */ /* 0x000fe2000001ff00 */
[----:B------:R-:W-:Y:S01]  /*1360*/  LOP3.LUT R35, R34, 0x20, RZ, 0x3c, !PT ;  /* 0x0000002022237812 */ /* 0x000fe200078e3cff */
[----:B------:R-:W-:Y:S01]  /*1370*/  CS2R R76, SRZ ;  /* 0x00000000004c7805 */ /* 0x000fe2000001ff00 */
[----:B------:R-:W-:Y:S01]  /*1380*/  LOP3.LUT P4, RZ, R108, 0x1, RZ, 0xc0, !PT ;  /* 0x000000016cff7812 */ /* 0x000fe2000788c0ff */
[----:B------:R-:W5:Y:S01]  /*1390*/  HMMA.1688.F16 R30, R38, R40, R30 ;  /* 0x00000028261e723c */ /* 0x000f62000000001e */
[----:B------:R-:W-:Y:S01]  /*13a0*/  CS2R R78, SRZ ;  /* 0x00000000004e7805 */ /* 0x000fe2000001ff00 */
[----:B------:R-:W-:Y:S01]  /*13b0*/  CS2R R72, SRZ ;  /* 0x0000000000487805 */ /* 0x000fe2000001ff00 */
[----:B------:R-:W-:Y:S01]  /*13c0*/  CS2R R74, SRZ ;  /* 0x00000000004a7805 */ /* 0x000fe2000001ff00 */
[----:B------:R-:W0:Y:S01]  /*13d0*/  LDSM.16.M88.4 R52, [R0+UR4] ;  /* 0x000000040034783b */ /* 0x000e220008000200 */
[----:B------:R-:W-:Y:S01]  /*13e0*/  CS2R R68, SRZ ;  /* 0x0000000000447805 */ /* 0x000fe2000001ff00 */
[----:B------:R-:W-:Y:S01]  /*13f0*/  CS2R R70, SRZ ;  /* 0x0000000000467805 */ /* 0x000fe2000001ff00 */
[----:B------:R-:W-:Y:S01]  /*1400*/  ULDC.64 UR16, c[0x0][0x1b8] ;  /* 0x00006e0000107ab9 */ /* 0x000fe20000000a00 */
[-C--:B------:R-:W5:Y:S01]  /*1410*/  HMMA.1688.F16 R28, R38, R41.reuse, R28 ;  /* 0x00000029261c723c */ /* 0x080f62000000001c */
[----:B------:R-:W-:Y:S01]  /*1420*/  @P1 IMAD.MOV.U32 R101, RZ, RZ, R99 ;  /* 0x000000ffff651224 */ /* 0x000fe200078e0063 */
[----:B------:R-:W-:Y:S01]  /*1430*/  CS2R R66, SRZ ;  /* 0x0000000000427805 */ /* 0x000fe2000001ff00 */
[----:B------:R-:W-:Y:S01]  /*1440*/  UISETP.NE.AND UP0, UPT, UR15, 0x1, UPT ;  /* 0x000000010f00788c */ /* 0x000fe2000bf05270 */
[----:B------:R-:W-:Y:S01]  /*1450*/  LOP3.LUT R60, R106, 0x2, RZ, 0xc0, !PT ;  /* 0x000000026a3c7812 */ /* 0x000fe200078ec0ff */
[----:B------:R-:W-:Y:S01]  /*1460*/  UMOV UR8, UR5 ;  /* 0x0000000500087c82 */ /* 0x000fe20008000000 */
[----:B------:R-:W-:Y:S01]  /*1470*/  LOP3.LUT R64, R108, 0x2, RZ, 0xc0, !PT ;  /* 0x000000026c407812 */ /* 0x000fe200078ec0ff */
[----:B------:R-:W1:Y:S01]  /*1480*/  LDSM.16.M88.4 R56, [R0+UR4+0x1000] ;  /* 0x001000040038783b */ /* 0x000e620008000200 */
[----:B------:R-:W5:Y:S01]  /*1490*/  HMMA.1688.F16 R26, R36, R41, R26 ;  /* 0x00000029241a723c */ /* 0x000f62000000001a */
[----:B------:R-:W-:Y:S01]  /*14a0*/  UMOV UR9, UR4 ;  /* 0x0000000400097c82 */ /* 0x000fe20008000000 */
[----:B------:R-:W-:Y:S01]  /*14b0*/  SHF.R.U32.HI R60, RZ, 0x1, R60 ;  /* 0x00000001ff3c7819 */ /* 0x000fe2000001163c */
[----:B------:R-:W-:Y:S01]  /*14c0*/  UMOV UR6, UR13 ;  /* 0x0000000d00067c82 */ /* 0x000fe20008000000 */
[----:B------:R-:W-:Y:S01]  /*14d0*/  SHF.R.U32.HI R64, RZ, 0x1, R64 ;  /* 0x00000001ff407819 */ /* 0x000fe20000011640 */
[----:B------:R-:W-:Y:S01]  /*14e0*/  UMOV UR7, UR14 ;  /* 0x0000000e00077c82 */ /* 0x000fe20008000000 */
[----:B------:R-:W-:Y:S01]  /*14f0*/  ISETP.NE.U32.AND P3, PT, R60, RZ, PT ;  /* 0x000000ff3c00720c */ /* 0x000fe20003f65070 */
[----:B------:R-:W-:Y:S01]  /*1500*/  ULOP3.LUT UR15, UR15, 0x1, URZ, 0x3c, !UPT ;  /* 0x000000010f0f7892 */ /* 0x000fe2000f8e3c3f */
[-C--:B------:R-:W5:Y:S02]  /*1510*/  HMMA.1688.F16 R24, R36, R42.reuse, R24 ;  /* 0x0000002a2418723c */ /* 0x080f640000000018 */
[----:B---3--:R4:W3:Y:S01]  /*1520*/  @P1 LDG.E.LTC128B.128.SYS R80, [R100] ;  /* 0x0000000064501381 */ /* 0x0088e200001eed20 */
[----:B------:R-:W-:Y:S02]  /*1530*/  IADD3 R60, P0, R105, R98, RZ ;  /* 0x00000062693c7210 */ /* 0x000fe40007f1e0ff */
[----:B------:R-:W-:Y:S03]  /*1540*/  ISETP.NE.U32.AND P2, PT, R64, RZ, PT ;  /* 0x000000ff4000720c */ /* 0x000fe60003f45070 */
[----:B------:R-:W5:Y:S01]  /*1550*/  HMMA.1688.F16 R22, R38, R42, R22 ;  /* 0x0000002a2616723c */ /* 0x000f620000000016 */
[----:B------:R-:W-:Y:S01]  /*1560*/  CS2R R64, SRZ ;  /* 0x0000000000407805 */ /* 0x000fe2000001ff00 */
[----:B------:R-:W-:Y:S01]  /*1570*/  @P3 IMAD.MOV.U32 R112, RZ, RZ, R107 ;  /* 0x000000ffff703224 */ /* 0x000fe200078e006b */
[C---:B------:R-:W-:Y:S01]  /*1580*/  LOP3.LUT R63, R108.reuse, 0x4, RZ, 0xc0, !PT ;  /* 0x000000046c3f7812 */ /* 0x040fe200078ec0ff */
[----:B------:R-:W-:Y:S01]  /*1590*/  @P3 IMAD.MOV.U32 R113, RZ, RZ, R104 ;  /* 0x000000ffff713224 */ /* 0x000fe200078e0068 */
[----:B------:R-:W-:Y:S01]  /*15a0*/  LOP3.LUT R62, R108, 0x8, RZ, 0xc0, !PT ;  /* 0x000000086c3e7812 */ /* 0x000fe200078ec0ff */
[----:B------:R-:W-:Y:S02]  /*15b0*/  IMAD.X R61, R103, 0x1, R97, P0 ;  /* 0x00000001673d7824 */ /* 0x000fe400000e0661 */
[-C--:B------:R-:W5:Y:S01]  /*15c0*/  HMMA.1688.F16 R20, R38, R43.reuse, R20 ;  /* 0x0000002b2614723c */ /* 0x080f620000000014 */
[----:B------:R-:W-:Y:S02]  /*15d0*/  SHF.R.U32.HI R63, RZ, 0x2, R63 ;  /* 0x00000002ff3f7819 */ /* 0x000fe4000001163f */
[----:B------:R-:W-:Y:S01]  /*15e0*/  SHF.R.U32.HI R62, RZ, 0x3, R62 ;  /* 0x00000003ff3e7819 */ /* 0x000fe2000001163e */
[----:B--2-4-:R4:W2:Y:S01]  /*15f0*/  @P3 LDG.E.LTC128B.128.SYS R76, [R112] ;  /* 0x00000000704c3381 */ /* 0x0148a200001eed20 */
[----:B------:R-:W-:Y:S02]  /*1600*/  IADD3 R114, P3, R60, c[0x0][0x1b8], RZ ;  /* 0x00006e003c727a10 */ /* 0x000fe40007f7e0ff */
[----:B------:R-:W-:Y:S01]  /*1610*/  ISETP.NE.U32.AND P1, PT, R63, RZ, PT ;  /* 0x000000ff3f00720c */ /* 0x000fe20003f25070 */
[----:B------:R5:W5:Y:S02]  /*1620*/  HMMA.1688.F16 R18, R36, R43, R18 ;  /* 0x0000002b2412723c */ /* 0x000b640000000012 */
[----:B------:R-:W-:Y:S02]  /*1630*/  IADD3.X R115, R61, c[0x0][0x1bc], RZ, P3, !PT ;  /* 0x00006f003d737a10 */ /* 0x000fe40001ffe4ff */
[----:B------:R-:W-:Y:S02]  /*1640*/  ISETP.NE.U32.AND P0, PT, R62, RZ, PT ;  /* 0x000000ff3e00720c */ /* 0x000fe40003f05070 */
[----:B----4-:R-:W-:Y:S01]  /*1650*/  IADD3 R112, P3, R114, c[0x0][0x1b8], RZ ;  /* 0x00006e0072707a10 */ /* 0x010fe20007f7e0ff */
[----:B-----5:R-:W-:Y:S01]  /*1660*/  LDSM.16.M88.4 R40, [R35+UR4] ;  /* 0x000000042328783b */ /* 0x020fe20008000200 */
[-C--:B------:R-:W5:Y:S01]  /*1670*/  HMMA.1688.F16 R16, R36, R44.reuse, R16 ;  /* 0x0000002c2410723c */ /* 0x080f620000000010 */
[----:B------:R-:W-:Y:S01]  /*1680*/  CS2R R62, SRZ ;  /* 0x00000000003e7805 */ /* 0x000fe2000001ff00 */
[----:B------:R-:W-:Y:S02]  /*1690*/  IADD3.X R113, R115, c[0x0][0x1bc], RZ, P3, !PT ;  /* 0x00006f0073717a10 */ /* 0x000fe40001ffe4ff */
[----:B------:R-:W-:Y:S04]  /*16a0*/  IADD3 R109, R109, -0x1, RZ ;  /* 0xffffffff6d6d7810 */ /* 0x000fe80007ffe0ff */
[----:B------:R-:W5:Y:S02]  /*16b0*/  HMMA.1688.F16 R14, R38, R44, R14 ;  /* 0x0000002c260e723c */ /* 0x000f64000000000e */
[----:B------:R4:W2:Y:S01]  /*16c0*/  @P4 LDG.E.LTC128B.128.SYS R72, [R60] ;  /* 0x000000003c484381 */ /* 0x0008a200001eed20 */
[C---:B------:R-:W-:Y:S02]  /*16d0*/  ISETP.GT.AND P3, PT, R109.reuse, 0x1, PT ;  /* 0x000000016d00780c */ /* 0x040fe40003f64270 */
[----:B------:R-:W-:Y:S03]  /*16e0*/  ISETP.GT.AND P4, PT, R109, 0x2, PT ;  /* 0x000000026d00780c */ /* 0x000fe60003f84270 */
[-C--:B------:R-:W5:Y:S01]  /*16f0*/  HMMA.1688.F16 R12, R38, R45.reuse, R12 ;  /* 0x0000002d260c723c */ /* 0x080f62000000000c */
[----:B------:R-:W-:Y:S01]  /*1700*/  SEL R108, R108, RZ, P4 ;  /* 0x000000ff6c6c7207 */ /* 0x000fe20002000000 */
[----:B----4-:R-:W-:Y:S01]  /*1710*/  CS2R R60, SRZ ;  /* 0x00000000003c7805 */ /* 0x010fe2000001ff00 */
[----:B------:R-:W-:Y:S02]  /*1720*/  SEL R106, R106, RZ, P4 ;  /* 0x000000ff6a6a7207 */ /* 0x000fe40002000000 */
[----:B------:R-:W4:Y:S01]  /*1730*/  @P2 LDG.E.LTC128B.128.SYS R68, [R114] ;  /* 0x0000000072442381 */ /* 0x000f2200001eed20 */
[----:B------:R-:W-:Y:S02]  /*1740*/  IADD3 R105, P2, R105, R110, RZ ;  /* 0x0000006e69697210 */ /* 0x000fe40007f5e0ff */
[----:B------:R-:W5:Y:S03]  /*1750*/  HMMA.1688.F16 R10, R36, R45, R10 ;  /* 0x0000002d240a723c */ /* 0x000f66000000000a */
[----:B------:R-:W-:Y:S05]  /*1760*/  IMAD.X R103, R103, 0x1, R102, P2 ;  /* 0x0000000167677824 */ /* 0x000fea00010e0666 */
[-C--:B------:R-:W5:Y:S01]  /*1770*/  HMMA.1688.F16 R8, R36, R46.reuse, R8 ;  /* 0x0000002e2408723c */ /* 0x080f620000000008 */
[----:B------:R-:W4:Y:S07]  /*1780*/  @P1 LDG.E.LTC128B.128.SYS R64, [R112] ;  /* 0x0000000070401381 */ /* 0x000f2e00001eed20 */
[----:B------:R-:W5:Y:S04]  /*1790*/  HMMA.1688.F16 R6, R38, R46, R6 ;  /* 0x0000002e2606723c */ /* 0x000f680000000006 */
[----:B------:R-:W4:Y:S01]  /*17a0*/  @P0 LDG.E.LTC128B.128.SYS R60, [R112.64+UR16] ;  /* 0x00000010703c0981 */ /* 0x000f22000c1eed20 */
[----:B------:R-:W-:Y:S03]  /*17b0*/  IADD3 R100, P0, R100, c[0x0][0x188], RZ ;  /* 0x0000620064647a10 */ /* 0x000fe60007f1e0ff */
[-C--:B------:R-:W5:Y:S01]  /*17c0*/  HMMA.1688.F16 R4, R38, R47.reuse, R4 ;  /* 0x0000002f2604723c */ /* 0x080f620000000004 */
[----:B------:R-:W-:Y:S02]  /*17d0*/  IADD3.X R99, R99, c[0x0][0x18c], RZ, P0, !PT ;  /* 0x0000630063637a10 */ /* 0x000fe400007fe4ff */
[----:B------:R-:W-:Y:S05]  /*17e0*/  IADD3 R100, P0, R100, c[0x0][0x190], RZ ;  /* 0x0000640064647a10 */ /* 0x000fea0007f1e0ff */
[----:B------:R5:W5:Y:S02]  /*17f0*/  HMMA.1688.F16 R2, R36, R47, R2 ;  /* 0x0000002f2402723c */ /* 0x000b640000000002 */
[----:B------:R-:W-:Y:S02]  /*1800*/  IADD3.X R99, R99, c[0x0][0x194], RZ, P0, !PT ;  /* 0x0000650063637a10 */ /* 0x000fe400007fe4ff */
[----:B------:R-:W-:Y:S02]  /*1810*/  IADD3 R107, P1, P0, R107, c[0x0][0x188], R96 ;  /* 0x000062006b6b7a10 */ /* 0x000fe4000783e060 */
[----:B-----5:R-:W1:Y:S02]  /*1820*/  LDSM.16.M88.4 R36, [R35+UR5] ;  /* 0x000000052324783b */ /* 0x020e640008000200 */
[-C--:B0-----:R-:W5:Y:S03]  /*1830*/  HMMA.1688.F16 R32, R48, R52.reuse, R32 ;  /* 0x000000343020723c */ /* 0x081f660000000020 */
[----:B------:R-:W-:Y:S05]  /*1840*/  IADD3.X R104, R104, c[0x0][0x18c], R95, P1, P0 ;  /* 0x0000630068687a10 */ /* 0x000fea0000fe045f */
[----:B------:R-:W5:Y:S01]  /*1850*/  HMMA.1688.F16 R30, R50, R52, R30 ;  /* 0x00000034321e723c */ /* 0x000f62000000001e */
[----:B------:R0:W3:Y:S07]  /*1860*/  LDSM.16.M88.4 R44, [R35+UR4+0x1000] ;  /* 0x00100004232c783b */ /* 0x0000ee0008000200 */
[-C--:B------:R-:W5:Y:S01]  /*1870*/  HMMA.1688.F16 R28, R50, R53.reuse, R28 ;  /* 0x00000035321c723c */ /* 0x080f62000000001c */
[----:B0-----:R-:W-:Y:S07]  /*1880*/  LOP3.LUT R35, R34, 0x30, RZ, 0x3c, !PT ;  /* 0x0000003022237812 */ /* 0x001fee00078e3cff */
        /* <DEDUP_REMOVED lines=14> */
[----:B-----5:R-:W0:Y:S01]  /*1970*/  LDSM.16.M88.4 R48, [R35+UR5] ;  /* 0x000000052330783b */ /* 0x020e220008000200 */
[----:B------:R-:W-:Y:S01]  /*1980*/  @UP0 UIADD3 UR5, UR5, -0x80, URZ ;  /* 0xffffff8005050890 */ /* 0x000fe2000fffe03f */
[-C--:B------:R-:W5:Y:S01]  /*1990*/  HMMA.1688.F16 R32, R36, R40.reuse, R32 ;  /* 0x000000282420723c */ /* 0x080f620000000020 */
[----:B------:R-:W-:Y:S07]  /*19a0*/  @!UP0 UIADD3 UR5, UR8, 0x80, URZ ;  /* 0x0000008008058890 */ /* 0x000fee000fffe03f */
[----:B------:R-:W5:Y:S01]  /*19b0*/  HMMA.1688.F16 R30, R38, R40, R30 ;  /* 0x00000028261e723c */ /* 0x000f62000000001e */
[----:B------:R-:W1:Y:S01]  /*19c0*/  LDSM.16.M88.4 R56, [R35+UR4+0x1000] ;  /* 0x001000042338783b */ /* 0x000e620008000200 */
[----:B------:R-:W-:Y:S02]  /*19d0*/  @UP0 UIADD3 UR4, UR4, -0x80, URZ ;  /* 0xffffff8004040890 */ /* 0x000fe4000fffe03f */
[----:B------:R-:W-:Y:S04]  /*19e0*/  @!UP0 UIADD3 UR4, UR9, 0x80, URZ ;  /* 0x0000008009048890 */ /* 0x000fe8000fffe03f */
[-C--:B------:R-:W5:Y:S08]  /*19f0*/  HMMA.1688.F16 R28, R38, R41.reuse, R28 ;  /* 0x00000029261c723c */ /* 0x080f70000000001c */
[----:B------:R-:W5:Y:S08]  /*1a00*/  HMMA.1688.F16 R26, R36, R41, R26 ;  /* 0x00000029241a723c */ /* 0x000f70000000001a */
[-C--:B------:R-:W5:Y:S08]  /*1a10*/  HMMA.1688.F16 R24, R36, R42.reuse, R24 ;  /* 0x0000002a2418723c */ /* 0x080f700000000018 */
[----:B------:R-:W5:Y:S08]  /*1a20*/  HMMA.1688.F16 R22, R38, R42, R22 ;  /* 0x0000002a2616723c */ /* 0x000f700000000016 */
[-C--:B------:R-:W5:Y:S08]  /*1a30*/  HMMA.1688.F16 R20, R38, R43.reuse, R20 ;  /* 0x0000002b2614723c */ /* 0x080f700000000014 */
[----:B------:R-:W5:Y:S08]  /*1a40*/  HMMA.1688.F16 R18, R36, R43, R18 ;  /* 0x0000002b2412723c */ /* 0x000f700000000012 */
[-C--:B---3--:R-:W5:Y:S08]  /*1a50*/  HMMA.1688.F16 R16, R36, R44.reuse, R16 ;  /* 0x0000002c2410723c */ /* 0x088f700000000010 */
[----:B------:R-:W5:Y:S01]  /*1a60*/  HMMA.1688.F16 R14, R38, R44, R14 ;  /* 0x0000002c260e723c */ /* 0x000f62000000000e */
[----:B------:R3:W-:Y:S07]  /*1a70*/  STS.128 [R88+UR13], R80 ;  /* 0x0000005058007988 */ /* 0x0007ee0008000c0d */
[-C--:B------:R-:W5:Y:S08]  /*1a80*/  HMMA.1688.F16 R12, R38, R45.reuse, R12 ;  /* 0x0000002d260c723c */ /* 0x080f70000000000c */
[----:B------:R-:W5:Y:S08]  /*1a90*/  HMMA.1688.F16 R10, R36, R45, R10 ;  /* 0x0000002d240a723c */ /* 0x000f70000000000a */
[-C--:B------:R-:W5:Y:S01]  /*1aa0*/  HMMA.1688.F16 R8, R36, R46.reuse, R8 ;  /* 0x0000002e2408723c */ /* 0x080f620000000008 */
[----:B--2---:R3:W-:Y:S01]  /*1ab0*/  STS.128 [R87+UR13], R76 ;  /* 0x0000004c57007988 */ /* 0x0047e20008000c0d */
[----:B------:R-:W-:Y:S02]  /*1ac0*/  @UP0 UIADD3 UR13, UR13, 0x80, URZ ;  /* 0x000000800d0d0890 */ /* 0x000fe4000fffe03f */
[----:B------:R-:W-:Y:S04]  /*1ad0*/  @!UP0 UIADD3 UR13, UR6, -0x80, URZ ;  /* 0xffffff80060d8890 */ /* 0x000fe8000fffe03f */
[----:B------:R-:W5:Y:S08]  /*1ae0*/  HMMA.1688.F16 R6, R38, R46, R6 ;  /* 0x0000002e2606723c */ /* 0x000f700000000006 */
[-C--:B------:R-:W5:Y:S01]  /*1af0*/  HMMA.1688.F16 R4, R38, R47.reuse, R4 ;  /* 0x0000002f2604723c */ /* 0x080f620000000004 */
[----:B------:R3:W-:Y:S07]  /*1b00*/  STS.128 [R86+UR14], R72 ;  /* 0x0000004856007988 */ /* 0x0007ee0008000c0e */
[----:B------:R5:W5:Y:S08]  /*1b10*/  HMMA.1688.F16 R2, R36, R47, R2 ;  /* 0x0000002f2402723c */ /* 0x000b700000000002 */
[-C--:B0----5:R5:W5:Y:S01]  /*1b20*/  HMMA.1688.F16 R32, R48, R52.reuse, R32 ;  /* 0x000000343020723c */ /* 0x0a1b620000000020 */
[----:B----4-:R3:W-:Y:S07]  /*1b30*/  STS.128 [R85+UR14], R68 ;  /* 0x0000004455007988 */ /* 0x0107ee0008000c0e */
[----:B------:R5:W5:Y:S04]  /*1b40*/  HMMA.1688.F16 R30, R50, R52, R30 ;  /* 0x00000034321e723c */ /* 0x000b68000000001e */
[----:B------:R3:W-:Y:S04]  /*1b50*/  STS.128 [R86+UR14+0x800], R64 ;  /* 0x0008004056007988 */ /* 0x0007e80008000c0e */
[-C--:B------:R5:W5:Y:S08]  /*1b60*/  HMMA.1688.F16 R28, R50, R53.reuse, R28 ;  /* 0x00000035321c723c */ /* 0x080b70000000001c */
[----:B------:R5:W5:Y:S01]  /*1b70*/  HMMA.1688.F16 R26, R48, R53, R26 ;  /* 0x00000035301a723c */ /* 0x000b62000000001a */
[----:B------:R3:W-:Y:S01]  /*1b80*/  STS.128 [R85+UR14+0x800], R60 ;  /* 0x0008003c55007988 */ /* 0x0007e20008000c0e */
[----:B------:R-:W-:Y:S02]  /*1b90*/  @UP0 UIADD3 UR14, UR14, 0x80, URZ ;  /* 0x000000800e0e0890 */ /* 0x000fe4000fffe03f */
[----:B------:R-:W-:Y:S04]  /*1ba0*/  @!UP0 UIADD3 UR14, UR7, -0x80, URZ ;  /* 0xffffff80070e8890 */ /* 0x000fe8000fffe03f */
[-C--:B------:R5:W5:Y:S08]  /*1bb0*/  HMMA.1688.F16 R24, R48, R54.reuse, R24 ;  /* 0x000000363018723c */ /* 0x080b700000000018 */
[----:B------:R5:W5:Y:S01]  /*1bc0*/  HMMA.1688.F16 R22, R50, R54, R22 ;  /* 0x000000363216723c */ /* 0x000b620000000016 */
[----:B------:R-:W-:Y:S07]  /*1bd0*/  BAR.SYNC.DEFER_BLOCKING 0x0 ;  /* 0x0000000000007b1d */ /* 0x000fee0000010000 */
[-C--:B------:R5:W5:Y:S08]  /*1be0*/  HMMA.1688.F16 R20, R50, R55.reuse, R20 ;  /* 0x000000373214723c */ /* 0x080b700000000014 */
[----:B------:R5:W5:Y:S08]  /*1bf0*/  HMMA.1688.F16 R18, R48, R55, R18 ;  /* 0x000000373012723c */ /* 0x000b700000000012 */
[-C--:B-1----:R5:W5:Y:S01]  /*1c00*/  HMMA.1688.F16 R16, R48, R56.reuse, R16 ;  /* 0x000000383010723c */ /* 0x082b620000000010 */
[----:B------:R3:W0:Y:S07]  /*1c10*/  LDSM.16.M88.4 R36, [R34+UR5] ;  /* 0x000000052224783b */ /* 0x00062e0008000200 */
[----:B------:R5:W5:Y:S04]  /*1c20*/  HMMA.1688.F16 R14, R50, R56, R14 ;  /* 0x00000038320e723c */ /* 0x000b68000000000e */
[----:B------:R3:W0:Y:S04]  /*1c30*/  LDSM.16.M88.4 R40, [R34+UR4] ;  /* 0x000000042228783b */ /* 0x0006280008000200 */
[-C--:B------:R5:W5:Y:S07]  /*1c40*/  HMMA.1688.F16 R12, R50, R57.reuse, R12 ;  /* 0x00000039320c723c */ /* 0x080b6e000000000c */
[----:B------:R3:W0:Y:S01]  /*1c50*/  LDSM.16.M88.4 R44, [R34+UR4+0x1000] ;  /* 0x00100004222c783b */ /* 0x0006220008000200 */
[----:B------:R5:W5:Y:S08]  /*1c60*/  HMMA.1688.F16 R10, R48, R57, R10 ;  /* 0x00000039300a723c */ /* 0x000b70000000000a */
[-C--:B------:R5:W5:Y:S08]  /*1c70*/  HMMA.1688.F16 R8, R48, R58.reuse, R8 ;  /* 0x0000003a3008723c */ /* 0x080b700000000008 */
[----:B------:R5:W5:Y:S08]  /*1c80*/  HMMA.1688.F16 R6, R50, R58, R6 ;  /* 0x0000003a3206723c */ /* 0x000b700000000006 */
[-C--:B------:R5:W5:Y:S08]  /*1c90*/  HMMA.1688.F16 R4, R50, R59.reuse, R4 ;  /* 0x0000003b3204723c */ /* 0x080b700000000004 */
[----:B------:R5:W5:Y:S01]  /*1ca0*/  HMMA.1688.F16 R2, R48, R59, R2 ;  /* 0x0000003b3002723c */ /* 0x000b620000000002 */
[----:B------:R-:W-:-:S07]  /*1cb0*/  @P3 BRA `(.L_x_237) ;  /* 0xfffff65000003947 */ /* 0x000fce000383ffff */
.L_x_236:
[----:B0-2---:R-:W-:Y:S02]  /*1cc0*/  SHF.R.S32.HI R46, RZ, 0x1f, R91 ;  /* 0x0000001fff2e7819 */ /* 0x005fe4000001145b */
[----:B------:R-:W-:-:S02]  /*1cd0*/  LEA.HI R35, R93, R84, RZ, 0x7 ;  /* 0x000000545d237211 */ /* 0x000fc400078f38ff */
[----:B------:R-:W-:Y:S02]  /*1ce0*/  LEA.HI R46, R46, R91, RZ, 0x2 ;  /* 0x0000005b2e2e7211 */ /* 0x000fe400078f10ff */
[----:B------:R-:W-:Y:S02]  /*1cf0*/  SHF.R.S32.HI R35, RZ, 0x7, R35 ;  /* 0x00000007ff237819 */ /* 0x000fe40000011423 */
[----:B------:R-:W-:Y:S02]  /*1d00*/  LOP3.LUT R46, R46, 0xfffffffc, RZ, 0xc0, !PT ;  /* 0xfffffffc2e2e7812 */ /* 0x000fe400078ec0ff */
[----:B------:R-:W-:Y:S01]  /*1d10*/  LEA.HI R44, R89, R90, RZ, 0x4 ;  /* 0x0000005a592c7211 */ /* 0x000fe200078f20ff */
[----:B------:R-:W-:Y:S01]  /*1d20*/  IMAD.SHL.U32 R37, R35, 0x40, RZ ;  /* 0x0000004023257824 */ /* 0x000fe200078e00ff */
[----:B------:R-:W-:Y:S01]  /*1d30*/  ISETP.NE.U32.AND P1, PT, RZ, c[0x0][0x288], PT ;  /* 0x0000a200ff007a0c */ /* 0x000fe20003f25070 */
[----:B------:R-:W-:Y:S01]  /*1d40*/  IMAD.IADD R46, R91, 0x1, -R46 ;  /* 0x000000015b2e7824 */ /* 0x000fe200078e0a2e */
[----:B------:R-:W-:-:S02]  /*1d50*/  LOP3.LUT R45, R44, 0xfffffff0, RZ, 0xc0, !PT ;  /* 0xfffffff02c2d7812 */ /* 0x000fc400078ec0ff */
[----:B------:R-:W-:Y:S02]  /*1d60*/  ISETP.NE.AND.EX P1, PT, RZ, c[0x0][0x28c], PT, P1 ;  /* 0x0000a300ff007a0c */ /* 0x000fe40003f25310 */
[----:B------:R-:W-:Y:S01]  /*1d70*/  LEA.HI R47, R46, R46, RZ, 0x1 ;  /* 0x0000002e2e2f7211 */ /* 0x000fe200078f08ff */
[----:B------:R-:W-:Y:S01]  /*1d80*/  IMAD.IADD R45, R90, 0x1, -R45 ;  /* 0x000000015a2d7824 */ /* 0x000fe200078e0a2d */
[----:B------:R-:W-:Y:S02]  /*1d90*/  LEA.HI.SX32 R44, R44, R37, 0x1c ;  /* 0x000000252c2c7211 */ /* 0x000fe400078fe2ff */
[----:B------:R-:W-:Y:S01]  /*1da0*/  LOP3.LUT R37, R47, 0x3ffffffe, RZ, 0xc0, !PT ;  /* 0x3ffffffe2f257812 */ /* 0x000fe200078ec0ff */
[----:B---3--:R-:W-:Y:S01]  /*1db0*/  IMAD R34, R92, 0x10, R45 ;  /* 0x000000105c227824 */ /* 0x008fe200078e022d */
[----:B------:R-:W-:-:S03]  /*1dc0*/  SHF.R.S32.HI R47, RZ, 0x1, R47 ;  /* 0x00000001ff2f7819 */ /* 0x000fc6000001142f */
[----:B------:R-:W-:Y:S02]  /*1dd0*/  IMAD.IADD R46, R46, 0x1, -R37 ;  /* 0x000000012e2e7824 */ /* 0x000fe400078e0a25 */
[----:B------:R-:W-:Y:S02]  /*1de0*/  IMAD R39, R47, 0x20, R44 ;  /* 0x000000202f277824 */ /* 0x000fe400078e022c */
[----:B------:R-:W-:Y:S02]  /*1df0*/  IMAD.SHL.U32 R34, R34, 0x8, RZ ;  /* 0x0000000822227824 */ /* 0x000fe400078e00ff */
[----:B------:R-:W-:Y:S02]  /*1e00*/  @P1 IMAD.MOV.U32 R42, RZ, RZ, c[0x0][0x288] ;  /* 0x0000a200ff2a1624 */ /* 0x000fe400078e00ff */
[----:B------:R-:W-:Y:S02]  /*1e10*/  @P1 IMAD.MOV.U32 R43, RZ, RZ, c[0x0][0x28c] ;  /* 0x0000a300ff2b1624 */ /* 0x000fe400078e00ff */
[----:B------:R-:W-:Y:S01]  /*1e20*/  IMAD R39, R46, 0x4, R39 ;  /* 0x000000042e277824 */ /* 0x000fe200078e0227 */
[C---:B------:R-:W-:Y:S01]  /*1e30*/  ISETP.GE.AND P4, PT, R34.reuse, c[0x0][0x164], PT ;  /* 0x0000590022007a0c */ /* 0x040fe20003f86270 */
[----:B------:R-:W-:-:S04]  /*1e40*/  IMAD.WIDE R36, R34, 0x2, RZ ;  /* 0x0000000222247825 */ /* 0x000fc800078e02ff */
[----:B------:R-:W-:Y:S01]  /*1e50*/  IMAD R34, R94, 0x40, R39 ;  /* 0x000000405e227824 */ /* 0x000fe200078e0227 */
[----:B------:R0:W2:Y:S01]  /*1e60*/  @P1 LDG.E.U16.SYS R0, [R42] ;  /* 0x000000002a001381 */ /* 0x0000a200001ee500 */
[----:B-----5:R-:W-:Y:S01]  /*1e70*/  LOP3.LUT R50, R36, 0xfffffff0, RZ, 0xc0, !PT ;  /* 0xfffffff024327812 */ /* 0x020fe200078ec0ff */
[----:B------:R-:W-:Y:S01]  /*1e80*/  CS2R R40, SRZ ;  /* 0x0000000000287805 */ /* 0x000fe2000001ff00 */
[----:B------:R-:W-:Y:S02]  /*1e90*/  LOP3.LUT R51, R37, 0x1fffffff, RZ, 0xc0, !PT ;  /* 0x1fffffff25337812 */ /* 0x000fe400078ec0ff */
[----:B------:R-:W-:Y:S02]  /*1ea0*/  SHF.R.S32.HI R48, RZ, 0x1f, R34 ;  /* 0x0000001fff307819 */ /* 0x000fe40000011422 */
[----:B------:R-:W-:Y:S01]  /*1eb0*/  ISETP.NE.U32.AND P5, PT, RZ, c[0x0][0x220], PT ;  /* 0x00008800ff007a0c */ /* 0x000fe20003fa5070 */
[----:B------:R-:W-:Y:S01]  /*1ec0*/  IMAD.WIDE.U32 R38, R34, c[0x0][0x1e0], R50 ;  /* 0x0000780022267a25 */ /* 0x000fe200078e0032 */
[----:B0-----:R-:W-:-:S02]  /*1ed0*/  CS2R R42, SRZ ;  /* 0x00000000002a7805 */ /* 0x001fc4000001ff00 */
[----:B------:R-:W-:Y:S01]  /*1ee0*/  ISETP.NE.AND.EX P5, PT, RZ, c[0x0][0x224], !P4, P5 ;  /* 0x00008900ff007a0c */ /* 0x000fe200067a5350 */
[----:B------:R-:W-:Y:S01]  /*1ef0*/  IMAD R37, R48, c[0x0][0x1e0], RZ ;  /* 0x0000780030257a24 */ /* 0x000fe200078e02ff */
[----:B------:R-:W-:Y:S02]  /*1f00*/  IADD3 R58, P0, R38, c[0x0][0x220], RZ ;  /* 0x00008800263a7a10 */ /* 0x000fe40007f1e0ff */
[C---:B------:R-:W-:Y:S01]  /*1f10*/  ISETP.LT.AND P2, PT, R34.reuse, c[0x0][0x160], P5 ;  /* 0x0000580022007a0c */ /* 0x040fe20002f41270 */
[----:B------:R-:W-:-:S05]  /*1f20*/  IMAD R36, R34, c[0x0][0x1e4], R37 ;  /* 0x0000790022247a24 */ /* 0x000fca00078e0225 */
[----:B------:R-:W-:-:S08]  /*1f30*/  IADD3.X R59, R39, c[0x0][0x224], R36, P0, !PT ;  /* 0x00008900273b7a10 */ /* 0x000fd000007fe424 */
[----:B------:R-:W2:Y:S01]  /*1f40*/  @P2 LDG.E.LTC128B.128.SYS R40, [R58] ;  /* 0x000000003a282381 */ /* 0x000ea200001eed20 */
[----:B------:R-:W-:Y:S01]  /*1f50*/  IADD3 R53, R34, 0x2, RZ ;  /* 0x0000000222357810 */ /* 0x000fe20007ffe0ff */
[----:B------:R-:W-:Y:S01]  /*1f60*/  CS2R R36, SRZ ;  /* 0x0000000000247805 */ /* 0x000fe2000001ff00 */
[----:B------:R-:W-:Y:S01]  /*1f70*/  IADD3 R56, P0, R58, c[0x0][0x1e8], RZ ;  /* 0x00007a003a387a10 */ /* 0x000fe20007f1e0ff */
[----:B------:R-:W-:Y:S01]  /*1f80*/  CS2R R38, SRZ ;  /* 0x0000000000267805 */ /* 0x000fe2000001ff00 */
[----:B------:R-:W-:Y:S02]  /*1f90*/  ISETP.LT.AND P2, PT, R53, c[0x0][0x160], P5 ;  /* 0x0000580035007a0c */ /* 0x000fe40002f41270 */
[----:B------:R-:W-:-:S10]  /*1fa0*/  IADD3.X R57, R59, c[0x0][0x1ec], RZ, P0, !PT ;  /* 0x00007b003b397a10 */ /* 0x000fd400007fe4ff */
[----:B------:R-:W3:Y:S01]  /*1fb0*/  @P2 LDG.E.LTC128B.128.SYS R36, [R56] ;  /* 0x0000000038242381 */ /* 0x000ee200001eed20 */
[----:B------:R-:W-:Y:S01]  /*1fc0*/  ULEA UR4, UR12, UR11, 0x1 ;  /* 0x0000000b0c047291 */ /* 0x000fe2000f8e083f */
[C---:B------:R-:W-:Y:S01]  /*1fd0*/  LOP3.LUT R49, R84.reuse, 0x1f, RZ, 0xc0, !PT ;  /* 0x0000001f54317812 */ /* 0x040fe200078ec0ff */
[----:B------:R-:W-:Y:S01]  /*1fe0*/  IMAD R44, R35, -0x30, R44 ;  /* 0xffffffd0232c7824 */ /* 0x000fe200078e022c */
[----:B------:R-:W-:Y:S01]  /*1ff0*/  LOP3.LUT R84, R84, 0x3, RZ, 0xc0, !PT ;  /* 0x0000000354547812 */ /* 0x000fe200078ec0ff */
[----:B------:R-:W-:Y:S01]  /*2000*/  USHF.L.U32 UR4, UR4, 0x3, URZ ;  /* 0x0000000304047899 */ /* 0x000fe2000800063f */
[----:B------:R-:W-:Y:S01]  /*2010*/  SHF.R.U32.HI R49, RZ, 0x2, R49 ;  /* 0x00000002ff317819 */ /* 0x000fe20000011631 */
[----:B------:R-:W-:Y:S01]  /*2020*/  IMAD R47, R47, 0x8, R44 ;  /* 0x000000082f2f7824 */ /* 0x000fe200078e022c */
[----:B------:R-:W-:Y:S01]  /*2030*/  BAR.SYNC.DEFER_BLOCKING 0x0 ;  /* 0x0000000000007b1d */ /* 0x000fe20000010000 */
[----:B------:R-:W-:Y:S01]  /*2040*/  UIMAD UR4, UR4, 0x48, UR10 ;  /* 0x00000048040478a4 */ /* 0x000fe2000f8e020a */
[----:B------:R-:W-:Y:S01]  /*2050*/  IMAD.WIDE.U32 R54, R34, c[0x0][0x230], R50 ;  /* 0x00008c0022367a25 */ /* 0x000fe200078e0032 */
[----:B------:R-:W-:-:S03]  /*2060*/  ISETP.NE.U32.AND P6, PT, RZ, c[0x0][0x270], PT ;  /* 0x00009c00ff007a0c */ /* 0x000fc60003fc5070 */
[----:B------:R-:W-:Y:S01]  /*2070*/  IMAD R35, R49, 0x48, R84 ;  /* 0x0000004831237824 */ /* 0x000fe200078e0254 */
[----:B------:R-:W-:Y:S01]  /*2080*/  IADD3 R54, P0, R54, c[0x0][0x270], RZ ;  /* 0x00009c0036367a10 */ /* 0x000fe20007f1e0ff */
[----:B------:R-:W-:Y:S01]  /*2090*/  IMAD R47, R46, 0x4, R47 ;  /* 0x000000042e2f7824 */ /* 0x000fe200078e022f */
[----:B------:R-:W-:Y:S01]  /*20a0*/  ISETP.NE.AND.EX P6, PT, RZ, c[0x0][0x274], !P4, P6 ;  /* 0x00009d00ff007a0c */ /* 0x000fe200067c5360 */
[----:B------:R-:W-:Y:S01]  /*20b0*/  IMAD R49, R48, c[0x0][0x230], RZ ;  /* 0x00008c0030317a24 */ /* 0x000fe200078e02ff */
[----:B------:R-:W-:Y:S01]  /*20c0*/  IADD3 R35, R35, UR4, RZ ;  /* 0x0000000423237c10 */ /* 0x000fe2000fffe0ff */
[----:B------:R-:W-:Y:S01]  /*20d0*/  IMAD R52, R47, 0x120, RZ ;  /* 0x000001202f347824 */ /* 0x000fe200078e02ff */
[----:B------:R-:W-:Y:S01]  /*20e0*/  ULDC.U16 UR4, c[0x0][0x284] ;  /* 0x0000a10000047ab9 */ /* 0x000fe20000000400 */
[----:B------:R-:W-:Y:S02]  /*20f0*/  ISETP.LT.AND P4, PT, R34, c[0x0][0x160], P6 ;  /* 0x0000580022007a0c */ /* 0x000fe40003781270 */
[----:B------:R-:W-:-:S03]  /*2100*/  IMAD.U32 R52, R45, 0x10, R52 ;  /* 0x000000102d347824 */ /* 0x000fc600078e0034 */
[----:B------:R-:W-:Y:S04]  /*2110*/  STS [R35.X4], R32 ;  /* 0x0000002023007388 */ /* 0x000fe80000004800 */
[----:B------:R-:W-:Y:S04]  /*2120*/  STS [R35.X4+0x10], R26 ;  /* 0x0000101a23007388 */ /* 0x000fe80000004800 */
[----:B------:R-:W-:Y:S04]  /*2130*/  STS [R35.X4+0x20], R24 ;  /* 0x0000201823007388 */ /* 0x000fe80000004800 */
[----:B------:R0:W-:Y:S04]  /*2140*/  STS [R35.X4+0x30], R18 ;  /* 0x0000301223007388 */ /* 0x0001e80000004800 */
[----:B------:R-:W-:Y:S04]  /*2150*/  STS [R35.X4+0x40], R16 ;  /* 0x0000401023007388 */ /* 0x000fe80000004800 */
[----:B------:R-:W-:Y:S01]  /*2160*/  STS [R35.X4+0x50], R10 ;  /* 0x0000500a23007388 */ /* 0x000fe20000004800 */
[----:B0-----:R-:W-:-:S03]  /*2170*/  IMAD R18, R34, c[0x0][0x234], R49 ;  /* 0x00008d0022127a24 */ /* 0x001fc600078e0231 */
[----:B------:R-:W-:Y:S02]  /*2180*/  STS [R35.X4+0x60], R8 ;  /* 0x0000600823007388 */ /* 0x000fe40000004800 */
[----:B------:R-:W-:Y:S02]  /*2190*/  IADD3.X R55, R55, c[0x0][0x274], R18, P0, !PT ;  /* 0x00009d0037377a10 */ /* 0x000fe400007fe412 */
[----:B------:R-:W-:Y:S04]  /*21a0*/  STS [R35.X4+0x70], R2 ;  /* 0x0000700223007388 */ /* 0x000fe80000004800 */
[----:B------:R-:W-:Y:S05]  /*21b0*/  BAR.SYNC.DEFER_BLOCKING 0x0 ;  /* 0x0000000000007b1d */ /* 0x000fea0000010000 */
[----:B------:R-:W2:Y:S08]  /*21c0*/  LDS.U.128 R44, [R52] ;  /* 0x00000000342c7984 */ /* 0x000eb00000001c00 */
[----:B------:R-:W3:Y:S01]  /*21d0*/  LDS.U.128 R48, [R52+0x240] ;  /* 0x0002400034307984 */ /* 0x000ee20000001c00 */
[----:B------:R-:W2:Y:S02]  /*21e0*/  @!P1 LDC.U16 R0, c[0x0][0x280] ;  /* 0x0000a000ff009b82 */ /* 0x000ea40000000400 */
[----:B--2---:R-:W-:-:S02]  /*21f0*/  HFMA2 R44, R0.H0_H0, R44, R40 ;  /* 0x0000002c002c7231 */ /* 0x004fc40000000828 */
[C---:B------:R-:W-:Y:S02]  /*2200*/  HFMA2 R45, R0.reuse.H0_H0, R45, R41 ;  /* 0x0000002d002d7231 */ /* 0x040fe40000000829 */
[C---:B------:R-:W-:Y:S02]  /*2210*/  HFMA2 R46, R0.reuse.H0_H0, R46, R42 ;  /* 0x0000002e002e7231 */ /* 0x040fe4000000082a */
[----:B------:R-:W-:Y:S02]  /*2220*/  HFMA2 R47, R0.H0_H0, R47, R43 ;  /* 0x0000002f002f7231 */ /* 0x000fe4000000082b */
[----:B------:R-:W-:Y:S02]  /*2230*/  SHF.R.U32.HI R61, RZ, 0x10, R44 ;  /* 0x00000010ff3d7819 */ /* 0x000fe4000001162c */
[----:B------:R-:W-:Y:S02]  /*2240*/  PRMT R2, R44, 0x5410, R45 ;  /* 0x000054102c027816 */ /* 0x000fe4000000002d */
[----:B------:R-:W-:-:S02]  /*2250*/  PRMT R8, R61, 0x5410, R46 ;  /* 0x000054103d087816 */ /* 0x000fc4000000002e */
[----:B------:R-:W-:Y:S01]  /*2260*/  IMAD.MOV.U32 R10, RZ, RZ, R47 ;  /* 0x000000ffff0a7224 */ /* 0x000fe200078e002f */
[----:B------:R-:W-:Y:S01]  /*2270*/  SHF.R.U32.HI R18, RZ, 0x10, R46 ;  /* 0x00000010ff127819 */ /* 0x000fe2000001162e */
[----:B------:R-:W-:Y:S01]  /*2280*/  HSETP2.GEU.AND P3, P1, R2, c[0x0] [0x284].H0_H0, PT ;  /* 0x2000a10002007634 */ /* 0x000fe2000396e000 */
[----:B------:R-:W-:Y:S01]  /*2290*/  SHF.R.U32.HI R2, RZ, 0x10, R45 ;  /* 0x00000010ff027819 */ /* 0x000fe2000001162d */
[----:B------:R-:W-:Y:S02]  /*22a0*/  HSETP2.GEU.AND P2, P0, R8, c[0x0] [0x284].H0_H0, PT ;  /* 0x2000a10008007634 */ /* 0x000fe4000384e000 */
[C---:B---3--:R-:W-:Y:S01]  /*22b0*/  HFMA2 R48, R0.reuse.H0_H0, R48, R36 ;  /* 0x0000003000307231 */ /* 0x048fe20000000824 */
[----:B------:R-:W-:Y:S01]  /*22c0*/  PRMT R16, R2, 0x5410, R47 ;  /* 0x0000541002107816 */ /* 0x000fe2000000002f */
[C---:B------:R-:W-:Y:S01]  /*22d0*/  HFMA2 R24, R0.reuse.H0_H0, R49, R37 ;  /* 0x0000003100187231 */ /* 0x040fe20000000825 */
[----:B------:R-:W-:Y:S01]  /*22e0*/  SHF.R.U32.HI R47, RZ, 0x10, R10 ;  /* 0x00000010ff2f7819 */ /* 0x000fe2000001160a */
[C---:B------:R-:W-:Y:S01]  /*22f0*/  HFMA2 R50, R0.reuse.H0_H0, R50, R38 ;  /* 0x0000003200327231 */ /* 0x040fe20000000826 */
[----:B------:R-:W-:Y:S01]  /*2300*/  SEL R8, R45, UR4, P1 ;  /* 0x000000042d087c07 */ /* 0x000fe20008800000 */
[----:B------:R-:W-:Y:S01]  /*2310*/  HFMA2 R51, R0.H0_H0, R51, R39 ;  /* 0x0000003300337231 */ /* 0x000fe20000000827 */
[----:B------:R-:W-:-:S02]  /*2320*/  SEL R45, R61, UR4, P2 ;  /* 0x000000043d2d7c07 */ /* 0x000fc40009000000 */
[----:B------:R-:W-:Y:S01]  /*2330*/  SEL R46, R46, UR4, P0 ;  /* 0x000000042e2e7c07 */ /* 0x000fe20008000000 */
[----:B------:R-:W-:Y:S01]  /*2340*/  HSETP2.GEU.AND P1, PT, R47.H0_H0, c[0x0] [0x284].H0_H0, PT ;  /* 0x2000a1002f007634 */ /* 0x000fe20003f2e800 */
[----:B------:R-:W-:Y:S01]  /*2350*/  SEL R44, R44, UR4, P3 ;  /* 0x000000042c2c7c07 */ /* 0x000fe20009800000 */
[----:B------:R-:W-:Y:S01]  /*2360*/  HSETP2.GEU.AND P2, P0, R16, c[0x0] [0x284].H0_H0, PT ;  /* 0x2000a10010007634 */ /* 0x000fe2000384e000 */
[----:B------:R-:W-:Y:S01]  /*2370*/  SHF.R.U32.HI R49, RZ, 0x10, R48 ;  /* 0x00000010ff317819 */ /* 0x000fe20000011630 */
[----:B------:R-:W-:Y:S01]  /*2380*/  HSETP2.GEU.AND P3, PT, R18.H0_H0, c[0x0] [0x284].H0_H0, PT ;  /* 0x2000a10012007634 */ /* 0x000fe20003f6e800 */
[----:B------:R-:W-:Y:S02]  /*2390*/  PRMT R44, R44, 0x5410, R45 ;  /* 0x000054102c2c7816 */ /* 0x000fe4000000002d */
[----:B------:R-:W-:Y:S02]  /*23a0*/  SHF.R.U32.HI R16, RZ, 0x10, R50 ;  /* 0x00000010ff107819 */ /* 0x000fe40000011632 */
[----:B------:R-:W-:-:S02]  /*23b0*/  SEL R47, R47, UR4, P1 ;  /* 0x000000042f2f7c07 */ /* 0x000fc40008800000 */
[----:B------:R-:W-:Y:S02]  /*23c0*/  SEL R45, R2, UR4, P2 ;  /* 0x00000004022d7c07 */ /* 0x000fe40009000000 */
[----:B------:R-:W-:Y:S02]  /*23d0*/  SEL R2, R10, UR4, P0 ;  /* 0x000000040a027c07 */ /* 0x000fe40008000000 */
[----:B------:R-:W-:Y:S02]  /*23e0*/  SEL R61, R18, UR4, P3 ;  /* 0x00000004123d7c07 */ /* 0x000fe40009800000 */
[----:B------:R-:W-:Y:S01]  /*23f0*/  PRMT R47, R2, 0x5410, R47 ;  /* 0x00005410022f7816 */ /* 0x000fe2000000002f */
[----:B------:R-:W-:Y:S01]  /*2400*/  HSETP2.GEU.AND P3, PT, R16.H0_H0, c[0x0] [0x284].H0_H0, PT ;  /* 0x2000a10010007634 */ /* 0x000fe20003f6e800 */
[----:B------:R-:W-:Y:S02]  /*2410*/  PRMT R2, R48, 0x5410, R24 ;  /* 0x0000541030027816 */ /* 0x000fe40000000018 */
[----:B------:R-:W-:-:S02]  /*2420*/  PRMT R46, R46, 0x5410, R61 ;  /* 0x000054102e2e7816 */ /* 0x000fc4000000003d */
[----:B------:R-:W-:Y:S02]  /*2430*/  PRMT R45, R8, 0x5410, R45 ;  /* 0x00005410082d7816 */ /* 0x000fe4000000002d */
[----:B------:R-:W-:Y:S01]  /*2440*/  HSETP2.GEU.AND P1, P0, R2, c[0x0] [0x284].H0_H0, PT ;  /* 0x2000a10002007634 */ /* 0x000fe2000382e000 */
[----:B------:R-:W-:Y:S02]  /*2450*/  PRMT R2, R49, 0x5410, R50 ;  /* 0x0000541031027816 */ /* 0x000fe40000000032 */
[----:B------:R-:W-:-:S03]  /*2460*/  SHF.R.U32.HI R10, RZ, 0x10, R24 ;  /* 0x00000010ff0a7819 */ /* 0x000fc60000011618 */
[----:B------:R0:W-:Y:S01]  /*2470*/  @P4 STG.E.128.SYS [R54], R44 ;  /* 0x0000002c36004386 */ /* 0x0001e2000010ed00 */
[----:B------:R-:W-:Y:S01]  /*2480*/  HSETP2.GEU.AND P4, P2, R2, c[0x0] [0x284].H0_H0, PT ;  /* 0x2000a10002007634 */ /* 0x000fe20003a8e000 */
[--C-:B------:R-:W-:Y:S01]  /*2490*/  PRMT R8, R10, 0x5410, R51.reuse ;  /* 0x000054100a087816 */ /* 0x100fe20000000033 */
[----:B0-----:R-:W-:Y:S01]  /*24a0*/  IMAD.MOV.U32 R47, RZ, RZ, R51 ;  /* 0x000000ffff2f7224 */ /* 0x001fe200078e0033 */
[----:B------:R-:W-:Y:S02]  /*24b0*/  SEL R51, R48, UR4, P1 ;  /* 0x0000000430337c07 */ /* 0x000fe40008800000 */
[----:B------:R-:W-:Y:S02]  /*24c0*/  SEL R45, R24, UR4, P0 ;  /* 0x00000004182d7c07 */ /* 0x000fe40008000000 */
[----:B------:R-:W-:Y:S01]  /*24d0*/  SHF.R.U32.HI R2, RZ, 0x10, R47 ;  /* 0x00000010ff027819 */ /* 0x000fe2000001162f */
[----:B------:R-:W-:Y:S01]  /*24e0*/  HSETP2.GEU.AND P1, P0, R8, c[0x0] [0x284].H0_H0, PT ;  /* 0x2000a10008007634 */ /* 0x000fe2000382e000 */
[----:B------:R-:W-:-:S02]  /*24f0*/  SEL R44, R49, UR4, P4 ;  /* 0x00000004312c7c07 */ /* 0x000fc4000a000000 */
[----:B------:R-:W-:Y:S02]  /*2500*/  SEL R49, R50, UR4, P2 ;  /* 0x0000000432317c07 */ /* 0x000fe40009000000 */
[----:B------:R-:W-:Y:S01]  /*2510*/  HSETP2.GEU.AND P2, PT, R2.H0_H0, c[0x0] [0x284].H0_H0, PT ;  /* 0x2000a10002007634 */ /* 0x000fe20003f4e800 */
[----:B------:R-:W-:Y:S02]  /*2520*/  IADD3 R8, R34, 0x8, RZ ;  /* 0x0000000822087810 */ /* 0x000fe40007ffe0ff */
[----:B------:R-:W-:Y:S02]  /*2530*/  SEL R10, R10, UR4, P1 ;  /* 0x000000040a0a7c07 */ /* 0x000fe40008800000 */
[----:B------:R-:W-:Y:S02]  /*2540*/  ISETP.LT.AND P4, PT, R53, c[0x0][0x160], P6 ;  /* 0x0000580035007a0c */ /* 0x000fe40003781270 */
[----:B------:R-:W-:Y:S02]  /*2550*/  SEL R46, R16, UR4, P3 ;  /* 0x00000004102e7c07 */ /* 0x000fe40009800000 */
[----:B------:R-:W-:-:S02]  /*2560*/  IADD3 R60, P1, R54, c[0x0][0x238], RZ ;  /* 0x00008e00363c7a10 */ /* 0x000fc40007f3e0ff */
[----:B------:R-:W-:Y:S02]  /*2570*/  SEL R47, R47, UR4, P0 ;  /* 0x000000042f2f7c07 */ /* 0x000fe40008000000 */
[----:B------:R-:W-:Y:S02]  /*2580*/  SEL R2, R2, UR4, P2 ;  /* 0x0000000402027c07 */ /* 0x000fe40009000000 */
[----:B------:R-:W-:Y:S02]  /*2590*/  ISETP.LT.AND P3, PT, R8, c[0x0][0x160], P5 ;  /* 0x0000580008007a0c */ /* 0x000fe40002f61270 */
[----:B------:R-:W-:Y:S02]  /*25a0*/  IADD3 R58, P0, R58, c[0x0][0x200], RZ ;  /* 0x000080003a3a7a10 */ /* 0x000fe40007f1e0ff */
[----:B------:R-:W-:Y:S02]  /*25b0*/  PRMT R44, R51, 0x5410, R44 ;  /* 0x00005410332c7816 */ /* 0x000fe4000000002c */
[----:B------:R-:W-:-:S02]  /*25c0*/  IADD3.X R61, R55, c[0x0][0x23c], RZ, P1, !PT ;  /* 0x00008f00373d7a10 */ /* 0x000fc40000ffe4ff */
[----:B------:R-:W-:Y:S02]  /*25d0*/  PRMT R46, R49, 0x5410, R46 ;  /* 0x00005410312e7816 */ /* 0x000fe4000000002e */
[----:B------:R-:W-:Y:S02]  /*25e0*/  PRMT R45, R45, 0x5410, R10 ;  /* 0x000054102d2d7816 */ /* 0x000fe4000000000a */
[----:B------:R-:W-:Y:S02]  /*25f0*/  PRMT R47, R47, 0x5410, R2 ;  /* 0x000054102f2f7816 */ /* 0x000fe40000000002 */
[----:B------:R-:W-:-:S06]  /*2600*/  IADD3.X R59, R59, c[0x0][0x204], RZ, P0, !PT ;  /* 0x000081003b3b7a10 */ /* 0x000fcc00007fe4ff */
[----:B------:R-:W-:Y:S04]  /*2610*/  @P4 STG.E.128.SYS [R60], R44 ;  /* 0x0000002c3c004386 */ /* 0x000fe8000010ed00 */
[----:B------:R-:W2:Y:S01]  /*2620*/  @P3 LDG.E.LTC128B.128.SYS R40, [R58] ;  /* 0x000000003a283381 */ /* 0x000ea200001eed20 */
[----:B------:R-:W-:Y:S02]  /*2630*/  IADD3 R2, R34, 0xa, RZ ;  /* 0x0000000a22027810 */ /* 0x000fe40007ffe0ff */
[----:B------:R-:W-:Y:S02]  /*2640*/  IADD3 R56, P0, R56, c[0x0][0x200], RZ ;  /* 0x0000800038387a10 */ /* 0x000fe40007f1e0ff */
[----:B------:R-:W-:Y:S02]  /*2650*/  ISETP.LT.AND P1, PT, R2, c[0x0][0x160], P5 ;  /* 0x0000580002007a0c */ /* 0x000fe40002f21270 */
[----:B------:R-:W-:-:S10]  /*2660*/  IADD3.X R57, R57, c[0x0][0x204], RZ, P0, !PT ;  /* 0x0000810039397a10 */ /* 0x000fd400007fe4ff */
[----:B------:R-:W3:Y:S01]  /*2670*/  @P1 LDG.E.LTC128B.128.SYS R36, [R56] ;  /* 0x0000000038241381 */ /* 0x000ee200001eed20 */
[----:B------:R-:W-:-:S03]  /*2680*/  IADD3 R32, R34, 0x10, RZ ;  /* 0x0000001022207810 */ /* 0x000fc60007ffe0ff */
[----:B------:R-:W-:Y:S05]  /*2690*/  BAR.SYNC.DEFER_BLOCKING 0x0 ;  /* 0x0000000000007b1d */ /* 0x000fea0000010000 */
[----:B------:R0:W-:Y:S04]  /*26a0*/  STS [R35.X4], R33 ;  /* 0x0000002123007388 */ /* 0x0001e80000004800 */
        /* <DEDUP_REMOVED lines=9> */
[----:B------:R-:W3:Y:S01]  /*2740*/  LDS.U.128 R44, [R52+0x240] ;  /* 0x00024000342c7984 */ /* 0x000ee20000001c00 */
[----:B0-----:R-:W-:Y:S01]  /*2750*/  IADD3 R33, R34, 0x12, RZ ;  /* 0x0000001222217810 */ /* 0x001fe20007ffe0ff */
[----:B--2---:R-:W-:-:S02]  /*2760*/  HFMA2 R48, R0.H0_H0, R48, R40 ;  /* 0x0000003000307231 */ /* 0x004fc40000000828 */
[C---:B------:R-:W-:Y:S02]  /*2770*/  HFMA2 R24, R0.reuse.H0_H0, R49, R41 ;  /* 0x0000003100187231 */ /* 0x040fe40000000829 */
[C---:B------:R-:W-:Y:S02]  /*2780*/  HFMA2 R50, R0.reuse.H0_H0, R50, R42 ;  /* 0x0000003200327231 */ /* 0x040fe4000000082a */
[----:B------:R-:W-:Y:S02]  /*2790*/  HFMA2 R51, R0.H0_H0, R51, R43 ;  /* 0x0000003300337231 */ /* 0x000fe4000000082b */
[----:B------:R-:W-:Y:S02]  /*27a0*/  SHF.R.U32.HI R11, RZ, 0x10, R48 ;  /* 0x00000010ff0b7819 */ /* 0x000fe40000011630 */
[----:B------:R-:W-:Y:S02]  /*27b0*/  PRMT R3, R48, 0x5410, R24 ;  /* 0x0000541030037816 */ /* 0x000fe40000000018 */
[----:B------:R-:W-:-:S02]  /*27c0*/  PRMT R9, R11, 0x5410, R50 ;  /* 0x000054100b097816 */ /* 0x000fc40000000032 */
[----:B------:R-:W-:Y:S02]  /*27d0*/  SHF.R.U32.HI R16, RZ, 0x10, R24 ;  /* 0x00000010ff107819 */ /* 0x000fe40000011618 */
[----:B------:R-:W-:Y:S01]  /*27e0*/  HSETP2.GEU.AND P3, P0, R3, c[0x0] [0x284].H0_H0, PT ;  /* 0x2000a10003007634 */ /* 0x000fe2000386e000 */
[----:B------:R-:W-:Y:S01]  /*27f0*/  SHF.R.U32.HI R3, RZ, 0x10, R50 ;  /* 0x00000010ff037819 */ /* 0x000fe20000011632 */
[----:B------:R-:W-:Y:S01]  /*2800*/  HSETP2.GEU.AND P2, P4, R9, c[0x0] [0x284].H0_H0, PT ;  /* 0x2000a10009007634 */ /* 0x000fe20003c4e000 */
[--C-:B------:R-:W-:Y:S01]  /*2810*/  PRMT R10, R16, 0x5410, R51.reuse ;  /* 0x00005410100a7816 */ /* 0x100fe20000000033 */
[C---:B---3--:R-:W-:Y:S01]  /*2820*/  HFMA2 R44, R0.reuse.H0_H0, R44, R36 ;  /* 0x0000002c002c7231 */ /* 0x048fe20000000824 */
[----:B------:R-:W-:Y:S01]  /*2830*/  SHF.R.U32.HI R9, RZ, 0x10, R51 ;  /* 0x00000010ff097819 */ /* 0x000fe20000011633 */
[C---:B------:R-:W-:Y:S02]  /*2840*/  HFMA2 R45, R0.reuse.H0_H0, R45, R37 ;  /* 0x0000002d002d7231 */ /* 0x040fe40000000825 */
[----:B------:R-:W-:Y:S01]  /*2850*/  HSETP2.GEU.AND P1, PT, R3.H0_H0, c[0x0] [0x284].H0_H0, PT ;  /* 0x2000a10003007634 */ /* 0x000fe20003f2e800 */
[----:B------:R-:W-:Y:S01]  /*2860*/  SEL R48, R48, UR4, P3 ;  /* 0x0000000430307c07 */ /* 0x000fe20009800000 */
[C---:B------:R-:W-:Y:S01]  /*2870*/  HFMA2 R46, R0.reuse.H0_H0, R46, R38 ;  /* 0x0000002e002e7231 */ /* 0x040fe20000000826 */
[----:B------:R-:W-:Y:S01]  /*2880*/  SEL R11, R11, UR4, P2 ;  /* 0x000000040b0b7c07 */ /* 0x000fe20009000000 */
[----:B------:R-:W-:-:S02]  /*2890*/  HFMA2 R47, R0.H0_H0, R47, R39 ;  /* 0x0000002f002f7231 */ /* 0x000fc40000000827 */
[----:B------:R-:W-:Y:S02]  /*28a0*/  HSETP2.GEU.AND P3, P2, R10, c[0x0] [0x284].H0_H0, PT ;  /* 0x2000a1000a007634 */ /* 0x000fe40003a6e000 */
[----:B------:R-:W-:Y:S02]  /*28b0*/  SEL R10, R3, UR4, P1 ;  /* 0x00000004030a7c07 */ /* 0x000fe40008800000 */
[----:B------:R-:W-:Y:S01]  /*28c0*/  HSETP2.GEU.AND P1, PT, R9.H0_H0, c[0x0] [0x284].H0_H0, PT ;  /* 0x2000a10009007634 */ /* 0x000fe20003f2e800 */
[----:B------:R-:W-:Y:S02]  /*28d0*/  SEL R3, R50, UR4, P4 ;  /* 0x0000000432037c07 */ /* 0x000fe4000a000000 */
[----:B------:R-:W-:Y:S02]  /*28e0*/  ISETP.LT.AND P4, PT, R8, c[0x0][0x160], P6 ;  /* 0x0000580008007a0c */ /* 0x000fe40003781270 */
[----:B------:R-:W-:Y:S02]  /*28f0*/  PRMT R10, R3, 0x5410, R10 ;  /* 0x00005410030a7816 */ /* 0x000fe4000000000a */
[----:B------:R-:W-:-:S02]  /*2900*/  PRMT R8, R48, 0x5410, R11 ;  /* 0x0000541030087816 */ /* 0x000fc4000000000b */
[----:B------:R-:W-:Y:S02]  /*2910*/  SEL R3, R24, UR4, P0 ;  /* 0x0000000418037c07 */ /* 0x000fe40008000000 */
[----:B------:R-:W-:Y:S02]  /*2920*/  SEL R18, R16, UR4, P3 ;  /* 0x0000000410127c07 */ /* 0x000fe40009800000 */
[----:B------:R-:W-:Y:S02]  /*2930*/  IADD3 R24, P0, R54, c[0x0][0x250], RZ ;  /* 0x0000940036187a10 */ /* 0x000fe40007f1e0ff */
[----:B------:R-:W-:Y:S02]  /*2940*/  SEL R11, R9, UR4, P1 ;  /* 0x00000004090b7c07 */ /* 0x000fe40008800000 */
[----:B------:R-:W-:Y:S02]  /*2950*/  SEL R16, R51, UR4, P2 ;  /* 0x0000000433107c07 */ /* 0x000fe40009000000 */
[----:B------:R-:W-:-:S02]  /*2960*/  IADD3.X R25, R55, c[0x0][0x254], RZ, P0, !PT ;  /* 0x0000950037197a10 */ /* 0x000fc400007fe4ff */
[----:B------:R-:W-:Y:S02]  /*2970*/  PRMT R9, R3, 0x5410, R18 ;  /* 0x0000541003097816 */ /* 0x000fe40000000012 */
[----:B------:R-:W-:Y:S02]  /*2980*/  PRMT R11, R16, 0x5410, R11 ;  /* 0x00005410100b7816 */ /* 0x000fe4000000000b */
[----:B------:R-:W-:Y:S02]  /*2990*/  SHF.R.U32.HI R3, RZ, 0x10, R44 ;  /* 0x00000010ff037819 */ /* 0x000fe4000001162c */
[--C-:B------:R-:W-:Y:S02]  /*29a0*/  SHF.R.U32.HI R16, RZ, 0x10, R45.reuse ;  /* 0x00000010ff107819 */ /* 0x100fe4000001162d */
[----:B------:R-:W-:Y:S02]  /*29b0*/  SHF.R.U32.HI R17, RZ, 0x10, R46 ;  /* 0x00000010ff117819 */ /* 0x000fe4000001162e */
[----:B------:R0:W-:Y:S02]  /*29c0*/  @P4 STG.E.128.SYS [R24], R8 ;  /* 0x0000000818004386 */ /* 0x0001e4000010ed00 */
[----:B0-----:R-:W-:-:S02]  /*29d0*/  PRMT R8, R44, 0x5410, R45 ;  /* 0x000054102c087816 */ /* 0x001fc4000000002d */
[----:B------:R-:W-:-:S04]  /*29e0*/  SHF.R.U32.HI R11, RZ, 0x10, R47 ;  /* 0x00000010ff0b7819 */ /* 0x000fc8000001162f */
[----:B------:R-:W-:Y:S01]  /*29f0*/  HSETP2.GEU.AND P2, P1, R8, c[0x0] [0x284].H0_H0, PT ;  /* 0x2000a10008007634 */ /* 0x000fe2000394e000 */
[----:B------:R-:W-:-:S06]  /*2a00*/  PRMT R8, R3, 0x5410, R46 ;  /* 0x0000541003087816 */ /* 0x000fcc000000002e */
[----:B------:R-:W-:Y:S01]  /*2a10*/  HSETP2.GEU.AND P0, P4, R8, c[0x0] [0x284].H0_H0, PT ;  /* 0x2000a10008007634 */ /* 0x000fe20003c0e000 */
[----:B------:R-:W-:Y:S02]  /*2a20*/  PRMT R8, R16, 0x5410, R47 ;  /* 0x0000541010087816 */ /* 0x000fe4000000002f */
[----:B------:R-:W-:Y:S02]  /*2a30*/  SEL R9, R45, UR4, P1 ;  /* 0x000000042d097c07 */ /* 0x000fe40008800000 */
[----:B------:R-:W-:Y:S01]  /*2a40*/  SEL R44, R44, UR4, P2 ;  /* 0x000000042c2c7c07 */ /* 0x000fe20009000000 */
[----:B------:R-:W-:Y:S02]  /*2a50*/  HSETP2.GEU.AND P1, PT, R17.H0_H0, c[0x0] [0x284].H0_H0, PT ;  /* 0x2000a10011007634 */ /* 0x000fe40003f2e800 */
[----:B------:R-:W-:Y:S01]  /*2a60*/  SEL R3, R3, UR4, P0 ;  /* 0x0000000403037c07 */ /* 0x000fe20008000000 */
[----:B------:R-:W-:Y:S01]  /*2a70*/  HSETP2.GEU.AND P3, P2, R8, c[0x0] [0x284].H0_H0, PT ;  /* 0x2000a10008007634 */ /* 0x000fe20003a6e000 */
[----:B------:R-:W-:Y:S01]  /*2a80*/  SEL R10, R46, UR4, P4 ;  /* 0x000000042e0a7c07 */ /* 0x000fe2000a000000 */
[----:B------:R-:W-:Y:S01]  /*2a90*/  HSETP2.GEU.AND P0, PT, R11.H0_H0, c[0x0] [0x284].H0_H0, PT ;  /* 0x2000a1000b007634 */ /* 0x000fe20003f0e800 */
[----:B------:R-:W-:-:S02]  /*2aa0*/  PRMT R8, R44, 0x5410, R3 ;  /* 0x000054102c087816 */ /* 0x000fc40000000003 */
[----:B------:R-:W-:Y:S02]  /*2ab0*/  SEL R3, R17, UR4, P1 ;  /* 0x0000000411037c07 */ /* 0x000fe40008800000 */
[----:B------:R-:W-:Y:S02]  /*2ac0*/  ISETP.LT.AND P4, PT, R2, c[0x0][0x160], P6 ;  /* 0x0000580002007a0c */ /* 0x000fe40003781270 */
[----:B------:R-:W-:Y:S02]  /*2ad0*/  IADD3 R26, P1, R60, c[0x0][0x250], RZ ;  /* 0x000094003c1a7a10 */ /* 0x000fe40007f3e0ff */
[----:B------:R-:W-:Y:S02]  /*2ae0*/  SEL R16, R16, UR4, P3 ;  /* 0x0000000410107c07 */ /* 0x000fe40009800000 */
[----:B------:R-:W-:Y:S02]  /*2af0*/  SEL R11, R11, UR4, P0 ;  /* 0x000000040b0b7c07 */ /* 0x000fe40008000000 */
[----:B------:R-:W-:-:S02]  /*2b00*/  SEL R18, R47, UR4, P2 ;  /* 0x000000042f127c07 */ /* 0x000fc40009000000 */
[----:B------:R-:W-:Y:S02]  /*2b10*/  ISETP.LT.AND P3, PT, R32, c[0x0][0x160], P5 ;  /* 0x0000580020007a0c */ /* 0x000fe40002f61270 */
[----:B------:R-:W-:Y:S02]  /*2b20*/  IADD3 R2, P0, R58, c[0x0][0x200], RZ ;  /* 0x000080003a027a10 */ /* 0x000fe40007f1e0ff */
[----:B------:R-:W-:Y:S02]  /*2b30*/  IADD3.X R27, R61, c[0x0][0x254], RZ, P1, !PT ;  /* 0x000095003d1b7a10 */ /* 0x000fe40000ffe4ff */
[----:B------:R-:W-:Y:S02]  /*2b40*/  PRMT R10, R10, 0x5410, R3 ;  /* 0x000054100a0a7816 */ /* 0x000fe40000000003 */
[----:B------:R-:W-:Y:S02]  /*2b50*/  PRMT R9, R9, 0x5410, R16 ;  /* 0x0000541009097816 */ /* 0x000fe40000000010 */
[----:B------:R-:W-:-:S02]  /*2b60*/  PRMT R11, R18, 0x5410, R11 ;  /* 0x00005410120b7816 */ /* 0x000fc4000000000b */
[----:B------:R-:W-:-:S06]  /*2b70*/  IADD3.X R3, R59, c[0x0][0x204], RZ, P0, !PT ;  /* 0x000081003b037a10 */ /* 0x000fcc00007fe4ff */
[----:B------:R-:W-:Y:S04]  /*2b80*/  @P4 STG.E.128.SYS [R26], R8 ;  /* 0x000000081a004386 */ /* 0x000fe8000010ed00 */
[----:B------:R-:W2:Y:S01]  /*2b90*/  @P3 LDG.E.LTC128B.128.SYS R40, [R2] ;  /* 0x0000000002283381 */ /* 0x000ea200001eed20 */
[----:B------:R-:W-:Y:S02]  /*2ba0*/  ISETP.LT.AND P1, PT, R33, c[0x0][0x160], P5 ;  /* 0x0000580021007a0c */ /* 0x000fe40002f21270 */
[----:B------:R-:W-:-:S04]  /*2bb0*/  IADD3 R44, P0, R56, c[0x0][0x200], RZ ;  /* 0x00008000382c7a10 */ /* 0x000fc80007f1e0ff */
[----:B------:R-:W-:-:S08]  /*2bc0*/  IADD3.X R45, R57, c[0x0][0x204], RZ, P0, !PT ;  /* 0x00008100392d7a10 */ /* 0x000fd000007fe4ff */
[----:B------:R-:W3:Y:S01]  /*2bd0*/  @P1 LDG.E.LTC128B.128.SYS R36, [R44] ;  /* 0x000000002c241381 */ /* 0x000ee200001eed20 */
[----:B------:R-:W-:-:S03]  /*2be0*/  ULDC.64 UR6, c[0x0][0x200] ;  /* 0x0000800000067ab9 */ /* 0x000fc60000000a00 */
        /* <DEDUP_REMOVED lines=12> */
[----:B--2---:R-:W-:-:S02]  /*2cb0*/  HFMA2 R8, R0.H0_H0, R8, R40 ;  /* 0x0000000800087231 */ /* 0x004fc40000000828 */
[C---:B------:R-:W-:Y:S02]  /*2cc0*/  HFMA2 R9, R0.reuse.H0_H0, R9, R41 ;  /* 0x0000000900097231 */ /* 0x040fe40000000829 */
[C---:B------:R-:W-:Y:S02]  /*2cd0*/  HFMA2 R10, R0.reuse.H0_H0, R10, R42 ;  /* 0x0000000a000a7231 */ /* 0x040fe4000000082a */
[C---:B------:R-:W-:Y:S02]  /*2ce0*/  HFMA2 R11, R0.reuse.H0_H0, R11, R43 ;  /* 0x0000000b000b7231 */ /* 0x040fe4000000082b */
[----:B------:R-:W-:Y:S02]  /*2cf0*/  SHF.R.U32.HI R47, RZ, 0x10, R8 ;  /* 0x00000010ff2f7819 */ /* 0x000fe40000011608 */
[--C-:B------:R-:W-:Y:S01]  /*2d00*/  PRMT R4, R8, 0x5410, R9.reuse ;  /* 0x0000541008047816 */ /* 0x100fe20000000009 */
[----:B------:R-:W-:Y:S01]  /*2d10*/  IMAD.MOV.U32 R14, RZ, RZ, R9 ;  /* 0x000000ffff0e7224 */ /* 0x000fe200078e0009 */
[----:B------:R-:W-:Y:S01]  /*2d20*/  SHF.R.U32.HI R6, RZ, 0x10, R10 ;  /* 0x00000010ff067819 */ /* 0x000fe2000001160a */
[----:B---3--:R-:W-:-:S03]  /*2d30*/  HFMA2 R16, R0.H0_H0, R16, R36 ;  /* 0x0000001000107231 */ /* 0x008fc60000000824 */
[----:B------:R-:W-:Y:S01]  /*2d40*/  SHF.R.U32.HI R12, RZ, 0x10, R14 ;  /* 0x00000010ff0c7819 */ /* 0x000fe2000001160e */
[----:B------:R-:W-:Y:S01]  /*2d50*/  HSETP2.GEU.AND P1, P0, R4, c[0x0] [0x284].H0_H0, PT ;  /* 0x2000a10004007634 */ /* 0x000fe2000382e000 */
[----:B------:R-:W-:Y:S01]  /*2d60*/  PRMT R4, R47, 0x5410, R10 ;  /* 0x000054102f047816 */ /* 0x000fe2000000000a */
[----:B------:R-:W-:Y:S02]  /*2d70*/  HSETP2.GEU.AND P2, PT, R6.H0_H0, c[0x0] [0x284].H0_H0, PT ;  /* 0x2000a10006007634 */ /* 0x000fe40003f4e800 */
[C---:B------:R-:W-:Y:S02]  /*2d80*/  HFMA2 R17, R0.reuse.H0_H0, R17, R37 ;  /* 0x0000001100117231 */ /* 0x040fe40000000825 */
[----:B------:R-:W-:Y:S02]  /*2d90*/  HFMA2 R18, R0.H0_H0, R18, R38 ;  /* 0x0000001200127231 */ /* 0x000fe40000000826 */
[----:B------:R-:W-:Y:S01]  /*2da0*/  HSETP2.GEU.AND P4, P3, R4, c[0x0] [0x284].H0_H0, PT ;  /* 0x2000a10004007634 */ /* 0x000fe20003b8e000 */
[--C-:B------:R-:W-:Y:S01]  /*2db0*/  IMAD.MOV.U32 R4, RZ, RZ, R11.reuse ;  /* 0x000000ffff047224 */ /* 0x100fe200078e000b */
[----:B------:R-:W-:Y:S01]  /*2dc0*/  PRMT R11, R12, 0x5410, R11 ;  /* 0x000054100c0b7816 */ /* 0x000fe2000000000b */
[----:B------:R-:W-:Y:S01]  /*2dd0*/  HFMA2 R19, R0.H0_H0, R19, R39 ;  /* 0x0000001300137231 */ /* 0x000fe20000000827 */
[----:B------:R-:W-:-:S02]  /*2de0*/  SEL R8, R8, UR4, P1 ;  /* 0x0000000408087c07 */ /* 0x000fc40008800000 */
[----:B------:R-:W-:Y:S02]  /*2df0*/  SHF.R.U32.HI R9, RZ, 0x10, R4 ;  /* 0x00000010ff097819 */ /* 0x000fe40000011604 */
[----:B------:R-:W-:Y:S02]  /*2e00*/  SEL R49, R47, UR4, P4 ;  /* 0x000000042f317c07 */ /* 0x000fe4000a000000 */
[----:B------:R-:W-:Y:S02]  /*2e10*/  SEL R6, R6, UR4, P2 ;  /* 0x0000000406067c07 */ /* 0x000fe40009000000 */
[----:B------:R-:W-:Y:S01]  /*2e20*/  SEL R47, R10, UR4, P3 ;  /* 0x000000040a2f7c07 */ /* 0x000fe20009800000 */
[----:B------:R-:W-:Y:S01]  /*2e30*/  HSETP2.GEU.AND P1, PT, R9.H0_H0, c[0x0] [0x284].H0_H0, PT ;  /* 0x2000a10009007634 */ /* 0x000fe20003f2e800 */
[----:B------:R-:W-:Y:S01]  /*2e40*/  ISETP.LT.AND P4, PT, R32, c[0x0][0x160], P6 ;  /* 0x0000580020007a0c */ /* 0x000fe20003781270 */
[----:B------:R-:W-:Y:S01]  /*2e50*/  HSETP2.GEU.AND P3, P2, R11, c[0x0] [0x284].H0_H0, PT ;  /* 0x2000a1000b007634 */ /* 0x000fe20003a6e000 */
[----:B------:R-:W-:-:S02]  /*2e60*/  PRMT R10, R47, 0x5410, R6 ;  /* 0x000054102f0a7816 */ /* 0x000fc40000000006 */
[----:B------:R-:W-:Y:S02]  /*2e70*/  SEL R6, R14, UR4, P0 ;  /* 0x000000040e067c07 */ /* 0x000fe40008000000 */
[----:B------:R-:W-:Y:S02]  /*2e80*/  IADD3 R24, P0, R24, c[0x0][0x250], RZ ;  /* 0x0000940018187a10 */ /* 0x000fe40007f1e0ff */
[----:B------:R-:W-:Y:S02]  /*2e90*/  SEL R11, R9, UR4, P1 ;  /* 0x00000004090b7c07 */ /* 0x000fe40008800000 */
[----:B------:R-:W-:Y:S02]  /*2ea0*/  SEL R4, R4, UR4, P2 ;  /* 0x0000000404047c07 */ /* 0x000fe40009000000 */
[----:B------:R-:W-:Y:S02]  /*2eb0*/  SEL R9, R12, UR4, P3 ;  /* 0x000000040c097c07 */ /* 0x000fe40009800000 */
[----:B------:R-:W-:-:S02]  /*2ec0*/  PRMT R11, R4, 0x5410, R11 ;  /* 0x00005410040b7816 */ /* 0x000fc4000000000b */
[----:B------:R-:W-:Y:S02]  /*2ed0*/  PRMT R4, R16, 0x5410, R17 ;  /* 0x0000541010047816 */ /* 0x000fe40000000011 */
[----:B------:R-:W-:Y:S02]  /*2ee0*/  SHF.R.U32.HI R47, RZ, 0x10, R16 ;  /* 0x00000010ff2f7819 */ /* 0x000fe40000011610 */
[----:B------:R-:W-:Y:S02]  /*2ef0*/  PRMT R8, R8, 0x5410, R49 ;  /* 0x0000541008087816 */ /* 0x000fe40000000031 */
[----:B------:R-:W-:Y:S02]  /*2f00*/  IADD3.X R25, R25, c[0x0][0x254], RZ, P0, !PT ;  /* 0x0000950019197a10 */ /* 0x000fe400007fe4ff */
[----:B------:R-:W-:Y:S01]  /*2f10*/  PRMT R9, R6, 0x5410, R9 ;  /* 0x0000541006097816 */ /* 0x000fe20000000009 */
[----:B------:R-:W-:Y:S01]  /*2f20*/  HSETP2.GEU.AND P2, P0, R4, c[0x0] [0x284].H0_H0, PT ;  /* 0x2000a10004007634 */ /* 0x000fe2000384e000 */
[----:B------:R-:W-:-:S02]  /*2f30*/  PRMT R4, R47, 0x5410, R18 ;  /* 0x000054102f047816 */ /* 0x000fc40000000012 */
[----:B------:R-:W-:Y:S02]  /*2f40*/  SHF.R.U32.HI R6, RZ, 0x10, R17 ;  /* 0x00000010ff067819 */ /* 0x000fe40000011611 */
[----:B------:R-:W-:Y:S02]  /*2f50*/  SHF.R.U32.HI R12, RZ, 0x10, R18 ;  /* 0x00000010ff0c7819 */ /* 0x000fe40000011612 */
[----:B------:R0:W-:Y:S01]  /*2f60*/  @P4 STG.E.128.SYS [R24], R8 ;  /* 0x0000000818004386 */ /* 0x0001e2000010ed00 */
[----:B------:R-:W-:Y:S01]  /*2f70*/  HSETP2.GEU.AND P1, P4, R4, c[0x0] [0x284].H0_H0, PT ;  /* 0x2000a10004007634 */ /* 0x000fe20003c2e000 */
[----:B------:R-:W-:Y:S02]  /*2f80*/  PRMT R4, R6, 0x5410, R19 ;  /* 0x0000541006047816 */ /* 0x000fe40000000013 */
[----:B------:R-:W-:Y:S01]  /*2f90*/  SEL R16, R16, UR4, P2 ;  /* 0x0000000410107c07 */ /* 0x000fe20009000000 */
[----:B------:R-:W-:-:S04]  /*2fa0*/  HSETP2.GEU.AND P3, PT, R12.H0_H0, c[0x0] [0x284].H0_H0, PT ;  /* 0x2000a1000c007634 */ /* 0x000fc80003f6e800 */
[----:B------:R-:W-:Y:S02]  /*2fb0*/  SEL R47, R47, UR4, P1 ;  /* 0x000000042f2f7c07 */ /* 0x000fe40008800000 */
[----:B0-----:R-:W-:Y:S02]  /*2fc0*/  SHF.R.U32.HI R8, RZ, 0x10, R19 ;  /* 0x00000010ff087819 */ /* 0x001fe40000011613 */
[----:B------:R-:W-:Y:S02]  /*2fd0*/  SEL R9, R17, UR4, P0 ;  /* 0x0000000411097c07 */ /* 0x000fe40008000000 */
[----:B------:R-:W-:Y:S01]  /*2fe0*/  HSETP2.GEU.AND P0, P2, R4, c[0x0] [0x284].H0_H0, PT ;  /* 0x2000a10004007634 */ /* 0x000fe20003a0e000 */
[----:B------:R-:W-:Y:S01]  /*2ff0*/  IADD3 R4, R34, 0x18, RZ ;  /* 0x0000001822047810 */ /* 0x000fe20007ffe0ff */
[----:B------:R-:W-:Y:S01]  /*3000*/  HSETP2.GEU.AND P1, PT, R8.H0_H0, c[0x0] [0x284].H0_H0, PT ;  /* 0x2000a10008007634 */ /* 0x000fe20003f2e800 */
[----:B------:R-:W-:Y:S02]  /*3010*/  SEL R10, R18, UR4, P4 ;  /* 0x00000004120a7c07 */ /* 0x000fe4000a000000 */
[----:B------:R-:W-:-:S02]  /*3020*/  SEL R17, R12, UR4, P3 ;  /* 0x000000040c117c07 */ /* 0x000fc40009800000 */
[----:B------:R-:W-:Y:S02]  /*3030*/  ISETP.LT.AND P4, PT, R33, c[0x0][0x160], P6 ;  /* 0x0000580021007a0c */ /* 0x000fe40003781270 */
[----:B------:R-:W-:Y:S02]  /*3040*/  SEL R6, R6, UR4, P0 ;  /* 0x0000000406067c07 */ /* 0x000fe40008000000 */
[----:B------:R-:W-:Y:S02]  /*3050*/  IADD3 R26, P0, R26, c[0x0][0x250], RZ ;  /* 0x000094001a1a7a10 */ /* 0x000fe40007f1e0ff */
[----:B------:R-:W-:Y:S02]  /*3060*/  SEL R11, R8, UR4, P1 ;  /* 0x00000004080b7c07 */ /* 0x000fe40008800000 */
[----:B------:R-:W-:Y:S02]  /*3070*/  SEL R12, R19, UR4, P2 ;  /* 0x00000004130c7c07 */ /* 0x000fe40009000000 */
[----:B------:R-:W-:-:S02]  /*3080*/  ISETP.LT.AND P3, PT, R4, c[0x0][0x160], P5 ;  /* 0x0000580004007a0c */ /* 0x000fc40002f61270 */
[----:B------:R-:W-:Y:S02]  /*3090*/  PRMT R8, R16, 0x5410, R47 ;  /* 0x0000541010087816 */ /* 0x000fe4000000002f */
[----:B------:R-:W-:Y:S02]  /*30a0*/  IADD3.X R27, R27, c[0x0][0x254], RZ, P0, !PT ;  /* 0x000095001b1b7a10 */ /* 0x000fe400007fe4ff */
[----:B------:R-:W-:Y:S02]  /*30b0*/  PRMT R10, R10, 0x5410, R17 ;  /* 0x000054100a0a7816 */ /* 0x000fe40000000011 */
[----:B------:R-:W-:Y:S02]  /*30c0*/  PRMT R9, R9, 0x5410, R6 ;  /* 0x0000541009097816 */ /* 0x000fe40000000006 */
[----:B------:R-:W-:-:S08]  /*30d0*/  PRMT R11, R12, 0x5410, R11 ;  /* 0x000054100c0b7816 */ /* 0x000fd0000000000b */
[----:B------:R-:W-:Y:S04]  /*30e0*/  @P4 STG.E.128.SYS [R26], R8 ;  /* 0x000000081a004386 */ /* 0x000fe8000010ed00 */
[----:B------:R-:W2:Y:S01]  /*30f0*/  @P3 LDG.E.LTC128B.128.SYS R40, [R2.64+UR6] ;  /* 0x0000000602283981 */ /* 0x000ea2000c1eed20 */
[----:B------:R-:W-:-:S04]  /*3100*/  IADD3 R6, R34, 0x1a, RZ ;  /* 0x0000001a22067810 */ /* 0x000fc80007ffe0ff */
[----:B------:R-:W-:-:S12]  /*3110*/  ISETP.LT.AND P5, PT, R6, c[0x0][0x160], P5 ;  /* 0x0000580006007a0c */ /* 0x000fd80002fa1270 */
[----:B------:R-:W3:Y:S04]  /*3120*/  @P5 LDG.E.LTC128B.128.SYS R36, [R44.64+UR6] ;  /* 0x000000062c245981 */ /* 0x000ee8000c1eed20 */
[----:B------:R-:W-:Y:S01]  /*3130*/  BAR.SYNC.DEFER_BLOCKING 0x0 ;  /* 0x0000000000007b1d */ /* 0x000fe20000010000 */
[----:B------:R-:W-:Y:S02]  /*3140*/  ISETP.LT.AND P5, PT, R4, c[0x0][0x160], P6 ;  /* 0x0000580004007a0c */ /* 0x000fe400037a1270 */
[----:B------:R-:W-:Y:S02]  /*3150*/  ISETP.LT.AND P6, PT, R6, c[0x0][0x160], P6 ;  /* 0x0000580006007a0c */ /* 0x000fe400037c1270 */
[----:B------:R-:W-:Y:S01]  /*3160*/  ULDC.64 UR6, c[0x0][0x250] ;  /* 0x0000940000067ab9 */ /* 0x000fe20000000a00 */
        /* <DEDUP_REMOVED lines=14> */
[----:B------:R-:W-:Y:S02]  /*3250*/  HFMA2 R11, R0.H0_H0, R11, R43 ;  /* 0x0000000b000b7231 */ /* 0x000fe4000000082b */
[----:B------:R-:W-:Y:S02]  /*3260*/  IMAD.MOV.U32 R4, RZ, RZ, R8 ;  /* 0x000000ffff047224 */ /* 0x000fe400078e0008 */
[--C-:B------:R-:W-:Y:S02]  /*3270*/  PRMT R8, R8, 0x5410, R9.reuse ;  /* 0x0000541008087816 */ /* 0x100fe40000000009 */
[----:B------:R-:W-:-:S02]  /*3280*/  SHF.R.U32.HI R2, RZ, 0x10, R9 ;  /* 0x00000010ff027819 */ /* 0x000fc40000011609 */
[----:B------:R-:W-:Y:S02]  /*3290*/  SHF.R.U32.HI R3, RZ, 0x10, R4 ;  /* 0x00000010ff037819 */ /* 0x000fe40000011604 */
[----:B------:R-:W-:Y:S01]  /*32a0*/  HSETP2.GEU.AND P0, P3, R8, c[0x0] [0x284].H0_H0, PT ;  /* 0x2000a10008007634 */ /* 0x000fe20003b0e000 */
[--C-:B------:R-:W-:Y:S01]  /*32b0*/  PRMT R7, R2, 0x5410, R11.reuse ;  /* 0x0000541002077816 */ /* 0x100fe2000000000b */
[C---:B---3--:R-:W-:Y:S01]  /*32c0*/  HFMA2 R16, R0.reuse.H0_H0, R16, R36 ;  /* 0x0000001000107231 */ /* 0x048fe20000000824 */
[--C-:B------:R-:W-:Y:S01]  /*32d0*/  PRMT R5, R3, 0x5410, R10.reuse ;  /* 0x0000541003057816 */ /* 0x100fe2000000000a */
[C---:B------:R-:W-:Y:S01]  /*32e0*/  HFMA2 R8, R0.reuse.H0_H0, R17, R37 ;  /* 0x0000001100087231 */ /* 0x040fe20000000825 */
[----:B------:R-:W-:Y:S01]  /*32f0*/  SHF.R.U32.HI R12, RZ, 0x10, R11 ;  /* 0x00000010ff0c7819 */ /* 0x000fe2000001160b */
[C---:B------:R-:W-:Y:S02]  /*3300*/  HFMA2 R18, R0.reuse.H0_H0, R18, R38 ;  /* 0x0000001200127231 */ /* 0x040fe40000000826 */
[----:B------:R-:W-:Y:S01]  /*3310*/  SEL R9, R9, UR4, P3 ;  /* 0x0000000409097c07 */ /* 0x000fe20009800000 */
[----:B------:R-:W-:Y:S01]  /*3320*/  HSETP2.GEU.AND P2, P1, R5, c[0x0] [0x284].H0_H0, PT ;  /* 0x2000a10005007634 */ /* 0x000fe2000394e000 */
[----:B------:R-:W-:Y:S01]  /*3330*/  SHF.R.U32.HI R5, RZ, 0x10, R10 ;  /* 0x00000010ff057819 */ /* 0x000fe2000001160a */
[----:B------:R-:W-:Y:S01]  /*3340*/  HSETP2.GEU.AND P4, P3, R7, c[0x0] [0x284].H0_H0, PT ;  /* 0x2000a10007007634 */ /* 0x000fe20003b8e000 */
[----:B------:R-:W-:Y:S01]  /*3350*/  SEL R4, R4, UR4, P0 ;  /* 0x0000000404047c07 */ /* 0x000fe20008000000 */
[----:B------:R-:W-:Y:S01]  /*3360*/  HFMA2 R0, R0.H0_H0, R19, R39 ;  /* 0x0000001300007231 */ /* 0x000fe20000000827 */
[----:B------:R-:W-:-:S02]  /*3370*/  PRMT R7, R16, 0x5410, R8 ;  /* 0x0000541010077816 */ /* 0x000fc40000000008 */
[----:B------:R-:W-:Y:S01]  /*3380*/  HSETP2.GEU.AND P0, PT, R5.H0_H0, c[0x0] [0x284].H0_H0, PT ;  /* 0x2000a10005007634 */ /* 0x000fe20003f0e800 */
[----:B------:R-:W-:Y:S02]  /*3390*/  SEL R3, R3, UR4, P2 ;  /* 0x0000000403037c07 */ /* 0x000fe40009000000 */
[----:B------:R-:W-:Y:S01]  /*33a0*/  SEL R2, R2, UR4, P4 ;  /* 0x0000000402027c07 */ /* 0x000fe2000a000000 */
[----:B------:R-:W-:Y:S01]  /*33b0*/  HSETP2.GEU.AND P2, PT, R12.H0_H0, c[0x0] [0x284].H0_H0, PT ;  /* 0x2000a1000c007634 */ /* 0x000fe20003f4e800 */
[----:B------:R-:W-:Y:S02]  /*33c0*/  SEL R10, R10, UR4, P1 ;  /* 0x000000040a0a7c07 */ /* 0x000fe40008800000 */
[----:B------:R-:W-:Y:S02]  /*33d0*/  SHF.R.U32.HI R13, RZ, 0x10, R16 ;  /* 0x00000010ff0d7819 */ /* 0x000fe40000011610 */
[----:B------:R-:W-:Y:S02]  /*33e0*/  SEL R5, R5, UR4, P0 ;  /* 0x0000000405057c07 */ /* 0x000fe40008000000 */
[----:B------:R-:W-:Y:S01]  /*33f0*/  HSETP2.GEU.AND P1, P0, R7, c[0x0] [0x284].H0_H0, PT ;  /* 0x2000a10007007634 */ /* 0x000fe2000382e000 */
[----:B------:R-:W-:Y:S01]  /*3400*/  PRMT R9, R9, 0x5410, R2 ;  /* 0x0000541009097816 */ /* 0x000fe20000000002 */
[----:B------:R-:W-:Y:S01]  /*3410*/  IMAD.MOV.U32 R7, RZ, RZ, R8 ;  /* 0x000000ffff077224 */ /* 0x000fe200078e0008 */
[----:B------:R-:W-:-:S02]  /*3420*/  SHF.R.U32.HI R2, RZ, 0x10, R18 ;  /* 0x00000010ff027819 */ /* 0x000fc40000011612 */
[----:B------:R-:W-:Y:S02]  /*3430*/  PRMT R8, R4, 0x5410, R3 ;  /* 0x0000541004087816 */ /* 0x000fe40000000003 */
[----:B------:R-:W-:Y:S02]  /*3440*/  PRMT R4, R13, 0x5410, R18 ;  /* 0x000054100d047816 */ /* 0x000fe40000000012 */
[----:B------:R-:W-:Y:S02]  /*3450*/  PRMT R10, R10, 0x5410, R5 ;  /* 0x000054100a0a7816 */ /* 0x000fe40000000005 */
[----:B------:R-:W-:Y:S02]  /*3460*/  SEL R12, R12, UR4, P2 ;  /* 0x000000040c0c7c07 */ /* 0x000fe40009000000 */
[----:B------:R-:W-:Y:S01]  /*3470*/  SHF.R.U32.HI R5, RZ, 0x10, R7 ;  /* 0x00000010ff057819 */ /* 0x000fe20000011607 */
[----:B------:R-:W-:Y:S01]  /*3480*/  HSETP2.GEU.AND P2, PT, R2.H0_H0, c[0x0] [0x284].H0_H0, PT ;  /* 0x2000a10002007634 */ /* 0x000fe20003f4e800 */
[----:B------:R-:W-:-:S02]  /*3490*/  SEL R11, R11, UR4, P3 ;  /* 0x000000040b0b7c07 */ /* 0x000fc40009800000 */
[----:B------:R-:W-:Y:S01]  /*34a0*/  HSETP2.GEU.AND P4, P3, R4, c[0x0] [0x284].H0_H0, PT ;  /* 0x2000a10004007634 */ /* 0x000fe20003b8e000 */
[--C-:B------:R-:W-:Y:S02]  /*34b0*/  PRMT R4, R5, 0x5410, R0.reuse ;  /* 0x0000541005047816 */ /* 0x100fe40000000000 */
[----:B------:R-:W-:Y:S02]  /*34c0*/  SHF.R.U32.HI R3, RZ, 0x10, R0 ;  /* 0x00000010ff037819 */ /* 0x000fe40000011600 */
[----:B------:R-:W-:Y:S02]  /*34d0*/  PRMT R11, R11, 0x5410, R12 ;  /* 0x000054100b0b7816 */ /* 0x000fe4000000000c */
[----:B------:R-:W-:Y:S02]  /*34e0*/  SEL R7, R7, UR4, P0 ;  /* 0x0000000407077c07 */ /* 0x000fe40008000000 */
[----:B------:R-:W-:Y:S02]  /*34f0*/  SEL R2, R2, UR4, P2 ;  /* 0x0000000402027c07 */ /* 0x000fe40009000000 */
[----:B------:R-:W-:Y:S01]  /*3500*/  SEL R16, R16, UR4, P1 ;  /* 0x0000000410107c07 */ /* 0x000fe20008800000 */
[----:B------:R-:W-:Y:S01]  /*3510*/  HSETP2.GEU.AND P2, P0, R4, c[0x0] [0x284].H0_H0, PT ;  /* 0x2000a10004007634 */ /* 0x000fe2000384e000 */
[----:B------:R0:W-:Y:S01]  /*3520*/  @P5 STG.E.128.SYS [R24.64+UR6], R8 ;  /* 0x0000000818005986 */ /* 0x0001e2000c10ed06 */
[----:B------:R-:W-:Y:S01]  /*3530*/  HSETP2.GEU.AND P1, PT, R3.H0_H0, c[0x0] [0x284].H0_H0, PT ;  /* 0x2000a10003007634 */ /* 0x000fe20003f2e800 */
[----:B------:R-:W-:-:S04]  /*3540*/  SEL R13, R13, UR4, P4 ;  /* 0x000000040d0d7c07 */ /* 0x000fc8000a000000 */
[----:B------:R-:W-:Y:S02]  /*3550*/  PRMT R4, R16, 0x5410, R13 ;  /* 0x0000541010047816 */ /* 0x000fe4000000000d */
[----:B------:R-:W-:Y:S02]  /*3560*/  SEL R0, R0, UR4, P0 ;  /* 0x0000000400007c07 */ /* 0x000fe40008000000 */
[----:B------:R-:W-:Y:S02]  /*3570*/  SEL R3, R3, UR4, P1 ;  /* 0x0000000403037c07 */ /* 0x000fe40008800000 */
[----:B0-----:R-:W-:Y:S02]  /*3580*/  SEL R8, R5, UR4, P2 ;  /* 0x0000000405087c07 */ /* 0x001fe40009000000 */
[----:B------:R-:W-:Y:S02]  /*3590*/  SEL R9, R18, UR4, P3 ;  /* 0x0000000412097c07 */ /* 0x000fe40009800000 */
[----:B------:R-:W-:-:S02]  /*35a0*/  PRMT R5, R7, 0x5410, R8 ;  /* 0x0000541007057816 */ /* 0x000fc40000000008 */
[----:B------:R-:W-:Y:S02]  /*35b0*/  PRMT R6, R9, 0x5410, R2 ;  /* 0x0000541009067816 */ /* 0x000fe40000000002 */
[----:B------:R-:W-:Y:S01]  /*35c0*/  PRMT R7, R0, 0x5410, R3 ;  /* 0x0000541000077816 */ /* 0x000fe20000000003 */
[----:B------:R-:W-:Y:S07]  /*35d0*/  @!P6 EXIT ;  /* 0x000000000000e94d */ /* 0x000fee0003800000 */
[----:B------:R-:W-:Y:S02]  /*35e0*/  ULDC.64 UR4, c[0x0][0x250] ;  /* 0x0000940000047ab9 */ /* 0x000fe40000000a00 */
[----:B------:R-:W-:Y:S01]  /*35f0*/  STG.E.128.SYS [R26.64+UR4], R4 ;  /* 0x000000041a007986 */ /* 0x000fe2000c10ed04 */
[----:B------:R-:W-:Y:S05]  /*3600*/  EXIT ;  /* 0x000000000000794d */ /* 0x000fea0003800000 */
.L_x_238:
[----:B------:R-:W-:-:S00]  /*3610*/  BRA `(.L_x_238) ;  /* 0xfffffff000007947 */ /* 0x000fc0000383ffff */
[----:B------:R-:W-:-:S00]  /*3620*/  NOP ;  /* 0x0000000000007918 */ /* 0x000fc00000000000 */
[----:B------:R-:W-:-:S00]  /*3630*/  NOP ;  /* 0x0000000000007918 */ /* 0x000fc00000000000 */
[----:B------:R-:W-:-:S00]  /*3640*/  NOP ;  /* 0x0000000000007918 */ /* 0x000fc00000000000 */
[----:B------:R-:W-:-:S00]  /*3650*/  NOP ;  /* 0x0000000000007918 */ /* 0x000fc00000000000 */
[----:B------:R-:W-:-:S00]  /*3660*/  NOP ;  /* 0x0000000000007918 */ /* 0x000fc00000000000 */
[----:B------:R-:W-:-:S00]  /*3670*/  NOP ;  /* 0x0000000000007918 */ /* 0x000fc00000000000 */
.L_x_244:


//--------------------- .text._ZN7cutlass6KernelINS_4gemm6kernel4GemmINS1_11threadblock12MmaPipelinedINS1_9GemmShapeILi64ELi64ELi32EEENS_9transform11threadblock22PredicatedTileIteratorINS_11MatrixShapeILi64ELi32EEENS_6half_tENS_6layout8RowMajorELi1ENS8_29PitchLinearWarpRakedThreadMapINS_16PitchLinearShapeILi32ELi64EEELi128ENSH_ILi4ELi8EEELi8EEELi8ELb0ENSE_9NoPermuteEEENS9_19RegularTileIteratorISC_SD_NSE_37RowMajorTensorOpMultiplicandCrosswiseILi16ELi32EEELi0ESK_Li16EEENSA_INSB_ILi32ELi64EEESD_NSE_11ColumnMajorELi0ESK_Li8ELb0ESL_EENSN_ISR_SD_NSE_40ColumnMajorTensorOpMultiplicandCrosswiseILi16ELi32EEELi1ESK_Li16EEESD_SF_NS4_9MmaPolicyINS1_4warp11MmaTensorOpINS6_ILi32ELi32ELi32EEESD_SP_SD_SV_SD_SF_NSY_17MmaTensorOpPolicyINS_4arch3MmaINS6_ILi16ELi8ELi8EEELi32ESD_SF_SD_SS_SD_SF_NS12_13OpMultiplyAddEEENSB_ILi1ELi1EEEEELi1ELb0EbEENSB_ILi0ELi0EEES1A_Li1EEENS_21NumericArrayConverterISD_SD_Li16ELNS_15FloatRoundStyleE2ENS8_6thread14UnaryTransform8IdentityEEES1H_bEENS_8epilogue11threadblock8EpilogueIS7_S19_Li1ENS1K_22PredicatedTileIteratorINS1K_26OutputTileOptimalThreadMapINS1K_15OutputTileShapeILi64ELi8ELi2ELi1ELi1EEENS1O_ILi1ELi4ELi1ELi1ELi4EEELi128ELi8ELi16EEESD_Lb0ESL_Lb0EEENS1J_4warp24FragmentIteratorTensorOpIS10_S14_SD_NS_5ArrayISD_Li4ELb0EEESF_EENS1T_20TileIteratorTensorOpIS10_S14_SD_SF_EENS1K_18SharedLoadIteratorINS1R_18CompactedThreadMapESD_Li16EEENS1J_6thread21LinearCombinationReluISD_Li8ESD_SD_LNS23_9ScaleType4KindE1ELS1D_2EEENSB_ILi0ELi16EEELi1ELi1EEENS4_30GemmIdentityThreadblockSwizzleILi1EEELb0EEEEEvNT_6ParamsE --------------------------
	.section	.text._ZN7cutlass6KernelINS_4gemm6kernel4GemmINS1_11threadblock12MmaPipelinedINS1_9GemmShapeILi64ELi64ELi32EEENS_9transform11threadblock22PredicatedTileIteratorINS_11MatrixShapeILi64ELi32EEENS_6half_tENS_6layout8RowMajorELi1ENS8_29PitchLinearWarpRakedThreadMapINS_16PitchLinearShapeILi32ELi64EEELi128ENSH_ILi4ELi8EEELi8EEELi8ELb0ENSE_9NoPermuteEEENS9_19RegularTileIteratorISC_SD_NSE_37RowMajorTensorOpMultiplicandCrosswiseILi16ELi32EEELi0ESK_Li16EEENSA_INSB_ILi32ELi64EEESD_NSE_11ColumnMajorELi0ESK_Li8ELb0ESL_EENSN_ISR_SD_NSE_40ColumnMajorTensorOpMultiplicandCrosswiseILi16ELi32EEELi1ESK_Li16EEESD_SF_NS4_9MmaPolicyINS1_4warp11MmaTensorOpINS6_ILi32ELi32ELi32EEESD_SP_SD_SV_SD_SF_NSY_17MmaTensorOpPolicyINS_4arch3MmaINS6_ILi16ELi8ELi8EEELi32ESD_SF_SD_SS_SD_SF_NS12_13OpMultiplyAddEEENSB_ILi1ELi1EEEEELi1ELb0EbEENSB_ILi0ELi0EEES1A_Li1EEENS_21NumericArrayConverterISD_SD_Li16ELNS_15FloatRoundStyleE2ENS8_6thread14UnaryTransform8IdentityEEES1H_bEENS_8epilogue11threadblock8EpilogueIS7_S19_Li1ENS1K_22PredicatedTileIteratorINS1K_26OutputTileOptimalThreadMapINS1K_15OutputTileShapeILi64ELi8ELi2ELi1ELi1EEENS1O_ILi1ELi4ELi1ELi1ELi4EEELi128ELi8ELi16EEESD_Lb0ESL_Lb0EEENS1J_4warp24FragmentIteratorTensorOpIS10_S14_SD_NS_5ArrayISD_Li4ELb0EEESF_EENS1T_20TileIteratorTensorOpIS10_S14_SD_SF_EENS1K_18SharedLoadIteratorINS1R_18CompactedThreadMapESD_Li16EEENS1J_6thread21LinearCombinationReluISD_Li8ESD_SD_LNS23_9ScaleType4KindE1ELS1D_2EEENSB_ILi0ELi16EEELi1ELi1EEENS4_30GemmIdentityThreadblockSwizzleILi1EEELb0EEEEEvNT_6ParamsE,"ax",@progbits
	.sectioninfo	@"SHI_REGISTERS=80"
	.align	128
.text._ZN7cutlass6KernelINS_4gemm6kernel4GemmINS1_11threadblock12MmaPipelinedINS1_9GemmShapeILi64ELi64ELi32EEENS_9transform11threadblock22PredicatedTileIteratorINS_11MatrixShapeILi64ELi32EEENS_6half_tENS_6layout8RowMajorELi1ENS8_29PitchLinearWarpRakedThreadMapINS_16PitchLinearShapeILi32ELi64EEELi128ENSH_ILi4ELi8EEELi8EEELi8ELb0ENSE_9NoPermuteEEENS9_19RegularTileIteratorISC_SD_NSE_37RowMajorTensorOpMultiplicandCrosswiseILi16ELi32EEELi0ESK_Li16EEENSA_INSB_ILi32ELi64EEESD_NSE_11ColumnMajorELi0ESK_Li8ELb0ESL_EENSN_ISR_SD_NSE_40ColumnMajorTensorOpMultiplicandCrosswiseILi16ELi32EEELi1ESK_Li16EEESD_SF_NS4_9MmaPolicyINS1_4warp11MmaTensorOpINS6_ILi32ELi32ELi32EEESD_SP_SD_SV_SD_SF_NSY_17MmaTensorOpPolicyINS_4arch3MmaINS6_ILi16ELi8ELi8EEELi32ESD_SF_SD_SS_SD_SF_NS12_13OpMultiplyAddEEENSB_ILi1ELi1EEEEELi1ELb0EbEENSB_ILi0ELi0EEES1A_Li1EEENS_21NumericArrayConverterISD_SD_Li16ELNS_15FloatRoundStyleE2ENS8_6thread14UnaryTransform8IdentityEEES1H_bEENS_8epilogue11threadblock8EpilogueIS7_S19_Li1ENS1K_22PredicatedTileIteratorINS1K_26OutputTileOptimalThreadMapINS1K_15OutputTileShapeILi64ELi8ELi2ELi1ELi1EEENS1O_ILi1ELi4ELi1ELi1ELi4EEELi128ELi8ELi16EEESD_Lb0ESL_Lb0EEENS1J_4warp24FragmentIteratorTensorOpIS10_S14_SD_NS_5ArrayISD_Li4ELb0EEESF_EENS1T_20TileIteratorTensorOpIS10_S14_SD_SF_EENS1K_18SharedLoadIteratorINS1R_18CompactedThreadMapESD_Li16EEENS1J_6thread21LinearCombinationReluISD_Li8ESD_SD_LNS23_9ScaleType4KindE1ELS1D_2EEENSB_ILi0ELi16EEELi1ELi1EEENS4_30GemmIdentityThreadblockSwizzleILi1EEELb0EEEEEvNT_6ParamsE:
        .type           _ZN7cutlass6KernelINS_4gemm6kernel4GemmINS1_11threadblock12MmaPipelinedINS1_9GemmShapeILi64ELi64ELi32EEENS_9transform11threadblock22PredicatedTileIteratorINS_11MatrixShapeILi64ELi32EEENS_6half_tENS_6layout8RowMajorELi1ENS8_29PitchLinearWarpRakedThreadMapINS_16PitchLinearShapeILi32ELi64EEELi128ENSH_ILi4ELi8EEELi8EEELi8ELb0ENSE_9NoPermuteEEENS9_19RegularTileIteratorISC_SD_NSE_37RowMajorTensorOpMultiplicandCrosswiseILi16ELi32EEELi0ESK_Li16EEENSA_INSB_ILi32ELi64EEESD_NSE_11ColumnMajorELi0ESK_Li8ELb0ESL_EENSN_ISR_SD_NSE_40ColumnMajorTensorOpMultiplicandCrosswiseILi16ELi32EEELi1ESK_Li16EEESD_SF_NS4_9MmaPolicyINS1_4warp11MmaTensorOpINS6_ILi32ELi32ELi32EEESD_SP_SD_SV_SD_SF_NSY_17MmaTensorOpPolicyINS_4arch3MmaINS6_ILi16ELi8ELi8EEELi32ESD_SF_SD_SS_SD_SF_NS12_13OpMultiplyAddEEENSB_ILi1ELi1EEEEELi1ELb0EbEENSB_ILi0ELi0EEES1A_Li1EEENS_21NumericArrayConverterISD_SD_Li16ELNS_15FloatRoundStyleE2ENS8_6thread14UnaryTransform8IdentityEEES1H_bEENS_8epilogue11threadblock8EpilogueIS7_S19_Li1ENS1K_22PredicatedTileIteratorINS1K_26OutputTileOptimalThreadMapINS1K_15OutputTileShapeILi64ELi8ELi2ELi1ELi1EEENS1O_ILi1ELi4ELi1ELi1ELi4EEELi128ELi8ELi16EEESD_Lb0ESL_Lb0EEENS1J_4warp24FragmentIteratorTensorOpIS10_S14_SD_NS_5ArrayISD_Li4ELb0EEESF_EENS1T_20TileIteratorTensorOpIS10_S14_SD_SF_EENS1K_18SharedLoadIteratorINS1R_18CompactedThreadMapESD_Li16EEENS1J_6thread21LinearCombinationReluISD_Li8ESD_SD_LNS23_9ScaleType4KindE1ELS1D_2EEENSB_ILi0ELi16EEELi1ELi1EEENS4_30GemmIdentityThreadblockSwizzleILi1EEELb0EEEEEvNT_6ParamsE,@function
        .size           _ZN7cutlass6KernelINS_4gemm6kernel4GemmINS1_11threadblock12MmaPipelinedINS1_9GemmShapeILi64ELi64ELi32EEENS_9transform11threadblock22PredicatedTileIteratorINS_11MatrixShapeILi64ELi32EEENS_6half_tENS_6layout8RowMajorELi1ENS8_29PitchLinearWarpRakedThreadMapINS_16PitchLinearShapeILi32ELi64EEELi128ENSH_ILi4ELi8EEELi8EEELi8ELb0ENSE_9NoPermuteEEENS9_19RegularTileIteratorISC_SD_NSE_37RowMajorTensorOpMultiplicandCrosswiseILi16ELi32EEELi0ESK_Li16EEENSA_INSB_ILi32ELi64EEESD_NSE_11ColumnMajorELi0ESK_Li8ELb0ESL_EENSN_ISR_SD_NSE_40ColumnMajorTensorOpMultiplicandCrosswiseILi16ELi32EEELi1ESK_Li16EEESD_SF_NS4_9MmaPolicyINS1_4warp11MmaTensorOpINS6_ILi32ELi32ELi32EEESD_SP_SD_SV_SD_SF_NSY_17MmaTensorOpPolicyINS_4arch3MmaINS6_ILi16ELi8ELi8EEELi32ESD_SF_SD_SS_SD_SF_NS12_13OpMultiplyAddEEENSB_ILi1ELi1EEEEELi1ELb0EbEENSB_ILi0ELi0EEES1A_Li1EEENS_21NumericArrayConverterISD_SD_Li16ELNS_15FloatRoundStyleE2ENS8_6thread14UnaryTransform8IdentityEEES1H_bEENS_8epilogue11threadblock8EpilogueIS7_S19_Li1ENS1K_22PredicatedTileIteratorINS1K_26OutputTileOptimalThreadMapINS1K_15OutputTileShapeILi64ELi8ELi2ELi1ELi1EEENS1O_ILi1ELi4ELi1ELi1ELi4EEELi128ELi8ELi16EEESD_Lb0ESL_Lb0EEENS1J_4warp24FragmentIteratorTensorOpIS10_S14_SD_NS_5ArrayISD_Li4ELb0EEESF_EENS1T_20TileIteratorTensorOpIS10_S14_SD_SF_EENS1K_18SharedLoadIteratorINS1R_18CompactedThreadMapESD_Li16EEENS1J_6thread21LinearCombinationReluISD_Li8ESD_SD_LNS23_9ScaleType4KindE1ELS1D_2EEENSB_ILi0ELi16EEELi1ELi1EEENS4_30GemmIdentityThreadblockSwizzleILi1EEELb0EEEEEvNT_6ParamsE,(.L_x_245 - _ZN7cutlass6KernelINS_4gemm6kernel4GemmINS1_11threadblock12MmaPipelinedINS1_9GemmShapeILi64ELi64ELi32EEENS_9transform11threadblock22PredicatedTileIteratorINS_11MatrixShapeILi64ELi32EEENS_6half_tENS_6layout8RowMajorELi1ENS8_29PitchLinearWarpRakedThreadMapINS_16PitchLinearShapeILi32ELi64EEELi128ENSH_ILi4ELi8EEELi8EEELi8ELb0ENSE_9NoPermuteEEENS9_19RegularTileIteratorISC_SD_NSE_37RowMajorTensorOpMultiplicandCrosswiseILi16ELi32EEELi0ESK_Li16EEENSA_INSB_ILi32ELi64EEESD_NSE_11ColumnMajorELi0ESK_Li8ELb0ESL_EENSN_ISR_SD_NSE_40ColumnMajorTensorOpMultiplicandCrosswiseILi16ELi32EEELi1ESK_Li16EEESD_SF_NS4_9MmaPolicyINS1_4warp11MmaTensorOpINS6_ILi32ELi32ELi32EEESD_SP_SD_SV_SD_SF_NSY_17MmaTensorOpPolicyINS_4arch3MmaINS6_ILi16ELi8ELi8EEELi32ESD_SF_SD_SS_SD_SF_NS12_13OpMultiplyAddEEENSB_ILi1ELi1EEEEELi1ELb0EbEENSB_ILi0ELi0EEES1A_Li1EEENS_21NumericArrayConverterISD_SD_Li16ELNS_15FloatRoundStyleE2ENS8_6thread14UnaryTransform8IdentityEEES1H_bEENS_8epilogue11threadblock8EpilogueIS7_S19_Li1ENS1K_22PredicatedTileIteratorINS1K_26OutputTileOptimalThreadMapINS1K_15OutputTileShapeILi64ELi8ELi2ELi1ELi1EEENS1O_ILi1ELi4ELi1ELi1ELi4EEELi128ELi8ELi16EEESD_Lb0ESL_Lb0EEENS1J_4warp24FragmentIteratorTensorOpIS10_S14_SD_NS_5ArrayISD_Li4ELb0EEESF_EENS1T_20TileIteratorTensorOpIS10_S14_SD_SF_EENS1K_18SharedLoadIteratorINS1R_18CompactedThreadMapESD_Li16EEENS1J_6thread21LinearCombinationReluISD_Li8ESD_SD_LNS23_9ScaleType4KindE1ELS1D_2EEENSB_ILi0ELi16EEELi1ELi1EEENS4_30GemmIdentityThreadblockSwizzleILi1EEELb0EEEEEvNT_6ParamsE)
        .other          _ZN7cutlass6KernelINS_4gemm6kernel4GemmINS1_11threadblock12MmaPipelinedINS1_9GemmShapeILi64ELi64ELi32EEENS_9transform11threadblock22PredicatedTileIteratorINS_11MatrixShapeILi64ELi32EEENS_6half_tENS_6layout8RowMajorELi1ENS8_29PitchLinearWarpRakedThreadMapINS_16PitchLinearShapeILi32ELi64EEELi128ENSH_ILi4ELi8EEELi8EEELi8ELb0ENSE_9NoPermuteEEENS9_19RegularTileIteratorISC_SD_NSE_37RowMajorTensorOpMultiplicandCrosswiseILi16ELi32EEELi0ESK_Li16EEENSA_INSB_ILi32ELi64EEESD_NSE_11ColumnMajorELi0ESK_Li8ELb0ESL_EENSN_ISR_SD_NSE_40ColumnMajorTensorOpMultiplicandCrosswiseILi16ELi32EEELi1ESK_Li16EEESD_SF_NS4_9MmaPolicyINS1_4warp11MmaTensorOpINS6_ILi32ELi32ELi32EEESD_SP_SD_SV_SD_SF_NSY_17MmaTensorOpPolicyINS_4arch3MmaINS6_ILi16ELi8ELi8EEELi32ESD_SF_SD_SS_SD_SF_NS12_13OpMultiplyAddEEENSB_ILi1ELi1EEEEELi1ELb0EbEENSB_ILi0ELi0EEES1A_Li1EEENS_21NumericArrayConverterISD_SD_Li16ELNS_15FloatRoundStyleE2ENS8_6thread14UnaryTransform8IdentityEEES1H_bEENS_8epilogue11threadblock8EpilogueIS7_S19_Li1ENS1K_22PredicatedTileIteratorINS1K_26OutputTileOptimalThreadMapINS1K_15OutputTileShapeILi64ELi8ELi2ELi1ELi1EEENS1O_ILi1ELi4ELi1ELi1ELi4EEELi128ELi8ELi16EEESD_Lb0ESL_Lb0EEENS1J_4warp24FragmentIteratorTensorOpIS10_S14_SD_NS_5ArrayISD_Li4ELb0EEESF_EENS1T_20TileIteratorTensorOpIS10_S14_SD_SF_EENS1K_18SharedLoadIteratorINS1R_18CompactedThreadMapESD_Li16EEENS1J_6thread21LinearCombinationReluISD_Li8ESD_SD_LNS23_9ScaleType4KindE1ELS1D_2EEENSB_ILi0ELi16EEELi1ELi1EEENS4_30GemmIdentityThreadblockSwizzleILi1EEELb0EEEEEvNT_6ParamsE,@"STO_CUDA_ENTRY STV_DEFAULT"
_ZN7cutlass6KernelINS_4gemm6kernel4GemmINS1_11threadblock12MmaPipelinedINS1_9GemmShapeILi64ELi64ELi32EEENS_9transform11threadblock22PredicatedTileIteratorINS_11MatrixShapeILi64ELi32EEENS_6half_tENS_6layout8RowMajorELi1ENS8_29PitchLinearWarpRakedThreadMapINS_16PitchLinearShapeILi32ELi64EEELi128ENSH_ILi4ELi8EEELi8EEELi8ELb0ENSE_9NoPermuteEEENS9_19RegularTileIteratorISC_SD_NSE_37RowMajorTensorOpMultiplicandCrosswiseILi16ELi32EEELi0ESK_Li16EEENSA_INSB_ILi32ELi64EEESD_NSE_11ColumnMajorELi0ESK_Li8ELb0ESL_EENSN_ISR_SD_NSE_40ColumnMajorTensorOpMultiplicandCrosswiseILi16ELi32EEELi1ESK_Li16EEESD_SF_NS4_9MmaPolicyINS1_4warp11MmaTensorOpINS6_ILi32ELi32ELi32EEESD_SP_SD_SV_SD_SF_NSY_17MmaTensorOpPolicyINS_4arch3MmaINS6_ILi16ELi8ELi8EEELi32ESD_SF_SD_SS_SD_SF_NS12_13OpMultiplyAddEEENSB_ILi1ELi1EEEEELi1ELb0EbEENSB_ILi0ELi0EEES1A_Li1EEENS_21NumericArrayConverterISD_SD_Li16ELNS_15FloatRoundStyleE2ENS8_6thread14UnaryTransform8IdentityEEES1H_bEENS_8epilogue11threadblock8EpilogueIS7_S19_Li1ENS1K_22PredicatedTileIteratorINS1K_26OutputTileOptimalThreadMapINS1K_15OutputTileShapeILi64ELi8ELi2ELi1ELi1EEENS1O_ILi1ELi4ELi1ELi1ELi4EEELi128ELi8ELi16EEESD_Lb0ESL_Lb0EEENS1J_4warp24FragmentIteratorTensorOpIS10_S14_SD_NS_5ArrayISD_Li4ELb0EEESF_EENS1T_20TileIteratorTensorOpIS10_S14_SD_SF_EENS1K_18SharedLoadIteratorINS1R_18CompactedThreadMapESD_Li16EEENS1J_6thread21LinearCombinationReluISD_Li8ESD_SD_LNS23_9ScaleType4KindE1ELS1D_2EEENSB_ILi0ELi16EEELi1ELi1EEENS4_30GemmIdentityThreadblockSwizzleILi1EEELb0EEEEEvNT_6ParamsE:
        /* <DEDUP_REMOVED lines=40> */
[----:B------:R-:W-:Y:S01]  /*0280*/  IMAD R36, R0, 0x8, R5 ;  /* 0x0000000800247824 */ /* 0x000fe200078e0205 */
[----:B------:R-:W-:Y:S01]  /*0290*/  IADD3 R7, R9, 0x8, RZ ;  /* 0x0000000809077810 */ /* 0x000fe20007ffe0ff */
[----:B------:R-:W-:Y:S01]  /*02a0*/  IMAD R38, R58, 0x40, R25 ;  /* 0x000000403a267824 */ /* 0x000fe200078e0219 */
[----:B------:R-:W-:Y:S01]  /*02b0*/  ISETP.NE.AND P0, PT, R33, RZ, PT ;  /* 0x000000ff2100720c */ /* 0x000fe20003f05270 */
[----:B------:R-:W-:Y:S01]  /*02c0*/  IMAD R2, R2, c[0x0][0x180], RZ ;  /* 0x0000600002027a24 */ /* 0x000fe200078e02ff */
[----:B------:R-:W-:-:S02]  /*02d0*/  SHF.R.S32.HI R37, RZ, 0x1f, R36 ;  /* 0x0000001fff257819 */ /* 0x000fc40000011424 */
[----:B------:R-:W-:Y:S01]  /*02e0*/  SEL R33, R33, 0x20, P0 ;  /* 0x0000002021217807 */ /* 0x000fe20000000000 */
[C---:B------:R-:W-:Y:S01]  /*02f0*/  IMAD R19, R9.reuse, c[0x0][0x184], R2 ;  /* 0x0000610009137a24 */ /* 0x040fe200078e0202 */
[C---:B------:R-:W-:Y:S01]  /*0300*/  ISETP.GE.AND P4, PT, R9.reuse, c[0x0][0x160], PT ;  /* 0x0000580009007a0c */ /* 0x040fe20003f86270 */
[----:B------:R-:W-:Y:S01]  /*0310*/  IMAD.WIDE.U32 R2, R9, c[0x0][0x180], R36 ;  /* 0x0000600009027a25 */ /* 0x000fe200078e0024 */
[----:B------:R-:W-:Y:S02]  /*0320*/  ISETP.GE.AND P3, PT, R7, c[0x0][0x160], PT ;  /* 0x0000580007007a0c */ /* 0x000fe40003f66270 */
[----:B------:R-:W-:Y:S01]  /*0330*/  SHF.R.S32.HI R35, RZ, 0x1f, R38 ;  /* 0x0000001fff237819 */ /* 0x000fe20000011426 */
[----:B------:R-:W-:Y:S01]  /*0340*/  IMAD.IADD R5, R5, 0x1, R33 ;  /* 0x0000000105057824 */ /* 0x000fe200078e0221 */
[C---:B------:R-:W-:Y:S01]  /*0350*/  IADD3 R4, R38.reuse, 0x8, RZ ;  /* 0x0000000826047810 */ /* 0x040fe20007ffe0ff */
[----:B------:R-:W-:Y:S01]  /*0360*/  IMAD.IADD R19, R3, 0x1, R19 ;  /* 0x0000000103137824 */ /* 0x000fe200078e0213 */
[----:B------:R-:W-:Y:S01]  /*0370*/  ISETP.GE.AND P2, PT, R38, c[0x0][0x164], PT ;  /* 0x0000590026007a0c */ /* 0x000fe20003f46270 */
[----:B------:R-:W-:Y:S01]  /*0380*/  IMAD.SHL.U32 R32, R2, 0x2, RZ ;  /* 0x0000000202207824 */ /* 0x000fe200078e00ff */
[----:B------:R-:W-:Y:S01]  /*0390*/  IMNMX R3, R6, R5, PT ;  /* 0x0000000506037217 */ /* 0x000fe20003800200 */
[----:B------:R-:W-:Y:S01]  /*03a0*/  IMAD R35, R35, c[0x0][0x1b0], RZ ;  /* 0x00006c0023237a24 */ /* 0x000fe200078e02ff */
[----:B------:R-:W-:-:S02]  /*03b0*/  SHF.L.U64.HI R19, R2, 0x1, R19 ;  /* 0x0000000102137819 */ /* 0x000fc40000010213 */
[-C--:B------:R-:W-:Y:S01]  /*03c0*/  ISETP.LT.AND P5, PT, R36, R3.reuse, !P4 ;  /* 0x000000032400720c */ /* 0x080fe200067a1270 */
[----:B------:R-:W-:Y:S01]  /*03d0*/  IMAD R35, R38, c[0x0][0x1b4], R35 ;  /* 0x00006d0026237a24 */ /* 0x000fe200078e0223 */
[----:B------:R-:W-:Y:S01]  /*03e0*/  IADD3 R6, P6, R32, c[0x0][0x1a0], RZ ;  /* 0x0000680020067a10 */ /* 0x000fe20007fde0ff */
[----:B------:R-:W-:Y:S01]  /*03f0*/  IMAD.WIDE.U32 R38, R38, c[0x0][0x1b0], RZ ;  /* 0x00006c0026267a25 */ /* 0x000fe200078e00ff */
[-C--:B------:R-:W-:Y:S02]  /*0400*/  ISETP.LT.AND P0, PT, R36, R3.reuse, !P3 ;  /* 0x000000032400720c */ /* 0x080fe40005f01270 */
[----:B------:R-:W-:Y:S02]  /*0410*/  IADD3.X R7, R19, c[0x0][0x1a4], RZ, P6, !PT ;  /* 0x0000690013077a10 */ /* 0x000fe400037fe4ff */
[----:B------:R-:W-:Y:S02]  /*0420*/  ISETP.GE.AND P1, PT, R4, c[0x0][0x164], PT ;  /* 0x0000590004007a0c */ /* 0x000fe40003f26270 */
[----:B------:R-:W-:Y:S01]  /*0430*/  ISETP.LT.AND P6, PT, R36, R3, !P2 ;  /* 0x000000032400720c */ /* 0x000fe200057c1270 */
[----:B------:R-:W-:-:S03]  /*0440*/  IMAD.IADD R35, R39, 0x1, R35 ;  /* 0x0000000127237824 */ /* 0x000fc600078e0223 */
[----:B------:R0:W2:Y:S01]  /*0450*/  @P5 LDG.E.LTC128B.128.SYS R28, [R6] ;  /* 0x00000000061c5381 */ /* 0x0000a200001eed20 */
[----:B------:R-:W-:-:S03]  /*0460*/  ISETP.LT.AND P5, PT, R36, R3, !P1 ;  /* 0x000000032400720c */ /* 0x000fc60004fa1270 */
[----:B------:R0:W3:Y:S01]  /*0470*/  @P0 LDG.E.LTC128B.128.SYS R12, [R6.64+UR4] ;  /* 0x00000004060c0981 */ /* 0x0000e2000c1eed20 */
[----:B------:R-:W-:Y:S01]  /*0480*/  IADD3 R3, P0, R36, R38, RZ ;  /* 0x0000002624037210 */ /* 0x000fe20007f1e0ff */
[----:B------:R-:W-:Y:S01]  /*0490*/  CS2R R8, SRZ ;  /* 0x0000000000087805 */ /* 0x000fe2000001ff00 */
[----:B------:R-:W-:Y:S01]  /*04a0*/  CS2R R10, SRZ ;  /* 0x00000000000a7805 */ /* 0x000fe2000001ff00 */
[----:B------:R-:W-:Y:S01]  /*04b0*/  CS2R R4, SRZ ;  /* 0x0000000000047805 */ /* 0x000fe2000001ff00 */
[----:B------:R-:W-:Y:S01]  /*04c0*/  ULDC.64 UR4, c[0x0][0x1b8] ;  /* 0x00006e0000047ab9 */ /* 0x000fe20000000a00 */
[----:B------:R-:W-:Y:S01]  /*04d0*/  IMAD.X R2, R37, 0x1, R35, P0 ;  /* 0x0000000125027824 */ /* 0x000fe200000e0623 */
[----:B------:R-:W-:Y:S01]  /*04e0*/  LEA R26, P0, R3, c[0x0][0x1d0], 0x1 ;  /* 0x00007400031a7a11 */ /* 0x000fe200078008ff */
[----:B0-----:R-:W-:-:S03]  /*04f0*/  CS2R R6, SRZ ;  /* 0x0000000000067805 */ /* 0x001fc6000001ff00 */
[----:B------:R-:W-:-:S08]  /*0500*/  LEA.HI.X R27, R3, c[0x0][0x1d4], R2, 0x1, P0 ;  /* 0x00007500031b7a11 */ /* 0x000fd000000f0c02 */
[----:B------:R-:W4:Y:S04]  /*0510*/  @P6 LDG.E.LTC128B.128.SYS R8, [R26] ;  /* 0x000000001a086381 */ /* 0x000f2800001eed20 */
[----:B------:R-:W4:Y:S01]  /*0520*/  @P5 LDG.E.LTC128B.128.SYS R4, [R26.64+UR4] ;  /* 0x000000041a045981 */ /* 0x000f22000c1eed20 */
[----:B------:R-:W-:Y:S01]  /*0530*/  SHF.R.U32.HI R18, RZ, 0x5, R52 ;  /* 0x00000005ff127819 */ /* 0x000fe20000011634 */
[----:B------:R-:W-:Y:S01]  /*0540*/  IMAD.SHL.U32 R22, R52, 0x4, RZ ;  /* 0x0000000434167824 */ /* 0x000fe200078e00ff */
[C---:B------:R-:W-:Y:S02]  /*0550*/  IADD3 R16, R25.reuse, 0x8, RZ ;  /* 0x0000000819107810 */ /* 0x040fe40007ffe0ff */
[----:B------:R-:W-:Y:S02]  /*0560*/  LEA.HI R21, R25, R25, RZ, 0x1 ;  /* 0x0000001919157211 */ /* 0x000fe400078f08ff */
[----:B------:R-:W-:-:S02]  /*0570*/  LEA.HI R2, R16, R16, RZ, 0x1 ;  /* 0x0000001010027211 */ /* 0x000fc400078f08ff */
[----:B------:R-:W0:Y:S01]  /*0580*/  SHFL.IDX PT, R18, R18, RZ, 0x1f ;  /* 0x00001fff12127589 */ /* 0x000e2200000e0000 */
[----:B------:R-:W-:Y:S02]  /*0590*/  LOP3.LUT R23, R21, 0x3ffffffe, RZ, 0xc0, !PT ;  /* 0x3ffffffe15177812 */ /* 0x000fe400078ec0ff */
[----:B------:R-:W-:Y:S02]  /*05a0*/  LOP3.LUT R3, R2, 0x3ffffffe, RZ, 0xc0, !PT ;  /* 0x3ffffffe02037812 */ /* 0x000fe400078ec0ff */
[----:B------:R-:W-:Y:S01]  /*05b0*/  LOP3.LUT R17, R52, 0x6, RZ, 0xc0, !PT ;  /* 0x0000000634117812 */ /* 0x000fe200078ec0ff */
[----:B------:R-:W-:Y:S01]  /*05c0*/  IMAD.IADD R23, R25, 0x1, -R23 ;  /* 0x0000000119177824 */ /* 0x000fe200078e0a17 */
[----:B------:R-:W-:Y:S01]  /*05d0*/  LOP3.LUT R22, R22, 0x4, RZ, 0xc0, !PT ;  /* 0x0000000416167812 */ /* 0x000fe200078ec0ff */
[----:B------:R-:W-:Y:S01]  /*05e0*/  IMAD.IADD R3, R16, 0x1, -R3 ;  /* 0x0000000110037824 */ /* 0x000fe200078e0a03 */
[--C-:B------:R-:W-:Y:S01]  /*05f0*/  SHF.R.S32.HI R20, RZ, 0x1, R21.reuse ;  /* 0x00000001ff147819 */ /* 0x100fe20000011415 */
[--C-:B------:R-:W-:Y:S01]  /*0600*/  IMAD R23, R23, 0x4, R0.reuse ;  /* 0x0000000417177824 */ /* 0x100fe200078e0200 */
[----:B------:R-:W-:Y:S01]  /*0610*/  LEA.HI R22, R17, R22, RZ, 0x1f ;  /* 0x0000001611167211 */ /* 0x000fe200078ff8ff */
[----:B------:R-:W-:Y:S01]  /*0620*/  IMAD R3, R3, 0x4, R0 ;  /* 0x0000000403037824 */ /* 0x000fe200078e0200 */
[----:B------:R-:W-:-:S02]  /*0630*/  SHF.R.S32.HI R21, RZ, 0x1f, R21 ;  /* 0x0000001fff157819 */ /* 0x000fc40000011415 */
[--C-:B------:R-:W-:Y:S02]  /*0640*/  SHF.R.S32.HI R17, RZ, 0x1, R2.reuse ;  /* 0x00000001ff117819 */ /* 0x100fe40000011402 */
[----:B------:R-:W-:Y:S02]  /*0650*/  SHF.R.S32.HI R2, RZ, 0x1f, R2 ;  /* 0x0000001fff027819 */ /* 0x000fe40000011402 */
[----:B------:R-:W-:Y:S02]  /*0660*/  SHF.R.S32.HI R0, RZ, 0x1f, R3 ;  /* 0x0000001fff007819 */ /* 0x000fe40000011403 */
[----:B------:R-:W-:Y:S02]  /*0670*/  LEA.HI R21, R21, R20, RZ, 0x2 ;  /* 0x0000001415157211 */ /* 0x000fe400078f10ff */
[----:B------:R-:W-:Y:S01]  /*0680*/  LEA.HI R2, R2, R17, RZ, 0x2 ;  /* 0x0000001102027211 */ /* 0x000fe200078f10ff */
[----:B0-----:R0:W1:Y:S01]  /*0690*/  R2UR UR5, R18 ;  /* 0x00000000120573c2 */ /* 0x00106200000e0000 */
[----:B------:R-:W-:-:S02]  /*06a0*/  LEA.HI R0, R0, R3, RZ, 0x2 ;  /* 0x0000000300007211 */ /* 0x000fc400078f10ff */
[----:B------:R-:W-:Y:S02]  /*06b0*/  LOP3.LUT R21, R21, 0x1ffffffc, RZ, 0xc0, !PT ;  /* 0x1ffffffc15157812 */ /* 0x000fe400078ec0ff */
[----:B------:R-:W-:Y:S02]  /*06c0*/  LOP3.LUT R2, R2, 0x1ffffffc, RZ, 0xc0, !PT ;  /* 0x1ffffffc02027812 */ /* 0x000fe400078ec0ff */
[----:B0-----:R-:W-:Y:S01]  /*06d0*/  SHF.R.S32.HI R18, RZ, 0x1f, R23 ;  /* 0x0000001fff127819 */ /* 0x001fe20000011417 */
[----:B------:R-:W-:Y:S01]  /*06e0*/  IMAD.IADD R21, R20, 0x1, -R21 ;  /* 0x0000000114157824 */ /* 0x000fe200078e0a15 */
[----:B------:R-:W-:Y:S01]  /*06f0*/  LOP3.LUT R0, R0, 0xfffffffc, RZ, 0xc0, !PT ;  /* 0xfffffffc00007812 */ /* 0x000fe200078ec0ff */
[----:B------:R-:W-:Y:S01]  /*0700*/  IMAD.IADD R2, R17, 0x1, -R2 ;  /* 0x0000000111027824 */ /* 0x000fe200078e0a02 */
[----:B------:R-:W-:Y:S02]  /*0710*/  LEA.HI R18, R18, R23, RZ, 0x2 ;  /* 0x0000001712127211 */ /* 0x000fe400078f10ff */
[----:B------:R-:W-:Y:S01]  /*0720*/  ISETP.GE.AND P0, PT, R34, 0x1, PT ;  /* 0x000000012200780c */ /* 0x000fe20003f06270 */
[----:B------:R-:W-:Y:S01]  /*0730*/  IMAD.IADD R3, R3, 0x1, -R0 ;  /* 0x0000000103037824 */ /* 0x000fe200078e0a00 */
[----:B------:R-:W-:-:S02]  /*0740*/  LOP3.LUT R18, R18, 0xfffffffc, RZ, 0xc0, !PT ;  /* 0xfffffffc12127812 */ /* 0x000fc400078ec0ff */
[----:B------:R-:W-:Y:S02]  /*0750*/  SEL R72, RZ, 0xffffffff, P3 ;  /* 0xffffffffff487807 */ /* 0x000fe40001800000 */
[----:B------:R-:W-:Y:S01]  /*0760*/  LOP3.LUT R3, R3, R2, RZ, 0x3c, !PT ;  /* 0x0000000203037212 */ /* 0x000fe200078e3cff */
[----:B------:R-:W-:Y:S01]  /*0770*/  IMAD.IADD R16, R23, 0x1, -R18 ;  /* 0x0000000117107824 */ /* 0x000fe200078e0a12 */
[----:B------:R-:W-:Y:S01]  /*0780*/  SEL R73, RZ, 0xffffffff, P1 ;  /* 0xffffffffff497807 */ /* 0x000fe20000800000 */
[----:B------:R-:W-:Y:S02]  /*0790*/  IMAD.SHL.U32 R72, R72, 0x2, RZ ;  /* 0x0000000248487824 */ /* 0x000fe400078e00ff */
[----:B------:R-:W-:Y:S01]  /*07a0*/  IMAD.IADD R0, R0, 0x1, R3 ;  /* 0x0000000100007824 */ /* 0x000fe200078e0203 */
[----:B------:R-:W-:Y:S01]  /*07b0*/  LOP3.LUT R21, R16, R21, RZ, 0x3c, !PT ;  /* 0x0000001510157212 */ /* 0x000fe200078e3cff */
[----:B-1----:R-:W-:Y:S01]  /*07c0*/  USHF.R.S32.HI UR17, URZ, 0x1f, UR5 ;  /* 0x0000001f3f117899 */ /* 0x002fe20008011405 */
[----:B------:R-:W-:-:S02]  /*07d0*/  IMAD.SHL.U32 R3, R52, 0x8, RZ ;  /* 0x0000000834037824 */ /* 0x000fc400078e00ff */
[----:B------:R-:W-:Y:S01]  /*07e0*/  IMAD R53, R17, 0x10, R0 ;  /* 0x0000001011357824 */ /* 0x000fe200078e0200 */
[----:B------:R-:W-:Y:S01]  /*07f0*/  ULEA.HI UR17, UR17, UR5, URZ, 0x2 ;  /* 0x0000000511117291 */ /* 0x000fe2000f8f103f */
[----:B------:R-:W-:Y:S01]  /*0800*/  IMAD.IADD R21, R18, 0x1, R21 ;  /* 0x0000000112157824 */ /* 0x000fe200078e0215 */
[----:B------:R-:W-:Y:S01]  /*0810*/  LOP3.LUT R3, R3, 0xf0, RZ, 0xc0, !PT ;  /* 0x000000f003037812 */ /* 0x000fe200078ec0ff */
[----:B------:R-:W-:Y:S01]  /*0820*/  IMAD.SHL.U32 R53, R53, 0x8, RZ ;  /* 0x0000000835357824 */ /* 0x000fe200078e00ff */
[----:B------:R-:W-:Y:S01]  /*0830*/  ULOP3.LUT UR4, UR17, 0xfffffffc, URZ, 0xc0, !UPT ;  /* 0xfffffffc11047892 */ /* 0x000fe2000f8ec03f */
[----:B------:R-:W-:Y:S01]  /*0840*/  IMAD R21, R20, 0x10, R21 ;  /* 0x0000001014157824 */ /* 0x000fe200078e0215 */
[----:B------:R-:W-:Y:S01]  /*0850*/  USHF.R.S32.HI UR17, URZ, 0x2, UR17 ;  /* 0x000000023f117899 */ /* 0x000fe20008011411 */
[----:B------:R-:W-:Y:S01]  /*0860*/  IMAD.SHL.U32 R53, R53, 0x2, RZ ;  /* 0x0000000235357824 */ /* 0x000fe200078e00ff */
[----:B------:R-:W-:Y:S01]  /*0870*/  UIADD3 UR4, UR5, -UR4, URZ ;  /* 0x8000000405047290 */ /* 0x000fe2000fffe03f */
[----:B------:R-:W-:Y:S01]  /*0880*/  IMAD.SHL.U32 R21, R21, 0x8, RZ ;  /* 0x0000000815157824 */ /* 0x000fe200078e00ff */
[----:B------:R-:W-:Y:S01]  /*0890*/  USHF.L.U32 UR5, UR17, 0x3, URZ ;  /* 0x0000000311057899 */ /* 0x000fe2000800063f */
[----:B------:R-:W-:Y:S01]  /*08a0*/  IMAD.IADD R0, R22, 0x1, R3 ;  /* 0x0000000116007824 */ /* 0x000fe200078e0203 */
[----:B------:R-:W-:Y:S01]  /*08b0*/  ULEA.HI UR15, UR4, UR4, URZ, 0x1 ;  /* 0x00000004040f7291 */ /* 0x000fe2000f8f083f */
[----:B------:R-:W-:Y:S01]  /*08c0*/  IMAD.SHL.U32 R54, R21, 0x2, RZ ;  /* 0x0000000215367824 */ /* 0x000fe200078e00ff */
[----:B------:R-:W-:Y:S01]  /*08d0*/  SEL R3, RZ, 0x1, P4 ;  /* 0x00000001ff037807 */ /* 0x000fe20002000000 */
[----:B------:R-:W-:Y:S01]  /*08e0*/  IMAD.SHL.U32 R18, R0, 0x10, RZ ;  /* 0x0000001000127824 */ /* 0x000fe200078e00ff */
[----:B------:R-:W-:Y:S01]  /*08f0*/  ULOP3.LUT UR16, UR15, 0xfffffffe, URZ, 0xc0, !UPT ;  /* 0xfffffffe0f107892 */ /* 0x000fe2000f8ec03f */
[----:B------:R-:W-:Y:S01]  /*0900*/  IMAD.SHL.U32 R73, R73, 0x2, RZ ;  /* 0x0000000249497824 */ /* 0x000fe200078e00ff */
[----:B------:R-:W-:Y:S01]  /*0910*/  USHF.R.S32.HI UR15, URZ, 0x1, UR15 ;  /* 0x000000013f0f7899 */ /* 0x000fe2000801140f */
[----:B------:R-:W-:Y:S01]  /*0920*/  SEL R0, RZ, 0x1, P2 ;  /* 0x00000001ff007807 */ /* 0x000fe20001000000 */
[----:B------:R-:W-:Y:S01]  /*0930*/  UIADD3 UR16, UR4, -UR16, URZ ;  /* 0x8000001004107290 */ /* 0x000fe2000fffe03f */
[----:B------:R-:W-:Y:S01]  /*0940*/  LOP3.LUT R72, R72, 0x2, R3, 0xe2, !PT ;  /* 0x0000000248487812 */ /* 0x000fe200078ee203 */
[----:B------:R-:W-:Y:S01]  /*0950*/  ULEA UR4, UR15, UR5, 0x8 ;  /* 0x000000050f047291 */ /* 0x000fe2000f8e403f */
[----:B------:R-:W-:Y:S01]  /*0960*/  LOP3.LUT R73, R73, 0x2, R0, 0xe2, !PT ;  /* 0x0000000249497812 */ /* 0x000fe200078ee200 */
[----:B------:R-:W-:Y:S01]  /*0970*/  ULEA UR5, UR16, UR5, 0x8 ;  /* 0x0000000510057291 */ /* 0x000fe2000f8e403f */
[----:B------:R-:W-:Y:S01]  /*0980*/  CS2R R2, SRZ ;  /* 0x0000000000027805 */ /* 0x000fe2000001ff00 */
[----:B------:R-:W-:Y:S01]  /*0990*/  ULEA UR4, UR4, 0x2000, 0x4 ;  /* 0x0000200004047891 */ /* 0x000fe2000f8e203f */
[----:B------:R-:W-:Y:S01]  /*09a0*/  CS2R R16, SRZ ;  /* 0x0000000000107805 */ /* 0x000fe2000001ff00 */
[----:B------:R-:W-:-:S02]  /*09b0*/  USHF.L.U32 UR5, UR5, 0x4, URZ ;  /* 0x0000000405057899 */ /* 0x000fc4000800063f */
[----:B------:R-:W-:Y:S01]  /*09c0*/  USHF.L.U32 UR15, UR15, 0x4, URZ ;  /* 0x000000040f0f7899 */ /* 0x000fe2000800063f */
[----:B--2---:R-:W-:Y:S04]  /*09d0*/  STS.128 [R54], R28 ;  /* 0x0000001c36007388 */ /* 0x004fe80000000c00 */
[----:B---3--:R0:W-:Y:S02]  /*09e0*/  STS.128 [R53], R12 ;  /* 0x0000000c35007388 */ /* 0x0081e40000000c00 */
[----:B0-----:R-:W-:Y:S01]  /*09f0*/  CS2R R12, SRZ ;  /* 0x00000000000c7805 */ /* 0x001fe2000001ff00 */
[----:B------:R-:W-:Y:S01]  /*0a00*/  CS2R R14, SRZ ;  /* 0x00000000000e7805 */ /* 0x000fe2000001ff00 */
[----:B----4-:R0:W-:Y:S04]  /*0a10*/  STS.128 [R54+0x2000], R8 ;  /* 0x0020000836007388 */ /* 0x0101e80000000c00 */
[----:B------:R1:W-:Y:S04]  /*0a20*/  STS.128 [R53+0x2000], R4 ;  /* 0x0020000435007388 */ /* 0x0003e80000000c00 */
[----:B------:R-:W-:Y:S01]  /*0a30*/  BAR.SYNC.DEFER_BLOCKING 0x0 ;  /* 0x0000000000007b1d */ /* 0x000fe20000010000 */
[----:B0-----:R-:W-:Y:S01]  /*0a40*/  CS2R R8, SRZ ;  /* 0x0000000000087805 */ /* 0x001fe2000001ff00 */
[----:B------:R-:W-:Y:S01]  /*0a50*/  CS2R R10, SRZ ;  /* 0x00000000000a7805 */ /* 0x000fe2000001ff00 */
[----:B-1----:R-:W-:Y:S01]  /*0a60*/  CS2R R4, SRZ ;  /* 0x0000000000047805 */ /* 0x002fe2000001ff00 */
[----:B------:R-:W-:Y:S01]  /*0a70*/  CS2R R6, SRZ ;  /* 0x0000000000067805 */ /* 0x000fe2000001ff00 */
[----:B------:R0:W1:Y:S08]  /*0a80*/  LDSM.16.M88.4 R20, [R18+UR5] ;  /* 0x000000051214783b */ /* 0x0000700008000200 */
[----:B------:R0:W2:Y:S01]  /*0a90*/  LDSM.16.M88.4 R24, [R18+UR4] ;  /* 0x000000041218783b */ /* 0x0000a20008000200 */
[----:B------:R-:W-:Y:S05]  /*0aa0*/  @!P0 BRA `(.L_x_239) ;  /* 0x000009d000008947 */ /* 0x000fea0003800000 */
[----:B------:R-:W-:Y:S01]  /*0ab0*/  IMAD.MOV.U32 R62, RZ, RZ, c[0x0][0x190] ;  /* 0x00006400ff3e7624 */ /* 0x000fe200078e00ff */
[----:B------:R-:W-:Y:S01]  /*0ac0*/  SHF.L.U64.HI R35, R38, 0x1, R35 ;  /* 0x0000000126237819 */ /* 0x000fe20000010223 */
[----:B------:R-:W-:Y:S01]  /*0ad0*/  IMAD.MOV.U32 R14, RZ, RZ, 0x2 ;  /* 0x00000002ff0e7424 */ /* 0x000fe200078e00ff */
[----:B------:R-:W-:Y:S01]  /*0ae0*/  SHF.L.U64.HI R2, R36, 0x1, R37 ;  /* 0x0000000124027819 */ /* 0x000fe20000010225 */
[----:B------:R-:W-:Y:S01]  /*0af0*/  IMAD.SHL.U32 R38, R38, 0x2, RZ ;  /* 0x0000000226267824 */ /* 0x000fe200078e00ff */
[----:B------:R-:W-:Y:S01]  /*0b00*/  IADD3 R9, P2, R62, -c[0x0][0x198], RZ ;  /* 0x800066003e097a10 */ /* 0x000fe20007f5e0ff */
[----:B------:R-:W-:Y:S01]  /*0b10*/  IMAD.SHL.U32 R37, R36, 0x2, RZ ;  /* 0x0000000224257824 */ /* 0x000fe200078e00ff */
[----:B------:R-:W-:Y:S01]  /*0b20*/  CS2R R16, SRZ ;  /* 0x0000000000107805 */ /* 0x000fe2000001ff00 */
[----:B------:R-:W-:Y:S01]  /*0b30*/  IMAD.MOV.U32 R61, RZ, RZ, c[0x0][0x194] ;  /* 0x00006500ff3d7624 */ /* 0x000fe200078e00ff */
[----:B------:R-:W-:Y:S01]  /*0b40*/  IADD3 R8, P5, P4, R9, c[0x0][0x188], R32 ;  /* 0x0000620009087a10 */ /* 0x000fe20007cbe020 */
[-C--:B------:R-:W-:Y:S01]  /*0b50*/  IMAD.WIDE R6, R33, R14.reuse, c[0x0][0x1c0] ;  /* 0x0000700021067625 */ /* 0x080fe200078e020e */
[----:B------:R-:W-:Y:S01]  /*0b60*/  IADD3 R66, P3, R38, R37, RZ ;  /* 0x0000002526427210 */ /* 0x000fe20007f7e0ff */
[----:B------:R-:W-:Y:S01]  /*0b70*/  UMOV UR14, 0x1 ;  /* 0x00000001000e7882 */ /* 0x000fe20000000000 */
[----:B------:R-:W-:Y:S01]  /*0b80*/  IADD3.X R4, R61, ~c[0x0][0x19c], RZ, P2, !PT ;  /* 0x800067003d047a10 */ /* 0x000fe200017fe4ff */
[----:B------:R-:W-:Y:S01]  /*0b90*/  IMAD.WIDE R14, R33, R14, c[0x0][0x190] ;  /* 0x00006400210e7625 */ /* 0x000fe200078e020e */
[----:B------:R-:W-:Y:S01]  /*0ba0*/  IADD3 R68, P1, P0, R37, c[0x0][0x1b8], R38 ;  /* 0x00006e0025447a10 */ /* 0x000fe2000783e026 */
[----:B------:R-:W-:Y:S01]  /*0bb0*/  UMOV UR13, 0x80 ;  /* 0x00000080000d7882 */ /* 0x000fe20000000000 */
[----:B------:R-:W-:Y:S01]  /*0bc0*/  IADD3 R3, P2, R6, -c[0x0][0x1c8], RZ ;  /* 0x8000720006037a10 */ /* 0x000fe20007f5e0ff */
[----:B------:R-:W-:Y:S01]  /*0bd0*/  IMAD.MOV.U32 R13, RZ, RZ, c[0x0][0x188] ;  /* 0x00006200ff0d7624 */ /* 0x000fe200078e00ff */
[----:B------:R-:W-:Y:S01]  /*0be0*/  IADD3.X R9, R4, c[0x0][0x18c], R19, P5, P4 ;  /* 0x0000630004097a10 */ /* 0x000fe20002fe8413 */
[----:B------:R-:W-:Y:S01]  /*0bf0*/  IMAD.X R0, R35, 0x1, R2, P3 ;  /* 0x0000000123007824 */ /* 0x000fe200018e0602 */
[----:B------:R-:W-:Y:S01]  /*0c00*/  IADD3.X R69, R2, c[0x0][0x1bc], R35, P1, P0 ;  /* 0x00006f0002457a10 */ /* 0x000fe20000fe0423 */
[----:B------:R-:W-:Y:S01]  /*0c10*/  IMAD.MOV.U32 R5, RZ, RZ, c[0x0][0x1b8] ;  /* 0x00006e00ff057624 */ /* 0x000fe200078e00ff */
[----:B------:R-:W-:Y:S01]  /*0c20*/  IADD3.X R2, R7, ~c[0x0][0x1cc], RZ, P2, !PT ;  /* 0x8000730007027a10 */ /* 0x000fe200017fe4ff */
[----:B------:R-:W-:Y:S01]  /*0c30*/  IMAD.MOV.U32 R4, RZ, RZ, c[0x0][0x18c] ;  /* 0x00006300ff047624 */ /* 0x000fe200078e00ff */
[----:B------:R-:W-:Y:S01]  /*0c40*/  IADD3 R3, P1, R3, c[0x0][0x1d0], RZ ;  /* 0x0000740003037a10 */ /* 0x000fe20007f3e0ff */
[----:B------:R-:W-:Y:S01]  /*0c50*/  IMAD.MOV.U32 R6, RZ, RZ, c[0x0][0x1bc] ;  /* 0x00006f00ff067624 */ /* 0x000fe200078e00ff */
[----:B------:R-:W-:Y:S01]  /*0c60*/  LEA R11, P0, R13, R14, 0x1 ;  /* 0x0000000e0d0b7211 */ /* 0x000fe200078008ff */
[----:B------:R-:W-:Y:S01]  /*0c70*/  IMAD.WIDE R8, R33, 0x2, R8 ;  /* 0x0000000221087825 */ /* 0x000fe200078e0208 */
[C---:B------:R-:W-:Y:S01]  /*0c80*/  ISETP.GT.AND P3, PT, R34.reuse, 0x20, PT ;  /* 0x000000202200780c */ /* 0x040fe20003f64270 */
[----:B------:R-:W-:Y:S01]  /*0c90*/  UMOV UR12, 0x80 ;  /* 0x00000080000c7882 */ /* 0x000fe20000000000 */
[----:B------:R-:W-:-:S02]  /*0ca0*/  IADD3 R34, R34, 0x1f, RZ ;  /* 0x0000001f22227810 */ /* 0x000fc40007ffe0ff */
[----:B------:R-:W-:Y:S01]  /*0cb0*/  LEA R66, P2, R5, R66, 0x1 ;  /* 0x0000004205427211 */ /* 0x000fe200078408ff */
[----:B------:R3:W0:Y:S01]  /*0cc0*/  R2UR UR10, R3 ;  /* 0x00000000030a73c2 */ /* 0x00062200000e0000 */
[----:B------:R-:W-:Y:S02]  /*0cd0*/  IADD3.X R2, R2, c[0x0][0x1d4], RZ, P1, !PT ;  /* 0x0000750002027a10 */ /* 0x000fe40000ffe4ff */
[----:B------:R-:W-:Y:S02]  /*0ce0*/  LEA.HI.X R4, R13, R15, R4, 0x1, P0 ;  /* 0x0000000f0d047211 */ /* 0x000fe400000f0c04 */
[----:B------:R-:W-:Y:S01]  /*0cf0*/  IADD3 R32, P1, P0, R11, -c[0x0][0x198], R32 ;  /* 0x800066000b207a10 */ /* 0x000fe2000783e020 */
[----:B------:R-:W-:Y:S01]  /*0d00*/  CS2R R12, SRZ ;  /* 0x00000000000c7805 */ /* 0x000fe2000001ff00 */
[----:B------:R-:W-:Y:S01]  /*0d10*/  SHF.R.S32.HI R7, RZ, 0x1f, R34 ;  /* 0x0000001fff077819 */ /* 0x000fe20000011422 */
[----:B------:R-:W-:Y:S01]  /*0d20*/  CS2R R10, SRZ ;  /* 0x00000000000a7805 */ /* 0x000fe2000001ff00 */
[----:B------:R-:W-:Y:S01]  /*0d30*/  LEA.HI.X R67, R5, R0, R6, 0x1, P2 ;  /* 0x0000000005437211 */ /* 0x000fe200010f0c06 */
[----:B------:R3:W2:Y:S01]  /*0d40*/  R2UR UR11, R2 ;  /* 0x00000000020b73c2 */ /* 0x0006a200000e0000 */
[----:B------:R-:W-:Y:S01]  /*0d50*/  IADD3 R64, P2, R8, c[0x0][0x1a0], RZ ;  /* 0x0000680008407a10 */ /* 0x000fe20007f5e0ff */
[----:B------:R-:W-:Y:S01]  /*0d60*/  CS2R R14, SRZ ;  /* 0x00000000000e7805 */ /* 0x000fe2000001ff00 */
[----:B------:R-:W-:-:S02]  /*0d70*/  IADD3.X R19, R4, ~c[0x0][0x19c], R19, P1, P0 ;  /* 0x8000670004137a10 */ /* 0x000fc40000fe0413 */
[----:B------:R-:W-:Y:S01]  /*0d80*/  LEA.HI R74, R7, R34, RZ, 0x5 ;  /* 0x00000022074a7211 */ /* 0x000fe200078f28ff */
[----:B------:R-:W-:Y:S01]  /*0d90*/  CS2R R4, SRZ ;  /* 0x0000000000047805 */ /* 0x000fe2000001ff00 */
[----:B------:R-:W-:Y:S01]  /*0da0*/  IADD3 R71, P0, R32, c[0x0][0x1a0], RZ ;  /* 0x0000680020477a10 */ /* 0x000fe20007f1e0ff */
[----:B---3--:R-:W-:Y:S01]  /*0db0*/  CS2R R2, SRZ ;  /* 0x0000000000027805 */ /* 0x008fe2000001ff00 */
[----:B------:R-:W-:Y:S01]  /*0dc0*/  IADD3.X R63, R9, c[0x0][0x1a4], RZ, P2, !PT ;  /* 0x00006900093f7a10 */ /* 0x000fe200017fe4ff */
[----:B------:R-:W-:Y:S01]  /*0dd0*/  CS2R R6, SRZ ;  /* 0x0000000000067805 */ /* 0x000fe2000001ff00 */
[----:B------:R-:W-:Y:S01]  /*0de0*/  LOP3.LUT R0, R18, 0x10, RZ, 0x3c, !PT ;  /* 0x0000001012007812 */ /* 0x000fe200078e3cff */
[----:B------:R-:W-:Y:S01]  /*0df0*/  CS2R R8, SRZ ;  /* 0x0000000000087805 */ /* 0x000fe2000001ff00 */
[----:B------:R-:W-:Y:S02]  /*0e00*/  SEL R73, R73, RZ, P3 ;  /* 0x000000ff49497207 */ /* 0x000fe40001800000 */
[----:B------:R-:W-:-:S02]  /*0e10*/  SEL R72, R72, RZ, P3 ;  /* 0x000000ff48487207 */ /* 0x000fc40001800000 */
[----:B------:R-:W-:Y:S02]  /*0e20*/  LEA.HI.SX32 R74, R74, 0x1, 0x1b ;  /* 0x000000014a4a7811 */ /* 0x000fe400078fdaff */
[----:B0-2---:R-:W-:Y:S02]  /*0e30*/  IADD3.X R70, R19, c[0x0][0x1a4], RZ, P0, !PT ;  /* 0x0000690013467a10 */ /* 0x005fe400007fe4ff */
.L_x_240:
[-C--:B01---5:R-:W5:Y:S01]  /*0e40*/  HMMA.1688.F16 R16, R20, R24.reuse, R16 ;  /* 0x000000181410723c */ /* 0x0a3f620000000010 */
[----:B------:R-:W-:Y:S01]  /*0e50*/  CS2R R48, SRZ ;  /* 0x0000000000307805 */ /* 0x000fe2000001ff00 */
[----:B------:R-:W-:Y:S01]  /*0e60*/  CS2R R50, SRZ ;  /* 0x0000000000327805 */ /* 0x000fe2000001ff00 */
[C---:B------:R-:W-:Y:S01]  /*0e70*/  LOP3.LUT P0, RZ, R72.reuse, 0x1, RZ, 0xc0, !PT ;  /* 0x0000000148ff7812 */ /* 0x040fe2000780c0ff */
[----:B------:R-:W-:Y:S01]  /*0e80*/  CS2R R44, SRZ ;  /* 0x00000000002c7805 */ /* 0x000fe2000001ff00 */
[----:B------:R-:W-:Y:S01]  /*0e90*/  LOP3.LUT R37, R72, 0x2, RZ, 0xc0, !PT ;  /* 0x0000000248257812 */ /* 0x000fe200078ec0ff */
[----:B------:R-:W-:Y:S01]  /*0ea0*/  CS2R R46, SRZ ;  /* 0x00000000002e7805 */ /* 0x000fe2000001ff00 */
[C---:B------:R-:W-:Y:S01]  /*0eb0*/  LOP3.LUT P2, RZ, R73.reuse, 0x1, RZ, 0xc0, !PT ;  /* 0x0000000149ff7812 */ /* 0x040fe2000784c0ff */
[----:B------:R-:W5:Y:S01]  /*0ec0*/  HMMA.1688.F16 R14, R22, R24, R14 ;  /* 0x00000018160e723c */ /* 0x000f62000000000e */
[----:B------:R-:W-:Y:S01]  /*0ed0*/  CS2R R40, SRZ ;  /* 0x0000000000287805 */ /* 0x000fe2000001ff00 */
[----:B------:R-:W-:Y:S01]  /*0ee0*/  SHF.R.U32.HI R37, RZ, 0x1, R37 ;  /* 0x00000001ff257819 */ /* 0x000fe20000011625 */
[----:B------:R-:W-:Y:S01]  /*0ef0*/  CS2R R42, SRZ ;  /* 0x00000000002a7805 */ /* 0x000fe2000001ff00 */
[----:B------:R-:W-:Y:S01]  /*0f00*/  LOP3.LUT R36, R73, 0x2, RZ, 0xc0, !PT ;  /* 0x0000000249247812 */ /* 0x000fe200078ec0ff */
[----:B------:R-:W-:Y:S01]  /*0f10*/  CS2R R38, SRZ ;  /* 0x0000000000267805 */ /* 0x000fe2000001ff00 */
[----:B------:R-:W-:Y:S01]  /*0f20*/  ISETP.NE.U32.AND P1, PT, R37, RZ, PT ;  /* 0x000000ff2500720c */ /* 0x000fe20003f25070 */
[----:B------:R-:W-:Y:S01]  /*0f30*/  LDSM.16.M88.4 R28, [R0+UR5] ;  /* 0x00000005001c783b */ /* 0x000fe20008000200 */
[-C--:B------:R-:W5:Y:S01]  /*0f40*/  HMMA.1688.F16 R12, R22, R25.reuse, R12 ;  /* 0x00000019160c723c */ /* 0x080f62000000000c */
[----:B------:R-:W-:Y:S01]  /*0f50*/  @P0 IMAD.MOV.U32 R65, RZ, RZ, R63 ;  /* 0x000000ffff410224 */ /* 0x000fe200078e003f */
[----:B------:R-:W-:Y:S01]  /*0f60*/  SHF.R.U32.HI R36, RZ, 0x1, R36 ;  /* 0x00000001ff247819 */ /* 0x000fe20000011624 */
[----:B------:R-:W-:Y:S01]  /*0f70*/  UMOV UR8, UR5 ;  /* 0x0000000500087c82 */ /* 0x000fe20008000000 */
[----:B------:R-:W-:Y:S01]  /*0f80*/  LOP3.LUT R19, R18, 0x20, RZ, 0x3c, !PT ;  /* 0x0000002012137812 */ /* 0x000fe200078e3cff */
[----:B------:R-:W-:Y:S01]  /*0f90*/  UMOV UR6, UR12 ;  /* 0x0000000c00067c82 */ /* 0x000fe20008000000 */
[----:B------:R-:W-:Y:S01]  /*0fa0*/  IADD3 R74, R74, -0x1, RZ ;  /* 0xffffffff4a4a7810 */ /* 0x000fe20007ffe0ff */
[----:B------:R-:W2:Y:S01]  /*0fb0*/  @P2 LDG.E.LTC128B.128.SYS R40, [R68.64+UR10] ;  /* 0x0000000a44282981 */ /* 0x000ea2000c1eed20 */
[----:B------:R-:W5:Y:S01]  /*0fc0*/  HMMA.1688.F16 R10, R20, R25, R10 ;  /* 0x00000019140a723c */ /* 0x000f62000000000a */
[----:B------:R-:W-:Y:S01]  /*0fd0*/  UMOV UR9, UR4 ;  /* 0x0000000400097c82 */ /* 0x000fe20008000000 */
[----:B------:R-:W-:Y:S01]  /*0fe0*/  @P1 IMAD.MOV.U32 R76, RZ, RZ, R71 ;  /* 0x000000ffff4c1224 */ /* 0x000fe200078e0047 */
[----:B------:R-:W-:Y:S01]  /*0ff0*/  UMOV UR7, UR13 ;  /* 0x0000000d00077c82 */ /* 0x000fe20008000000 */
[----:B------:R-:W-:Y:S01]  /*1000*/  @P1 IMAD.MOV.U32 R77, RZ, RZ, R70 ;  /* 0x000000ffff4d1224 */ /* 0x000fe200078e0046 */
[----:B------:R-:W-:Y:S01]  /*1010*/  UISETP.NE.AND UP0, UPT, UR14, 0x1, UPT ;  /* 0x000000010e00788c */ /* 0x000fe2000bf05270 */
[----:B------:R-:W-:Y:S01]  /*1020*/  ISETP.GT.AND P2, PT, R74, 0x1, PT ;  /* 0x000000014a00780c */ /* 0x000fe20003f44270 */
[----:B------:R-:W-:Y:S01]  /*1030*/  ULOP3.LUT UR14, UR14, 0x1, URZ, 0x3c, !UPT ;  /* 0x000000010e0e7892 */ /* 0x000fe2000f8e3c3f */
[-C--:B------:R-:W5:Y:S01]  /*1040*/  HMMA.1688.F16 R8, R20, R26.reuse, R8 ;  /* 0x0000001a1408723c */ /* 0x080f620000000008 */
[----:B------:R0:W2:Y:S01]  /*1050*/  @P0 LDG.E.LTC128B.128.SYS R48, [R64] ;  /* 0x0000000040300381 */ /* 0x0000a200001eed20 */
[----:B------:R-:W-:Y:S02]  /*1060*/  ISETP.NE.U32.AND P0, PT, R36, RZ, PT ;  /* 0x000000ff2400720c */ /* 0x000fe40003f05070 */
[----:B------:R-:W-:Y:S01]  /*1070*/  CS2R R36, SRZ ;  /* 0x0000000000247805 */ /* 0x000fe2000001ff00 */
[----:B------:R-:W-:Y:S03]  /*1080*/  ISETP.GT.AND P3, PT, R74, 0x2, PT ;  /* 0x000000024a00780c */ /* 0x000fe60003f64270 */
[----:B------:R-:W5:Y:S02]  /*1090*/  HMMA.1688.F16 R6, R22, R26, R6 ;  /* 0x0000001a1606723c */ /* 0x000f640000000006 */
[----:B------:R-:W3:Y:S01]  /*10a0*/  @P1 LDG.E.LTC128B.128.SYS R44, [R76] ;  /* 0x000000004c2c1381 */ /* 0x000ee200001eed20 */
[----:B------:R-:W-:Y:S02]  /*10b0*/  SEL R73, R73, RZ, P3 ;  /* 0x000000ff49497207 */ /* 0x000fe40001800000 */
[----:B------:R-:W-:Y:S03]  /*10c0*/  SEL R72, R72, RZ, P3 ;  /* 0x000000ff48487207 */ /* 0x000fe60001800000 */
[-C--:B------:R-:W5:Y:S03]  /*10d0*/  HMMA.1688.F16 R4, R22, R27.reuse, R4 ;  /* 0x0000001b1604723c */ /* 0x080f660000000004 */
[----:B0-----:R-:W0:Y:S01]  /*10e0*/  @P0 LDG.E.LTC128B.128.SYS R36, [R66.64+UR10] ;  /* 0x0000000a42240981 */ /* 0x001e22000c1eed20 */
[----:B------:R-:W-:Y:S04]  /*10f0*/  IADD3 R64, P0, R64, c[0x0][0x188], RZ ;  /* 0x0000620040407a10 */ /* 0x000fe80007f1e0ff */
[----:B------:R5:W5:Y:S02]  /*1100*/  HMMA.1688.F16 R2, R20, R27, R2 ;  /* 0x0000001b1402723c */ /* 0x000b640000000002 */
[----:B------:R-:W-:Y:S02]  /*1110*/  IADD3.X R63, R63, c[0x0][0x18c], RZ, P0, !PT ;  /* 0x000063003f3f7a10 */ /* 0x000fe400007fe4ff */
[----:B------:R-:W1:Y:S01]  /*1120*/  LDSM.16.M88.4 R32, [R0+UR4] ;  /* 0x000000040020783b */ /* 0x000e620008000200 */
[----:B------:R-:W-:Y:S04]  /*1130*/  IADD3 R64, P0, R64, c[0x0][0x190], RZ ;  /* 0x0000640040407a10 */ /* 0x000fe80007f1e0ff */
[----:B------:R-:W-:Y:S02]  /*1140*/  IADD3.X R63, R63, c[0x0][0x194], RZ, P0, !PT ;  /* 0x000065003f3f7a10 */ /* 0x000fe400007fe4ff */
[----:B------:R-:W-:Y:S01]  /*1150*/  IADD3 R71, P1, P0, R71, c[0x0][0x188], R62 ;  /* 0x0000620047477a10 */ /* 0x000fe2000783e03e */
[----:B-----5:R-:W-:Y:S03]  /*1160*/  LDSM.16.M88.4 R20, [R19+UR5] ;  /* 0x000000051314783b */ /* 0x020fe60008000200 */
[----:B------:R-:W-:Y:S05]  /*1170*/  IADD3.X R70, R70, c[0x0][0x18c], R61, P1, P0 ;  /* 0x0000630046467a10 */ /* 0x000fea0000fe043d */
[----:B------:R4:W1:Y:S02]  /*1180*/  LDSM.16.M88.4 R24, [R19+UR4] ;  /* 0x000000041318783b */ /* 0x0008640008000200 */
[----:B----4-:R-:W-:Y:S01]  /*1190*/  LOP3.LUT R19, R18, 0x30, RZ, 0x3c, !PT ;  /* 0x0000003012137812 */ /* 0x010fe200078e3cff */
        /* <DEDUP_REMOVED lines=8> */
[----:B-----5:R-:W-:Y:S01]  /*1220*/  LDSM.16.M88.4 R28, [R19+UR5] ;  /* 0x00000005131c783b */ /* 0x020fe20008000200 */
[----:B------:R-:W-:Y:S01]  /*1230*/  @UP0 UIADD3 UR5, UR5, -0x80, URZ ;  /* 0xffffff8005050890 */ /* 0x000fe2000fffe03f */
[-C--:B------:R-:W5:Y:S01]  /*1240*/  HMMA.1688.F16 R16, R20, R24.reuse, R16 ;  /* 0x000000181410723c */ /* 0x080f620000000010 */
[----:B------:R-:W-:Y:S05]  /*1250*/  @!UP0 UIADD3 UR5, UR8, 0x80, URZ ;  /* 0x0000008008058890 */ /* 0x000fea000fffe03f */
[----:B------:R-:W1:Y:S01]  /*1260*/  LDSM.16.M88.4 R32, [R19+UR4] ;  /* 0x000000041320783b */ /* 0x000e620008000200 */
[----:B------:R-:W-:Y:S01]  /*1270*/  @UP0 UIADD3 UR4, UR4, -0x80, URZ ;  /* 0xffffff8004040890 */ /* 0x000fe2000fffe03f */
[----:B------:R-:W5:Y:S01]  /*1280*/  HMMA.1688.F16 R14, R22, R24, R14 ;  /* 0x00000018160e723c */ /* 0x000f62000000000e */
[----:B------:R-:W-:Y:S03]  /*1290*/  @!UP0 UIADD3 UR4, UR9, 0x80, URZ ;  /* 0x0000008009048890 */ /* 0x000fe6000fffe03f */
[----:B------:R-:W-:Y:S04]  /*12a0*/  ULDC.64 UR8, c[0x0][0x1c0] ;  /* 0x0000700000087ab9 */ /* 0x000fe80000000a00 */
[-C--:B------:R-:W5:Y:S08]  /*12b0*/  HMMA.1688.F16 R12, R22, R25.reuse, R12 ;  /* 0x00000019160c723c */ /* 0x080f70000000000c */
[----:B------:R-:W5:Y:S08]  /*12c0*/  HMMA.1688.F16 R10, R20, R25, R10 ;  /* 0x00000019140a723c */ /* 0x000f70000000000a */
[-C--:B------:R-:W5:Y:S08]  /*12d0*/  HMMA.1688.F16 R8, R20, R26.reuse, R8 ;  /* 0x0000001a1408723c */ /* 0x080f700000000008 */
[----:B------:R-:W5:Y:S08]  /*12e0*/  HMMA.1688.F16 R6, R22, R26, R6 ;  /* 0x0000001a1606723c */ /* 0x000f700000000006 */
[-C--:B------:R-:W5:Y:S08]  /*12f0*/  HMMA.1688.F16 R4, R22, R27.reuse, R4 ;  /* 0x0000001b1604723c */ /* 0x080f700000000004 */
[----:B------:R-:W5:Y:S08]  /*1300*/  HMMA.1688.F16 R2, R20, R27, R2 ;  /* 0x0000001b1402723c */ /* 0x000f700000000002 */
[-C--:B-1---5:R5:W5:Y:S08]  /*1310*/  HMMA.1688.F16 R16, R28, R32.reuse, R16 ;  /* 0x000000201c10723c */ /* 0x0a2b700000000010 */
[----:B------:R5:W5:Y:S08]  /*1320*/  HMMA.1688.F16 R14, R30, R32, R14 ;  /* 0x000000201e0e723c */ /* 0x000b70000000000e */
[-C--:B------:R5:W5:Y:S08]  /*1330*/  HMMA.1688.F16 R12, R30, R33.reuse, R12 ;  /* 0x000000211e0c723c */ /* 0x080b70000000000c */
[----:B------:R5:W5:Y:S08]  /*1340*/  HMMA.1688.F16 R10, R28, R33, R10 ;  /* 0x000000211c0a723c */ /* 0x000b70000000000a */
[-C--:B------:R5:W5:Y:S08]  /*1350*/  HMMA.1688.F16 R8, R28, R34.reuse, R8 ;  /* 0x000000221c08723c */ /* 0x080b700000000008 */
[----:B------:R5:W5:Y:S08]  /*1360*/  HMMA.1688.F16 R6, R30, R34, R6 ;  /* 0x000000221e06723c */ /* 0x000b700000000006 */
[-C--:B------:R5:W5:Y:S08]  /*1370*/  HMMA.1688.F16 R4, R30, R35.reuse, R4 ;  /* 0x000000231e04723c */ /* 0x080b700000000004 */
[----:B------:R5:W5:Y:S01]  /*1380*/  HMMA.1688.F16 R2, R28, R35, R2 ;  /* 0x000000231c02723c */ /* 0x000b620000000002 */
[----:B--2---:R1:W-:Y:S09]  /*1390*/  STS.128 [R54+UR12], R48 ;  /* 0x0000003036007988 */ /* 0x0043f20008000c0c */
[----:B---3--:R1:W-:Y:S01]  /*13a0*/  STS.128 [R53+UR12], R44 ;  /* 0x0000002c35007988 */ /* 0x0083e20008000c0c */
[----:B------:R-:W-:Y:S02]  /*13b0*/  @UP0 UIADD3 UR12, UR12, 0x80, URZ ;  /* 0x000000800c0c0890 */ /* 0x000fe4000fffe03f */
[----:B------:R-:W-:Y:S06]  /*13c0*/  @!UP0 UIADD3 UR12, UR6, -0x80, URZ ;  /* 0xffffff80060c8890 */ /* 0x000fec000fffe03f */
[----:B------:R1:W-:Y:S09]  /*13d0*/  STS.128 [R54+UR13+0x2000], R40 ;  /* 0x0020002836007988 */ /* 0x0003f20008000c0d */
[----:B0-----:R1:W-:Y:S01]  /*13e0*/  STS.128 [R53+UR13+0x2000], R36 ;  /* 0x0020002435007988 */ /* 0x0013e20008000c0d */
[----:B------:R-:W-:Y:S02]  /*13f0*/  @UP0 UIADD3 UR13, UR13, 0x80, URZ ;  /* 0x000000800d0d0890 */ /* 0x000fe4000fffe03f */
[----:B------:R-:W-:Y:S03]  /*1400*/  @!UP0 UIADD3 UR13, UR7, -0x80, URZ ;  /* 0xffffff80070d8890 */ /* 0x000fe6000fffe03f */
[----:B------:R-:W-:Y:S02]  /*1410*/  ULDC.64 UR6, c[0x0][0x1b8] ;  /* 0x00006e0000067ab9 */ /* 0x000fe40000000a00 */
[----:B------:R-:W-:Y:S01]  /*1420*/  UIADD3 UR10, UP1, UP0, UR10, UR6, UR8 ;  /* 0x000000060a0a7290 */ /* 0x000fe2000f83e008 */
[----:B------:R-:W-:Y:S03]  /*1430*/  BAR.SYNC.DEFER_BLOCKING 0x0 ;  /* 0x0000000000007b1d */ /* 0x000fe60000010000 */
[----:B------:R-:W-:Y:S06]  /*1440*/  UIADD3.X UR11, UR11, UR7, UR9, UP1, UP0 ;  /* 0x000000070b0b7290 */ /* 0x000fec0008fe0409 */
[----:B------:R1:W0:Y:S08]  /*1450*/  LDSM.16.M88.4 R20, [R18+UR5] ;  /* 0x000000051214783b */ /* 0x0002300008000200 */
[----:B------:R1:W0:Y:S01]  /*1460*/  LDSM.16.M88.4 R24, [R18+UR4] ;  /* 0x000000041218783b */ /* 0x0002220008000200 */
[----:B------:R-:W-:-:S05]  /*1470*/  @P2 BRA `(.L_x_240) ;  /* 0xfffff9c000002947 */ /* 0x000fca000383ffff */
.L_x_239:
[----:B------:R-:W-:Y:S02]  /*1480*/  SHF.R.S32.HI R0, RZ, 0x1f, R57 ;  /* 0x0000001fff007819 */ /* 0x000fe40000011439 */
[----:B------:R-:W-:-:S02]  /*1490*/  LEA.HI R19, R59, R52, RZ, 0x7 ;  /* 0x000000343b137211 */ /* 0x000fc400078f38ff */
[----:B------:R-:W-:Y:S02]  /*14a0*/  LEA.HI R0, R0, R57, RZ, 0x2 ;  /* 0x0000003900007211 */ /* 0x000fe400078f10ff */
[----:B------:R-:W-:Y:S02]  /*14b0*/  SHF.R.S32.HI R19, RZ, 0x7, R19 ;  /* 0x00000007ff137819 */ /* 0x000fe40000011413 */
[----:B------:R-:W-:Y:S02]  /*14c0*/  LOP3.LUT R0, R0, 0xfffffffc, RZ, 0xc0, !PT ;  /* 0xfffffffc00007812 */ /* 0x000fe400078ec0ff */
[----:B------:R-:W-:Y:S01]  /*14d0*/  ISETP.NE.U32.AND P1, PT, RZ, c[0x0][0x288], PT ;  /* 0x0000a200ff007a0c */ /* 0x000fe20003f25070 */
[----:B01----:R-:W-:Y:S01]  /*14e0*/  IMAD.SHL.U32 R21, R19, 0x40, RZ ;  /* 0x0000004013157824 */ /* 0x003fe200078e00ff */
[----:B--2---:R-:W-:Y:S01]  /*14f0*/  LEA.HI R24, R55, R56, RZ, 0x3 ;  /* 0x0000003837187211 */ /* 0x004fe200078f18ff */
[----:B------:R-:W-:Y:S01]  /*1500*/  IMAD.IADD R25, R57, 0x1, -R0 ;  /* 0x0000000139197824 */ /* 0x000fe200078e0a00 */
[----:B------:R-:W-:-:S02]  /*1510*/  ISETP.NE.AND.EX P1, PT, RZ, c[0x0][0x28c], PT, P1 ;  /* 0x0000a300ff007a0c */ /* 0x000fc40003f25310 */
[C---:B-----5:R-:W-:Y:S02]  /*1520*/  LOP3.LUT R33, R24.reuse, 0xfffffff8, RZ, 0xc0, !PT ;  /* 0xfffffff818217812 */ /* 0x060fe400078ec0ff */
[----:B------:R-:W-:Y:S02]  /*1530*/  LEA.HI R27, R25, R25, RZ, 0x1 ;  /* 0x00000019191b7211 */ /* 0x000fe400078f08ff */
[----:B------:R-:W-:Y:S01]  /*1540*/  LEA.HI.SX32 R24, R24, R21, 0x1d ;  /* 0x0000001518187211 */ /* 0x000fe200078feaff */
[----:B------:R-:W-:Y:S01]  /*1550*/  IMAD.IADD R33, R56, 0x1, -R33 ;  /* 0x0000000138217824 */ /* 0x000fe200078e0a21 */
[----:B------:R-:W-:Y:S02]  /*1560*/  LOP3.LUT R0, R27, 0x3ffffffe, RZ, 0xc0, !PT ;  /* 0x3ffffffe1b007812 */ /* 0x000fe400078ec0ff */
[----:B------:R-:W-:Y:S01]  /*1570*/  SHF.R.S32.HI R27, RZ, 0x1, R27 ;  /* 0x00000001ff1b7819 */ /* 0x000fe2000001141b */
[----:B------:R-:W-:Y:S02]  /*1580*/  IMAD R18, R58, 0x8, R33 ;  /* 0x000000083a127824 */ /* 0x000fe400078e0221 */
[----:B------:R-:W-:-:S02]  /*1590*/  IMAD.IADD R25, R25, 0x1, -R0 ;  /* 0x0000000119197824 */ /* 0x000fc400078e0a00 */
[----:B------:R-:W-:Y:S02]  /*15a0*/  IMAD R0, R27, 0x20, R24 ;  /* 0x000000201b007824 */ /* 0x000fe400078e0218 */
[----:B------:R-:W-:Y:S02]  /*15b0*/  @P1 IMAD.MOV.U32 R34, RZ, RZ, c[0x0][0x288] ;  /* 0x0000a200ff221624 */ /* 0x000fe400078e00ff */
[----:B------:R-:W-:Y:S02]  /*15c0*/  @P1 IMAD.MOV.U32 R35, RZ, RZ, c[0x0][0x28c] ;  /* 0x0000a300ff231624 */ /* 0x000fe400078e00ff */
[----:B------:R-:W-:Y:S02]  /*15d0*/  IMAD.SHL.U32 R18, R18, 0x8, RZ ;  /* 0x0000000812127824 */ /* 0x000fe400078e00ff */
[----:B------:R-:W-:Y:S02]  /*15e0*/  IMAD R23, R25, 0x4, R0 ;  /* 0x0000000419177824 */ /* 0x000fe400078e0200 */
[C---:B------:R-:W-:Y:S01]  /*15f0*/  IMAD.WIDE R20, R18.reuse, 0x2, RZ ;  /* 0x0000000212147825 */ /* 0x040fe200078e02ff */
[----:B------:R-:W-:Y:S01]  /*1600*/  ISETP.GE.AND P5, PT, R18, c[0x0][0x164], PT ;  /* 0x0000590012007a0c */ /* 0x000fe20003fa6270 */
[----:B------:R0:W2:Y:S01]  /*1610*/  @P1 LDG.E.U16.SYS R0, [R34] ;  /* 0x0000000022001381 */ /* 0x0000a200001ee500 */
[----:B------:R-:W-:Y:S01]  /*1620*/  ISETP.NE.U32.AND P4, PT, RZ, c[0x0][0x220], PT ;  /* 0x00008800ff007a0c */ /* 0x000fe20003f85070 */
[----:B------:R-:W-:Y:S01]  /*1630*/  IMAD R60, R60, 0x40, R23 ;  /* 0x000000403c3c7824 */ /* 0x000fe200078e0217 */
[----:B------:R-:W-:-:S02]  /*1640*/  LOP3.LUT R30, R20, 0xfffffff0, RZ, 0xc0, !PT ;  /* 0xfffffff0141e7812 */ /* 0x000fc400078ec0ff */
[----:B------:R-:W-:Y:S02]  /*1650*/  LOP3.LUT R31, R21, 0x1fffffff, RZ, 0xc0, !PT ;  /* 0x1fffffff151f7812 */ /* 0x000fe400078ec0ff */
[----:B------:R-:W-:Y:S01]  /*1660*/  SHF.R.S32.HI R18, RZ, 0x1f, R60 ;  /* 0x0000001fff127819 */ /* 0x000fe2000001143c */
[----:B------:R-:W-:Y:S01]  /*1670*/  CS2R R20, SRZ ;  /* 0x0000000000147805 */ /* 0x000fe2000001ff00 */
[----:B------:R-:W-:Y:S01]  /*1680*/  ISETP.NE.AND.EX P4, PT, RZ, c[0x0][0x224], !P5, P4 ;  /* 0x00008900ff007a0c */ /* 0x000fe20006f85340 */
[----:B------:R-:W-:-:S03]  /*1690*/  IMAD.WIDE.U32 R28, R60, c[0x0][0x1e0], R30 ;  /* 0x000078003c1c7a25 */ /* 0x000fc600078e001e */
[----:B------:R-:W-:Y:S01]  /*16a0*/  ISETP.LT.AND P2, PT, R60, c[0x0][0x160], P4 ;  /* 0x000058003c007a0c */ /* 0x000fe20002741270 */
[----:B------:R-:W-:Y:S01]  /*16b0*/  IMAD R23, R18, c[0x0][0x1e0], RZ ;  /* 0x0000780012177a24 */ /* 0x000fe200078e02ff */
[----:B------:R-:W-:-:S03]  /*16c0*/  IADD3 R28, P0, R28, c[0x0][0x220], RZ ;  /* 0x000088001c1c7a10 */ /* 0x000fc60007f1e0ff */
[----:B------:R-:W-:Y:S02]  /*16d0*/  IMAD R26, R60, c[0x0][0x1e4], R23 ;  /* 0x000079003c1a7a24 */ /* 0x000fe400078e0217 */
[----:B------:R-:W-:-:S03]  /*16e0*/  CS2R R22, SRZ ;  /* 0x0000000000167805 */ /* 0x000fc6000001ff00 */
[----:B------:R-:W-:-:S08]  /*16f0*/  IADD3.X R29, R29, c[0x0][0x224], R26, P0, !PT ;  /* 0x000089001d1d7a10 */ /* 0x000fd000007fe41a */
[----:B------:R-:W2:Y:S01]  /*1700*/  @P2 LDG.E.LTC128B.128.SYS R20, [R28] ;  /* 0x000000001c142381 */ /* 0x000ea200001eed20 */
[C---:B------:R-:W-:Y:S01]  /*1710*/  LOP3.LUT R26, R52.reuse, 0x1f, RZ, 0xc0, !PT ;  /* 0x0000001f341a7812 */ /* 0x040fe200078ec0ff */
[----:B------:R-:W-:Y:S01]  /*1720*/  ULEA UR4, UR17, UR16, 0x1 ;  /* 0x0000001011047291 */ /* 0x000fe2000f8e083f */
[----:B------:R-:W-:Y:S01]  /*1730*/  LOP3.LUT R52, R52, 0x3, RZ, 0xc0, !PT ;  /* 0x0000000334347812 */ /* 0x000fe200078ec0ff */
[----:B------:R-:W-:Y:S01]  /*1740*/  IMAD R24, R19, -0x30, R24 ;  /* 0xffffffd013187824 */ /* 0x000fe200078e0218 */
[----:B0-----:R-:W-:Y:S01]  /*1750*/  SHF.R.U32.HI R35, RZ, 0x2, R26 ;  /* 0x00000002ff237819 */ /* 0x001fe2000001161a */
[----:B------:R-:W-:Y:S01]  /*1760*/  USHF.L.U32 UR4, UR4, 0x3, URZ ;  /* 0x0000000304047899 */ /* 0x000fe2000800063f */
[----:B------:R-:W-:Y:S01]  /*1770*/  IMAD R19, R18, c[0x0][0x230], RZ ;  /* 0x00008c0012137a24 */ /* 0x000fe200078e02ff */
[----:B------:R-:W-:Y:S01]  /*1780*/  ISETP.NE.U32.AND P6, PT, RZ, c[0x0][0x270], PT ;  /* 0x00009c00ff007a0c */ /* 0x000fe20003fc5070 */
[----:B------:R-:W-:Y:S01]  /*1790*/  IMAD R24, R27, 0x8, R24 ;  /* 0x000000081b187824 */ /* 0x000fe200078e0218 */
[----:B------:R-:W-:Y:S01]  /*17a0*/  UIMAD UR4, UR4, 0x28, UR15 ;  /* 0x00000028040478a4 */ /* 0x000fe2000f8e020f */
[----:B------:R-:W-:Y:S01]  /*17b0*/  IMAD R32, R35, 0x28, R52 ;  /* 0x0000002823207824 */ /* 0x000fe200078e0234 */
[----:B------:R-:W-:Y:S01]  /*17c0*/  BAR.SYNC.DEFER_BLOCKING 0x0 ;  /* 0x0000000000007b1d */ /* 0x000fe20000010000 */
[----:B------:R-:W-:Y:S01]  /*17d0*/  IMAD R24, R25, 0x4, R24 ;  /* 0x0000000419187824 */ /* 0x000fe200078e0218 */
[----:B------:R-:W-:Y:S01]  /*17e0*/  ISETP.NE.AND.EX P6, PT, RZ, c[0x0][0x274], !P5, P6 ;  /* 0x00009d00ff007a0c */ /* 0x000fe20006fc5360 */
[----:B------:R-:W-:Y:S01]  /*17f0*/  IMAD.WIDE.U32 R30, R60, c[0x0][0x230], R30 ;  /* 0x00008c003c1e7a25 */ /* 0x000fe200078e001e */
[----:B------:R-:W-:Y:S01]  /*1800*/  IADD3 R32, R32, UR4, RZ ;  /* 0x0000000420207c10 */ /* 0x000fe2000fffe0ff */
[----:B------:R-:W-:Y:S01]  /*1810*/  ULDC.U16 UR4, c[0x0][0x284] ;  /* 0x0000a10000047ab9 */ /* 0x000fe20000000400 */
[----:B------:R-:W-:Y:S01]  /*1820*/  ISETP.LT.AND P5, PT, R60, c[0x0][0x160], P6 ;  /* 0x000058003c007a0c */ /* 0x000fe200037a1270 */
[----:B------:R-:W-:Y:S01]  /*1830*/  IMAD R33, R24, 0xa, R33 ;  /* 0x0000000a18217824 */ /* 0x000fe200078e0221 */
[----:B------:R-:W-:Y:S01]  /*1840*/  IADD3 R18, P0, R30, c[0x0][0x270], RZ ;  /* 0x00009c001e127a10 */ /* 0x000fe20007f1e0ff */
[----:B------:R-:W-:-:S05]  /*1850*/  IMAD R19, R60, c[0x0][0x234], R19 ;  /* 0x00008d003c137a24 */ /* 0x000fca00078e0213 */
[----:B------:R-:W-:Y:S01]  /*1860*/  IADD3.X R19, R31, c[0x0][0x274], R19, P0, !PT ;  /* 0x00009d001f137a10 */ /* 0x000fe200007fe413 */
[----:B------:R-:W-:Y:S04]  /*1870*/  STS [R32.X4], R16 ;  /* 0x0000001020007388 */ /* 0x000fe80000004800 */
[----:B------:R-:W-:Y:S04]  /*1880*/  STS [R32.X4+0x10], R10 ;  /* 0x0000100a20007388 */ /* 0x000fe80000004800 */
[----:B------:R-:W-:Y:S04]  /*1890*/  STS [R32.X4+0x20], R8 ;  /* 0x0000200820007388 */ /* 0x000fe80000004800 */
[----:B------:R-:W-:Y:S04]  /*18a0*/  STS [R32.X4+0x30], R2 ;  /* 0x0000300220007388 */ /* 0x000fe80000004800 */
[----:B------:R-:W-:Y:S05]  /*18b0*/  BAR.SYNC.DEFER_BLOCKING 0x0 ;  /* 0x0000000000007b1d */ /* 0x000fea0000010000 */
[----:B------:R-:W2:Y:S01]  /*18c0*/  LDS.U.128 R24, [R33.X16] ;  /* 0x0000000021187984 */ /* 0x000ea2000000dc00 */
[----:B------:R-:W2:Y:S02]  /*18d0*/  @!P1 LDC.U16 R0, c[0x0][0x280] ;  /* 0x0000a000ff009b82 */ /* 0x000ea40000000400 */
[----:B--2---:R-:W-:-:S02]  /*18e0*/  HFMA2 R24, R0.H0_H0, R24, R20 ;  /* 0x0000001800187231 */ /* 0x004fc40000000814 */
[C---:B------:R-:W-:Y:S02]  /*18f0*/  HFMA2 R25, R0.reuse.H0_H0, R25, R21 ;  /* 0x0000001900197231 */ /* 0x040fe40000000815 */
[C---:B------:R-:W-:Y:S02]  /*1900*/  HFMA2 R26, R0.reuse.H0_H0, R26, R22 ;  /* 0x0000001a001a7231 */ /* 0x040fe40000000816 */
[----:B------:R-:W-:Y:S02]  /*1910*/  HFMA2 R27, R0.H0_H0, R27, R23 ;  /* 0x0000001b001b7231 */ /* 0x000fe40000000817 */
[----:B------:R-:W-:Y:S02]  /*1920*/  SHF.R.U32.HI R31, RZ, 0x10, R24 ;  /* 0x00000010ff1f7819 */ /* 0x000fe40000011618 */
[--C-:B------:R-:W-:Y:S01]  /*1930*/  PRMT R2, R24, 0x5410, R25.reuse ;  /* 0x0000541018027816 */ /* 0x100fe20000000019 */
[----:B------:R-:W-:Y:S01]  /*1940*/  IMAD.MOV.U32 R10, RZ, RZ, R25 ;  /* 0x000000ffff0a7224 */ /* 0x000fe200078e0019 */
[----:B------:R-:W-:-:S02]  /*1950*/  SHF.R.U32.HI R25, RZ, 0x10, R26 ;  /* 0x00000010ff197819 */ /* 0x000fc4000001161a */
[----:B------:R-:W-:Y:S02]  /*1960*/  IMAD.MOV.U32 R8, RZ, RZ, R27 ;  /* 0x000000ffff087224 */ /* 0x000fe400078e001b */
[----:B------:R-:W-:Y:S01]  /*1970*/  HSETP2.GEU.AND P3, P2, R2, c[0x0] [0x284].H0_H0, PT ;  /* 0x2000a10002007634 */ /* 0x000fe20003a6e000 */
[----:B------:R-:W-:Y:S02]  /*1980*/  PRMT R2, R31, 0x5410, R26 ;  /* 0x000054101f027816 */ /* 0x000fe4000000001a */
[----:B------:R-:W-:-:S04]  /*1990*/  SHF.R.U32.HI R16, RZ, 0x10, R10 ;  /* 0x00000010ff107819 */ /* 0x000fc8000001160a */
[----:B------:R-:W-:Y:S01]  /*19a0*/  HSETP2.GEU.AND P0, P1, R2, c[0x0] [0x284].H0_H0, PT ;  /* 0x2000a10002007634 */ /* 0x000fe2000390e000 */
[----:B------:R-:W-:Y:S02]  /*19b0*/  PRMT R2, R16, 0x5410, R27 ;  /* 0x0000541010027816 */ /* 0x000fe4000000001b */
[----:B------:R-:W-:Y:S02]  /*19c0*/  SHF.R.U32.HI R27, RZ, 0x10, R8 ;  /* 0x00000010ff1b7819 */ /* 0x000fe40000011608 */
[----:B------:R-:W-:Y:S02]  /*19d0*/  SEL R35, R24, UR4, P3 ;  /* 0x0000000418237c07 */ /* 0x000fe40009800000 */
[----:B------:R-:W-:Y:S01]  /*19e0*/  SEL R10, R10, UR4, P2 ;  /* 0x000000040a0a7c07 */ /* 0x000fe20009000000 */
[----:B------:R-:W-:Y:S01]  /*19f0*/  HSETP2.GEU.AND P3, PT, R25.H0_H0, c[0x0] [0x284].H0_H0, PT ;  /* 0x2000a10019007634 */ /* 0x000fe20003f6e800 */
[----:B------:R-:W-:Y:S02]  /*1a00*/  SEL R24, R31, UR4, P0 ;  /* 0x000000041f187c07 */ /* 0x000fe40008000000 */
[----:B------:R-:W-:Y:S01]  /*1a10*/  SEL R31, R26, UR4, P1 ;  /* 0x000000041a1f7c07 */ /* 0x000fe20008800000 */
[----:B------:R-:W-:Y:S01]  /*1a20*/  HSETP2.GEU.AND P0, P2, R2, c[0x0] [0x284].H0_H0, PT ;  /* 0x2000a10002007634 */ /* 0x000fe20003a0e000 */
[----:B------:R-:W-:Y:S01]  /*1a30*/  IADD3 R2, R60, 0x8, RZ ;  /* 0x000000083c027810 */ /* 0x000fe20007ffe0ff */
[----:B------:R-:W-:Y:S01]  /*1a40*/  HSETP2.GEU.AND P1, PT, R27.H0_H0, c[0x0] [0x284].H0_H0, PT ;  /* 0x2000a1001b007634 */ /* 0x000fe20003f2e800 */
[----:B------:R-:W-:-:S02]  /*1a50*/  PRMT R24, R35, 0x5410, R24 ;  /* 0x0000541023187816 */ /* 0x000fc40000000018 */
[----:B------:R-:W-:Y:S02]  /*1a60*/  SEL R26, R25, UR4, P3 ;  /* 0x00000004191a7c07 */ /* 0x000fe40009800000 */
[----:B------:R-:W-:Y:S02]  /*1a70*/  ISETP.LT.AND P3, PT, R2, c[0x0][0x160], P4 ;  /* 0x0000580002007a0c */ /* 0x000fe40002761270 */
[----:B------:R-:W-:Y:S02]  /*1a80*/  SEL R25, R16, UR4, P0 ;  /* 0x0000000410197c07 */ /* 0x000fe40008000000 */
[----:B------:R-:W-:Y:S02]  /*1a90*/  SEL R27, R27, UR4, P1 ;  /* 0x000000041b1b7c07 */ /* 0x000fe40008800000 */
[----:B------:R-:W-:Y:S02]  /*1aa0*/  SEL R8, R8, UR4, P2 ;  /* 0x0000000408087c07 */ /* 0x000fe40009000000 */
[----:B------:R-:W-:-:S02]  /*1ab0*/  IADD3 R34, P0, R28, c[0x0][0x200], RZ ;  /* 0x000080001c227a10 */ /* 0x000fc40007f1e0ff */
[----:B------:R-:W-:Y:S02]  /*1ac0*/  PRMT R26, R31, 0x5410, R26 ;  /* 0x000054101f1a7816 */ /* 0x000fe4000000001a */
[----:B------:R-:W-:Y:S02]  /*1ad0*/  PRMT R25, R10, 0x5410, R25 ;  /* 0x000054100a197816 */ /* 0x000fe40000000019 */
[----:B------:R-:W-:Y:S02]  /*1ae0*/  PRMT R27, R8, 0x5410, R27 ;  /* 0x00005410081b7816 */ /* 0x000fe4000000001b */
[----:B------:R-:W-:-:S06]  /*1af0*/  IADD3.X R35, R29, c[0x0][0x204], RZ, P0, !PT ;  /* 0x000081001d237a10 */ /* 0x000fcc00007fe4ff */
[----:B------:R-:W-:Y:S04]  /*1b00*/  @P5 STG.E.128.SYS [R18], R24 ;  /* 0x0000001812005386 */ /* 0x000fe8000010ed00 */
[----:B------:R-:W2:Y:S04]  /*1b10*/  @P3 LDG.E.LTC128B.128.SYS R20, [R34] ;  /* 0x0000000022143381 */ /* 0x000ea800001eed20 */
[----:B------:R-:W-:Y:S05]  /*1b20*/  BAR.SYNC.DEFER_BLOCKING 0x0 ;  /* 0x0000000000007b1d */ /* 0x000fea0000010000 */
[----:B------:R-:W-:Y:S04]  /*1b30*/  STS [R32.X4], R17 ;  /* 0x0000001120007388 */ /* 0x000fe80000004800 */
[----:B------:R-:W-:Y:S04]  /*1b40*/  STS [R32.X4+0x10], R11 ;  /* 0x0000100b20007388 */ /* 0x000fe80000004800 */
[----:B------:R-:W-:Y:S04]  /*1b50*/  STS [R32.X4+0x20], R9 ;  /* 0x0000200920007388 */ /* 0x000fe80000004800 */
[----:B------:R-:W-:Y:S04]  /*1b60*/  STS [R32.X4+0x30], R3 ;  /* 0x0000300320007388 */ /* 0x000fe80000004800 */
[----:B------:R-:W-:Y:S05]  /*1b70*/  BAR.SYNC.DEFER_BLOCKING 0x0 ;  /* 0x0000000000007b1d */ /* 0x000fea0000010000 */
[----:B------:R-:W2:Y:S02]  /*1b80*/  LDS.U.128 R28, [R33.X16] ;  /* 0x00000000211c7984 */ /* 0x000ea4000000dc00 */
        /* <DEDUP_REMOVED lines=8> */
[----:B------:R-:W-:Y:S01]  /*1c10*/  HSETP2.GEU.AND P2, P1, R3, c[0x0] [0x284].H0_H0, PT ;  /* 0x2000a10003007634 */ /* 0x000fe2000394e000 */
[----:B------:R-:W-:Y:S02]  /*1c20*/  PRMT R3, R17, 0x5410, R30 ;  /* 0x0000541011037816 */ /* 0x000fe4000000001e */
[----:B------:R-:W-:-:S04]  /*1c30*/  PRMT R8, R16, 0x5410, R31 ;  /* 0x0000541010087816 */ /* 0x000fc8000000001f */
[----:B------:R-:W-:Y:S01]  /*1c40*/  HSETP2.GEU.AND P0, P5, R3, c[0x0] [0x284].H0_H0, PT ;  /* 0x2000a10003007634 */ /* 0x000fe20003d0e000 */
[----:B------:R-:W-:Y:S02]  /*1c50*/  SHF.R.U32.HI R3, RZ, 0x10, R30 ;  /* 0x00000010ff037819 */ /* 0x000fe4000001161e */
[----:B------:R-:W-:Y:S02]  /*1c60*/  SEL R9, R29, UR4, P1 ;  /* 0x000000041d097c07 */ /* 0x000fe40008800000 */
[----:B------:R-:W-:Y:S02]  /*1c70*/  SEL R28, R28, UR4, P2 ;  /* 0x000000041c1c7c07 */ /* 0x000fe40009000000 */
[----:B------:R-:W-:Y:S01]  /*1c80*/  HSETP2.GEU.AND P1, PT, R3.H0_H0, c[0x0] [0x284].H0_H0, PT ;  /* 0x2000a10003007634 */ /* 0x000fe20003f2e800 */
[----:B------:R-:W-:Y:S01]  /*1c90*/  SEL R17, R17, UR4, P0 ;  /* 0x0000000411117c07 */ /* 0x000fe20008000000 */
[----:B------:R-:W-:Y:S01]  /*1ca0*/  HSETP2.GEU.AND P3, P2, R8, c[0x0] [0x284].H0_H0, PT ;  /* 0x2000a10008007634 */ /* 0x000fe20003a6e000 */
[----:B------:R-:W-:Y:S01]  /*1cb0*/  SEL R10, R30, UR4, P5 ;  /* 0x000000041e0a7c07 */ /* 0x000fe2000a800000 */
[----:B------:R-:W-:Y:S01]  /*1cc0*/  HSETP2.GEU.AND P0, PT, R11.H0_H0, c[0x0] [0x284].H0_H0, PT ;  /* 0x2000a1000b007634 */ /* 0x000fe20003f0e800 */
[----:B------:R-:W-:-:S02]  /*1cd0*/  ISETP.LT.AND P5, PT, R2, c[0x0][0x160], P6 ;  /* 0x0000580002007a0c */ /* 0x000fc400037a1270 */
[----:B------:R-:W-:Y:S02]  /*1ce0*/  IADD3 R2, R60, 0x10, RZ ;  /* 0x000000103c027810 */ /* 0x000fe40007ffe0ff */
[----:B------:R-:W-:Y:S02]  /*1cf0*/  SEL R3, R3, UR4, P1 ;  /* 0x0000000403037c07 */ /* 0x000fe40008800000 */
[----:B------:R-:W-:Y:S02]  /*1d00*/  IADD3 R26, P1, R18, c[0x0][0x250], RZ ;  /* 0x00009400121a7a10 */ /* 0x000fe40007f3e0ff */
[----:B------:R-:W-:Y:S02]  /*1d10*/  SEL R16, R16, UR4, P3 ;  /* 0x0000000410107c07 */ /* 0x000fe40009800000 */
[----:B------:R-:W-:Y:S02]  /*1d20*/  SEL R11, R11, UR4, P0 ;  /* 0x000000040b0b7c07 */ /* 0x000fe40008000000 */
[----:B------:R-:W-:-:S02]  /*1d30*/  SEL R18, R31, UR4, P2 ;  /* 0x000000041f127c07 */ /* 0x000fc40009000000 */
[----:B------:R-:W-:Y:S02]  /*1d40*/  ISETP.LT.AND P3, PT, R2, c[0x0][0x160], P4 ;  /* 0x0000580002007a0c */ /* 0x000fe40002761270 */
[----:B------:R-:W-:Y:S02]  /*1d50*/  IADD3 R24, P0, R34, c[0x0][0x200], RZ ;  /* 0x0000800022187a10 */ /* 0x000fe40007f1e0ff */
[----:B------:R-:W-:Y:S02]  /*1d60*/  PRMT R8, R28, 0x5410, R17 ;  /* 0x000054101c087816 */ /* 0x000fe40000000011 */
[----:B------:R-:W-:Y:S02]  /*1d70*/  IADD3.X R27, R19, c[0x0][0x254], RZ, P1, !PT ;  /* 0x00009500131b7a10 */ /* 0x000fe40000ffe4ff */
[----:B------:R-:W-:Y:S02]  /*1d80*/  PRMT R10, R10, 0x5410, R3 ;  /* 0x000054100a0a7816 */ /* 0x000fe40000000003 */
[----:B------:R-:W-:-:S02]  /*1d90*/  PRMT R9, R9, 0x5410, R16 ;  /* 0x0000541009097816 */ /* 0x000fc40000000010 */
[----:B------:R-:W-:Y:S02]  /*1da0*/  PRMT R11, R18, 0x5410, R11 ;  /* 0x00005410120b7816 */ /* 0x000fe4000000000b */
[----:B------:R-:W-:-:S06]  /*1db0*/  IADD3.X R25, R35, c[0x0][0x204], RZ, P0, !PT ;  /* 0x0000810023197a10 */ /* 0x000fcc00007fe4ff */
[----:B------:R-:W-:Y:S04]  /*1dc0*/  @P5 STG.E.128.SYS [R26], R8 ;  /* 0x000000081a005386 */ /* 0x000fe8000010ed00 */
[----:B------:R-:W2:Y:S01]  /*1dd0*/  @P3 LDG.E.LTC128B.128.SYS R20, [R24] ;  /* 0x0000000018143381 */ /* 0x000ea200001eed20 */
[----:B------:R-:W-:Y:S01]  /*1de0*/  IADD3 R60, R60, 0x18, RZ ;  /* 0x000000183c3c7810 */ /* 0x000fe20007ffe0ff */
[----:B------:R-:W-:Y:S02]  /*1df0*/  ULDC.64 UR6, c[0x0][0x200] ;  /* 0x0000800000067ab9 */ /* 0x000fe40000000a00 */
[----:B------:R-:W-:Y:S01]  /*1e00*/  BAR.SYNC.DEFER_BLOCKING 0x0 ;  /* 0x0000000000007b1d */ /* 0x000fe20000010000 */
[----:B------:R-:W-:-:S04]  /*1e10*/  ISETP.LT.AND P4, PT, R60, c[0x0][0x160], P4 ;  /* 0x000058003c007a0c */ /* 0x000fc80002781270 */
        /* <DEDUP_REMOVED lines=17> */
[----:B------:R-:W-:Y:S02]  /*1f30*/  SHF.R.U32.HI R6, RZ, 0x10, R18 ;  /* 0x00000010ff067819 */ /* 0x000fe40000011612 */
[----:B------:R-:W-:-:S03]  /*1f40*/  PRMT R9, R4, 0x5410, R19 ;  /* 0x0000541004097816 */ /* 0x000fc60000000013 */
[----:B------:R-:W-:Y:S02]  /*1f50*/  SEL R16, R16, UR4, P2 ;  /* 0x0000000410107c07 */ /* 0x000fe40009000000 */
[----:B------:R-:W-:Y:S01]  /*1f60*/  SEL R3, R3, UR4, P1 ;  /* 0x0000000403037c07 */ /* 0x000fe20008800000 */
[----:B------:R-:W-:Y:S01]  /*1f70*/  HSETP2.GEU.AND P3, P2, R9, c[0x0] [0x284].H0_H0, PT ;  /* 0x2000a10009007634 */ /* 0x000fe20003a6e000 */
[----:B------:R-:W-:Y:S01]  /*1f80*/  SEL R9, R17, UR4, P0 ;  /* 0x0000000411097c07 */ /* 0x000fe20008000000 */
[----:B------:R-:W-:Y:S01]  /*1f90*/  HSETP2.GEU.AND P1, PT, R8.H0_H0, c[0x0] [0x284].H0_H0, PT ;  /* 0x2000a10008007634 */ /* 0x000fe20003f2e800 */
[----:B------:R-:W-:Y:S01]  /*1fa0*/  SEL R10, R18, UR4, P5 ;  /* 0x00000004120a7c07 */ /* 0x000fe2000a800000 */
[----:B------:R-:W-:Y:S01]  /*1fb0*/  HSETP2.GEU.AND P0, PT, R6.H0_H0, c[0x0] [0x284].H0_H0, PT ;  /* 0x2000a10006007634 */ /* 0x000fe20003f0e800 */
[----:B------:R-:W-:-:S05]  /*1fc0*/  ISETP.LT.AND P5, PT, R2, c[0x0][0x160], P6 ;  /* 0x0000580002007a0c */ /* 0x000fca00037a1270 */
[----:B------:R-:W-:Y:S02]  /*1fd0*/  SEL R11, R8, UR4, P1 ;  /* 0x00000004080b7c07 */ /* 0x000fe40008800000 */
[----:B------:R-:W-:Y:S02]  /*1fe0*/  SEL R17, R6, UR4, P0 ;  /* 0x0000000406117c07 */ /* 0x000fe40008000000 */
[----:B------:R-:W-:Y:S02]  /*1ff0*/  SEL R6, R4, UR4, P3 ;  /* 0x0000000404067c07 */ /* 0x000fe40009800000 */
[----:B------:R-:W-:Y:S02]  /*2000*/  IADD3 R2, P0, R26, c[0x0][0x250], RZ ;  /* 0x000094001a027a10 */ /* 0x000fe40007f1e0ff */
[----:B------:R-:W-:Y:S02]  /*2010*/  SEL R4, R19, UR4, P2 ;  /* 0x0000000413047c07 */ /* 0x000fe40009000000 */
[----:B------:R-:W-:-:S02]  /*2020*/  PRMT R8, R16, 0x5410, R3 ;  /* 0x0000541010087816 */ /* 0x000fc40000000003 */
[----:B------:R-:W-:Y:S02]  /*2030*/  IADD3.X R3, R27, c[0x0][0x254], RZ, P0, !PT ;  /* 0x000095001b037a10 */ /* 0x000fe400007fe4ff */
[----:B------:R-:W-:Y:S02]  /*2040*/  PRMT R10, R10, 0x5410, R17 ;  /* 0x000054100a0a7816 */ /* 0x000fe40000000011 */
[----:B------:R-:W-:Y:S02]  /*2050*/  PRMT R9, R9, 0x5410, R6 ;  /* 0x0000541009097816 */ /* 0x000fe40000000006 */
[----:B------:R-:W-:-:S08]  /*2060*/  PRMT R11, R4, 0x5410, R11 ;  /* 0x00005410040b7816 */ /* 0x000fd0000000000b */
[----:B------:R-:W-:Y:S04]  /*2070*/  @P5 STG.E.128.SYS [R2], R8 ;  /* 0x0000000802005386 */ /* 0x000fe8000010ed00 */
[----:B------:R-:W2:Y:S04]  /*2080*/  @P4 LDG.E.LTC128B.128.SYS R20, [R24.64+UR6] ;  /* 0x0000000618144981 */ /* 0x000ea8000c1eed20 */
        /* <DEDUP_REMOVED lines=19> */
[--C-:B------:R-:W-:Y:S02]  /*21c0*/  PRMT R6, R7, 0x5410, R0.reuse ;  /* 0x0000541007067816 */ /* 0x100fe40000000000 */
[----:B------:R-:W-:Y:S02]  /*21d0*/  SHF.R.U32.HI R4, RZ, 0x10, R0 ;  /* 0x00000010ff047819 */ /* 0x000fe40000011600 */
[----:B------:R-:W-:Y:S01]  /*21e0*/  HSETP2.GEU.AND P2, PT, R5.H0_H0, c[0x0] [0x284].H0_H0, PT ;  /* 0x2000a10005007634 */ /* 0x000fe20003f4e800 */
[----:B------:R-:W-:-:S02]  /*21f0*/  SEL R16, R16, UR4, P4 ;  /* 0x0000000410107c07 */ /* 0x000fc4000a000000 */
[----:B------:R-:W-:Y:S01]  /*2200*/  SEL R17, R17, UR4, P1 ;  /* 0x0000000411117c07 */ /* 0x000fe20008800000 */
[----:B------:R-:W-:Y:S01]  /*2210*/  HSETP2.GEU.AND P0, PT, R4.H0_H0, c[0x0] [0x284].H0_H0, PT ;  /* 0x2000a10004007634 */ /* 0x000fe20003f0e800 */
[----:B------:R-:W-:Y:S01]  /*2220*/  SEL R9, R9, UR4, P5 ;  /* 0x0000000409097c07 */ /* 0x000fe2000a800000 */
[----:B------:R-:W-:Y:S02]  /*2230*/  HSETP2.GEU.AND P4, P1, R6, c[0x0] [0x284].H0_H0, PT ;  /* 0x2000a10006007634 */ /* 0x000fe4000398e000 */
[----:B------:R-:W-:Y:S02]  /*2240*/  SEL R6, R5, UR4, P2 ;  /* 0x0000000405067c07 */ /* 0x000fe40009000000 */
[----:B------:R-:W-:Y:S02]  /*2250*/  SEL R5, R18, UR4, P3 ;  /* 0x0000000412057c07 */ /* 0x000fe40009800000 */
[----:B------:R-:W-:Y:S02]  /*2260*/  SEL R8, R4, UR4, P0 ;  /* 0x0000000404087c07 */ /* 0x000fe40008000000 */
[----:B------:R-:W-:-:S02]  /*2270*/  SEL R10, R7, UR4, P4 ;  /* 0x00000004070a7c07 */ /* 0x000fc4000a000000 */
[----:B------:R-:W-:Y:S02]  /*2280*/  SEL R7, R0, UR4, P1 ;  /* 0x0000000400077c07 */ /* 0x000fe40008800000 */
[----:B------:R-:W-:Y:S02]  /*2290*/  PRMT R6, R5, 0x5410, R6 ;  /* 0x0000541005067816 */ /* 0x000fe40000000006 */
[----:B------:R-:W-:Y:S02]  /*22a0*/  PRMT R4, R16, 0x5410, R9 ;  /* 0x0000541010047816 */ /* 0x000fe40000000009 */
[----:B------:R-:W-:Y:S02]  /*22b0*/  PRMT R5, R17, 0x5410, R10 ;  /* 0x0000541011057816 */ /* 0x000fe4000000000a */
[----:B------:R-:W-:Y:S01]  /*22c0*/  PRMT R7, R7, 0x5410, R8 ;  /* 0x0000541007077816 */ /* 0x000fe20000000008 */
[----:B------:R-:W-:Y:S07]  /*22d0*/  @!P6 EXIT ;  /* 0x000000000000e94d */ /* 0x000fee0003800000 */
[----:B------:R-:W-:Y:S02]  /*22e0*/  ULDC.64 UR4, c[0x0][0x250] ;  /* 0x0000940000047ab9 */ /* 0x000fe40000000a00 */
[----:B------:R-:W-:Y:S01]  /*22f0*/  STG.E.128.SYS [R2.64+UR4], R4 ;  /* 0x0000000402007986 */ /* 0x000fe2000c10ed04 */
[----:B------:R-:W-:Y:S05]  /*2300*/  EXIT ;  /* 0x000000000000794d */ /* 0x000fea0003800000 */
.L_x_241:
[----:B------:R-:W-:-:S00]  /*2310*/  BRA `(.L_x_241) ;  /* 0xfffffff000007947 */ /* 0x000fc0000383ffff */
[----:B------:R-:W-:-:S00]  /*2320*/  NOP ;  /* 0x0000000000007918 */ /* 0x000fc00000000000 */
[----:B------:R-:W-:-:S00]  /*2330*/  NOP ;  /* 0x0000000000007918 */ /* 0x000fc00000000000 */
[----:B------:R-:W-:-:S00]  /*2340*/  NOP ;  /* 0x0000000000007918 */ /* 0x000fc00000000000 */
[----:B------:R-:W-:-:S00]  /*2350*/  NOP ;  /* 0x0000000000007918 */ /* 0x000fc00000000000 */
[----:B------:R-:W-:-:S00]  /*2360*/  NOP ;  /* 0x0000000000007918 */ /* 0x000fc00000000000 */
[----:B------:R-:W-:-:S00]  /*2370*/  NOP ;  /* 0x0000000000007918 */ /* 0x000fc00000000000 */
.L_x_245:


//--------------------- .nv.shared._ZN7cutlass9reference6device6kernel26TensorScaleBiasGemmBatchedINS_9TensorRefINS_6half_tENS_6layout8RowMajorEEES8_S5_S8_NS_16NumericConverterIS5_S5_LNS_15FloatRoundStyleE2EEELi4ELi4EEEvNS_4gemm9GemmCoordET_T0_T1_T2_SH_illll --------------------------
	.section	.nv.shared._ZN7cutlass9reference6device6kernel26TensorScaleBiasGemmBatchedINS_9TensorRefINS_6half_tENS_6layout8RowMajorEEES8_S5_S8_NS_16NumericConverterIS5_S5_LNS_15FloatRoundStyleE2EEELi4ELi4EEEvNS_4gemm9GemmCoordET_T0_T1_T2_SH_illll,"aw",@nobits
	.sectionflags	@""
	.align	16


//--------------------- .nv.global                --------------------------
	.section	.nv.global,"aw",@nobits
.nv.global:
	.type		_ZN34_INTERNAL_a2e70ec2_4_k_cu_371cd5504cute1_E,@object
	.size		_ZN34_INTERNAL_a2e70ec2_4_k_cu_371cd5504cute1_E,(_ZN34_INTERNAL_a2e70ec2_4_k_cu_371cd5504cuda3std3__45__cpo6cbeginE - _ZN34_INTERNAL_a2e70ec2_4_k_cu_371cd5504cute1_E)
_ZN34_INTERNAL_a2e70ec2_4_k_cu_371cd5504cute1_E:
	.zero		1
	.type		_ZN34_INTERNAL_a2e70ec2_4_k_cu_371cd5504cuda3std3__45__cpo6cbeginE,@object
	.size		_ZN34_INTERNAL_a2e70ec2_4_k_cu_371cd5504cuda3std3__45__cpo6cbeginE,(_ZN34_INTERNAL_a2e70ec2_4_k_cu_371cd5504cuda3std3__48in_placeE - _ZN34_INTERNAL_a2e70ec2_4_k_cu_371cd5504cuda3std3__45__cpo6cbeginE)
_ZN34_INTERNAL_a2e70ec2_4_k_cu_371cd5504cuda3std3__45__cpo6cbeginE:
	.zero		1
	.type		_ZN34_INTERNAL_a2e70ec2_4_k_cu_371cd5504cuda3std3__48in_placeE,@object
	.size		_ZN34_INTERNAL_a2e70ec2_4_k_cu_371cd5504cuda3std3__48in_placeE,(_ZN34_INTERNAL_a2e70ec2_4_k_cu_371cd5504cuda3std6ranges3__45__cpo9iter_moveE - _ZN34_INTERNAL_a2e70ec2_4_k_cu_371cd5504cuda3std3__48in_placeE)
_ZN34_INTERNAL_a2e70ec2_4_k_cu_371cd5504cuda3std3__48in_placeE:
	.zero		1
	.type		_ZN34_INTERNAL_a2e70ec2_4_k_cu_371cd5504cuda3std6ranges3__45__cpo9iter_moveE,@object
	.size		_ZN34_INTERNAL_a2e70ec2_4_k_cu_371cd5504cuda3std6ranges3__45__cpo9iter_moveE,(_ZN34_INTERNAL_a2e70ec2_4_k_cu_371cd5504cuda3std3__45__cpo5beginE - _ZN34_INTERNAL_a2e70ec2_4_k_cu_371cd5504cuda3std6ranges3__45__cpo9iter_moveE)
_ZN34_INTERNAL_a2e70ec2_4_k_cu_371cd5504cuda3std6ranges3__45__cpo9iter_moveE:
	.zero		1
	.type		_ZN34_INTERNAL_a2e70ec2_4_k_cu_371cd5504cuda3std3__45__cpo5beginE,@object
	.size		_ZN34_INTERNAL_a2e70ec2_4_k_cu_371cd5504cuda3std3__45__cpo5beginE,(_ZN34_INTERNAL_a2e70ec2_4_k_cu_371cd5504cuda3std3__436_GLOBAL__N__a2e70ec2_4_k_cu_371cd5506ignoreE - _ZN34_INTERNAL_a2e70ec2_4_k_cu_371cd5504cuda3std3__45__cpo5beginE)
_ZN34_INTERNAL_a2e70ec2_4_k_cu_371cd5504cuda3std3__45__cpo5beginE:
	.zero		1
	.type		_ZN34_INTERNAL_a2e70ec2_4_k_cu_371cd5504cuda3std3__436_GLOBAL__N__a2e70ec2_4_k_cu_371cd5506ignoreE,@object
	.size		_ZN34_INTERNAL_a2e70ec2_4_k_cu_371cd5504cuda3std3__436_GLOBAL__N__a2e70ec2_4_k_cu_371cd5506ignoreE,(_ZN34_INTERNAL_a2e70ec2_4_k_cu_371cd5504cute7productE - _ZN34_INTERNAL_a2e70ec2_4_k_cu_371cd5504cuda3std3__436_GLOBAL__N__a2e70ec2_4_k_cu_371cd5506ignoreE)
_ZN34_INTERNAL_a2e70ec2_4_k_cu_371cd5504cuda3std3__436_GLOBAL__N__a2e70ec2_4_k_cu_371cd5506ignoreE:
	.zero		1
	.type		_ZN34_INTERNAL_a2e70ec2_4_k_cu_371cd5504cute7productE,@object
	.size		_ZN34_INTERNAL_a2e70ec2_4_k_cu_371cd5504cute7productE,(_ZN34_INTERNAL_a2e70ec2_4_k_cu_371cd5504cuda3std3__45__cpo3endE - _ZN34_INTERNAL_a2e70ec2_4_k_cu_371cd5504cute7productE)
_ZN34_INTERNAL_a2e70ec2_4_k_cu_371cd5504cute7productE:
	.zero		1
	.type		_ZN34_INTERNAL_a2e70ec2_4_k_cu_371cd5504cuda3std3__45__cpo3endE,@object
	.size		_ZN34_INTERNAL_a2e70ec2_4_k_cu_371cd5504cuda3std3__45__cpo3endE,(_ZN34_INTERNAL_a2e70ec2_4_k_cu_371cd5504cuda3std3__419piecewise_constructE - _ZN34_INTERNAL_a2e70ec2_4_k_cu_371cd5504cuda3std3__45__cpo3endE)
_ZN34_INTERNAL_a2e70ec2_4_k_cu_371cd5504cuda3std3__45__cpo3endE:
	.zero		1
	.type		_ZN34_INTERNAL_a2e70ec2_4_k_cu_371cd5504cuda3std3__419piecewise_constructE,@object
	.size		_ZN34_INTERNAL_a2e70ec2_4_k_cu_371cd5504cuda3std3__419piecewise_constructE,(_ZN34_INTERNAL_a2e70ec2_4_k_cu_371cd5504cuda3std3__45__cpo4cendE - _ZN34_INTERNAL_a2e70ec2_4_k_cu_371cd5504cuda3std3__419piecewise_constructE)
_ZN34_INTERNAL_a2e70ec2_4_k_cu_371cd5504cuda3std3__419piecewise_constructE:
	.zero		1
	.type		_ZN34_INTERNAL_a2e70ec2_4_k_cu_371cd5504cuda3std3__45__cpo4cendE,@object
	.size		_ZN34_INTERNAL_a2e70ec2_4_k_cu_371cd5504cuda3std3__45__cpo4cendE,(_ZN34_INTERNAL_a2e70ec2_4_k_cu_371cd5504cuda3std6ranges3__45__cpo4swapE - _ZN34_INTERNAL_a2e70ec2_4_k_cu_371cd5504cuda3std3__45__cpo4cendE)
_ZN34_INTERNAL_a2e70ec2_4_k_cu_371cd5504cuda3std3__45__cpo4cendE:
	.zero		1
	.type		_ZN34_INTERNAL_a2e70ec2_4_k_cu_371cd5504cuda3std6ranges3__45__cpo4swapE,@object
	.size		_ZN34_INTERNAL_a2e70ec2_4_k_cu_371cd5504cuda3std6ranges3__45__cpo4swapE,(.L_7 - _ZN34_INTERNAL_a2e70ec2_4_k_cu_371cd5504cuda3std6ranges3__45__cpo4swapE)
_ZN34_INTERNAL_a2e70ec2_4_k_cu_371cd5504cuda3std6ranges3__45__cpo4swapE:
	.zero		1
.L_7:


//--------------------- .nv.shared._ZN7cutlass9reference6device6kernel11GemmComplexINS_6half_tENS_6layout8RowMajorES4_NS5_11ColumnMajorES4_S6_S4_S4_S4_NS_16NumericConverterIS4_S4_LNS_15FloatRoundStyleE2EEENS_12multiply_addIS4_S4_S4_EELi4ELi16EEEvNS_4gemm9GemmCoordET5_NS_9TensorRefIT_T0_EENS_16ComplexTransformENSG_IT1_T2_EESK_SF_NSG_IT3_T4_EENSG_IT7_SP_EET6_illll --------------------------
	.section	.nv.shared._ZN7cutlass9reference6device6kernel11GemmComplexINS_6half_tENS_6layout8RowMajorES4_NS5_11ColumnMajorES4_S6_S4_S4_S4_NS_16NumericConverterIS4_S4_LNS_15FloatRoundStyleE2EEENS_12multiply_addIS4_S4_S4_EELi4ELi16EEEvNS_4gemm9GemmCoordET5_NS_9TensorRefIT_T0_EENS_16ComplexTransformENSG_IT1_T2_EESK_SF_NSG_IT3_T4_EENSG_IT7_SP_EET6_illll,"aw",@nobits
	.sectionflags	@""
	.align	16


//--------------------- .nv.shared._ZN7cutlass9reference6device6kernel11GemmComplexINS_6half_tENS_6layout8RowMajorES4_NS5_11ColumnMajorES4_S6_S4_S4_S4_NS_16NumericConverterIS4_S4_LNS_15FloatRoundStyleE2EEENS_12multiply_addIS4_S4_S4_EELi4ELi4EEEvNS_4gemm9GemmCoordET5_NS_9TensorRefIT_T0_EENS_16ComplexTransformENSG_IT1_T2_EESK_SF_NSG_IT3_T4_EENSG_IT7_SP_EET6_illll --------------------------
	.section	.nv.shared._ZN7cutlass9reference6device6kernel11GemmComplexINS_6half_tENS_6layout8RowMajorES4_NS5_11ColumnMajorES4_S6_S4_S4_S4_NS_16NumericConverterIS4_S4_LNS_15FloatRoundStyleE2EEENS_12multiply_addIS4_S4_S4_EELi4ELi4EEEvNS_4gemm9GemmCoordET5_NS_9TensorRefIT_T0_EENS_16ComplexTransformENSG_IT1_T2_EESK_SF_NSG_IT3_T4_EENSG_IT7_SP_EET6_illll,"aw",@nobits
	.sectionflags	@""
	.align	16


//--------------------- .nv.shared._ZN7cutlass9reference6device6kernel13TensorForEachINS1_6detail14TensorReLuFuncINS_6half_tENS_6layout8RowMajorEEELi2ENS9_6ParamsEEEvNS_5CoordIXT0_EilEET1_ --------------------------
	.section	.nv.shared._ZN7cutlass9reference6device6kernel13TensorForEachINS1_6detail14TensorReLuFuncINS_6half_tENS_6layout8RowMajorEEELi2ENS9_6ParamsEEEvNS_5CoordIXT0_EilEET1_,"aw",@nobits
	.sectionflags	@""
	.align	16


//--------------------- .nv.shared._ZN7cutlass9reference6device6kernel4GemmINS_9TensorRefINS_6half_tENS_6layout8RowMajorEEENS4_IS5_NS6_11ColumnMajorEEES8_S5_S5_NS_11MatrixShapeILi4ELi4EEENS_12multiply_addIS5_S5_S5_EENS_16NumericConverterIS5_S5_LNS_15FloatRoundStyleE2EEEEEvNS_4gemm9GemmCoordET2_T_T0_SK_T1_SN_T3_ --------------------------
	.section	.nv.shared._ZN7cutlass9reference6device6kernel4GemmINS_9TensorRefINS_6half_tENS_6layout8RowMajorEEENS4_IS5_NS6_11ColumnMajorEEES8_S5_S5_NS_11MatrixShapeILi4ELi4EEENS_12multiply_addIS5_S5_S5_EENS_16NumericConverterIS5_S5_LNS_15FloatRoundStyleE2EEEEEvNS_4gemm9GemmCoordET2_T_T0_SK_T1_SN_T3_,"aw",@nobits
	.sectionflags	@""
	.align	16


//--------------------- .nv.shared._ZN7cutlass6KernelINS_4gemm6kernel7B2bGemmINS1_11threadblock15B2bMmaPipelinedINS1_9GemmShapeILi64ELi64ELi32EEENS_9transform11threadblock22PredicatedTileIteratorINS_11MatrixShapeILi64ELi32EEENS_6half_tENS_6layout8RowMajorELi1ENS8_29PitchLinearWarpRakedThreadMapINS_16PitchLinearShapeILi32ELi64EEELi64ENSH_ILi4ELi8EEELi8EEELi8ELb0ENSE_9NoPermuteEEENS9_19RegularTileIteratorISC_SD_NSE_37RowMajorTensorOpMultiplicandCrosswiseILi16ELi32EEELi0ESK_Li16EEENSA_INSB_ILi32ELi64EEESD_NSE_11ColumnMajorELi0ESK_Li8ELb0ESL_EENSN_ISR_SD_NSE_40ColumnMajorTensorOpMultiplicandCrosswiseILi16ELi32EEELi1ESK_Li16EEENS6_ILi64ELi128ELi32EEENS1_4warp27MmaTensorOpFragmentIteratorINSB_ILi32ELi8EEESR_Li32ESD_SD_SS_NS6_ILi16ELi8ELi8EEENS_8epilogue6thread21LinearCombinationReluISD_Li4ESD_SD_LNS13_9ScaleType4KindE2ELNS_15FloatRoundStyleE2EEEEENS9_14VectorIteratorINS9_30PredicatedVectorAccessIteratorINSB_ILi64ELi64EEENSB_ILi32ELi32EEESD_SF_Li2ELb0EEEEENS8_4warp22VectorFragmentIteratorINSB_ILi1ELi8EEESD_SF_S11_Li2EEENSA_INSB_ILi32ELi128EEESD_SS_Li0ENSG_INSH_ILi32ELi128EEELi64ESJ_Li8EEELi8ELb0ESL_EENSN_IS1K_SD_SV_Li1ES1M_Li16EEESD_SF_S18_NS4_9MmaPolicyINSY_11MmaTensorOpINS6_ILi32ELi64ELi32EEESD_SP_SD_SV_SD_SF_NSY_17MmaTensorOpPolicyINS_4arch3MmaIS11_Li32ESD_SF_SD_SS_SD_SF_NS1T_13OpMultiplyAddEEENSB_ILi1ELi1EEEEELi1ELb0EbEENSB_ILi0ELi0EEES20_Li1EEENS1P_INS1Q_INS6_ILi32ELi128ELi32EEESD_SP_SD_SV_SD_SF_S1Y_Li1ELb0EbEES20_S20_Li1EEENS_21NumericArrayConverterISD_SD_Li32ELS17_2ENS8_6thread14UnaryTransform8IdentityEEES29_NS25_ISD_SD_Li64ELS17_2ES28_EEbEENS12_11threadblock8EpilogueISX_S23_Li1ENS2C_22PredicatedTileIteratorINS2C_26OutputTileOptimalThreadMapINS2C_15OutputTileShapeILi128ELi8ELi2ELi1ELi1EEENS2G_ILi1ELi4ELi1ELi1ELi4EEELi64ELi8ELi16EEESD_Lb0ESL_Lb0EEENS12_4warp24FragmentIteratorTensorOpIS22_S11_SD_NS_5ArrayISD_Li4ELb0EEESF_EENS2L_20TileIteratorTensorOpIS22_S11_SD_SF_EENS2C_18SharedLoadIteratorINS2J_18CompactedThreadMapESD_Li16EEENS14_ISD_Li8ESD_SD_LS16_1ELS17_2EEENSB_ILi0ELi16EEELi1ELi1EEENS4_30GemmIdentityThreadblockSwizzleILi1EEEEEEEvNT_6ParamsE --------------------------
	.section	.nv.shared._ZN7cutlass6KernelINS_4gemm6kernel7B2bGemmINS1_11threadblock15B2bMmaPipelinedINS1_9GemmShapeILi64ELi64ELi32EEENS_9transform11threadblock22PredicatedTileIteratorINS_11MatrixShapeILi64ELi32EEENS_6half_tENS_6layout8RowMajorELi1ENS8_29PitchLinearWarpRakedThreadMapINS_16PitchLinearShapeILi32ELi64EEELi64ENSH_ILi4ELi8EEELi8EEELi8ELb0ENSE_9NoPermuteEEENS9_19RegularTileIteratorISC_SD_NSE_37RowMajorTensorOpMultiplicandCrosswiseILi16ELi32EEELi0ESK_Li16EEENSA_INSB_ILi32ELi64EEESD_NSE_11ColumnMajorELi0ESK_Li8ELb0ESL_EENSN_ISR_SD_NSE_40ColumnMajorTensorOpMultiplicandCrosswiseILi16ELi32EEELi1ESK_Li16EEENS6_ILi64ELi128ELi32EEENS1_4warp27MmaTensorOpFragmentIteratorINSB_ILi32ELi8EEESR_Li32ESD_SD_SS_NS6_ILi16ELi8ELi8EEENS_8epilogue6thread21LinearCombinationReluISD_Li4ESD_SD_LNS13_9ScaleType4KindE2ELNS_15FloatRoundStyleE2EEEEENS9_14VectorIteratorINS9_30PredicatedVectorAccessIteratorINSB_ILi64ELi64EEENSB_ILi32ELi32EEESD_SF_Li2ELb0EEEEENS8_4warp22VectorFragmentIteratorINSB_ILi1ELi8EEESD_SF_S11_Li2EEENSA_INSB_ILi32ELi128EEESD_SS_Li0ENSG_INSH_ILi32ELi128EEELi64ESJ_Li8EEELi8ELb0ESL_EENSN_IS1K_SD_SV_Li1ES1M_Li16EEESD_SF_S18_NS4_9MmaPolicyINSY_11MmaTensorOpINS6_ILi32ELi64ELi32EEESD_SP_SD_SV_SD_SF_NSY_17MmaTensorOpPolicyINS_4arch3MmaIS11_Li32ESD_SF_SD_SS_SD_SF_NS1T_13OpMultiplyAddEEENSB_ILi1ELi1EEEEELi1ELb0EbEENSB_ILi0ELi0EEES20_Li1EEENS1P_INS1Q_INS6_ILi32ELi128ELi32EEESD_SP_SD_SV_SD_SF_S1Y_Li1ELb0EbEES20_S20_Li1EEENS_21NumericArrayConverterISD_SD_Li32ELS17_2ENS8_6thread14UnaryTransform8IdentityEEES29_NS25_ISD_SD_Li64ELS17_2ES28_EEbEENS12_11threadblock8EpilogueISX_S23_Li1ENS2C_22PredicatedTileIteratorINS2C_26OutputTileOptimalThreadMapINS2C_15OutputTileShapeILi128ELi8ELi2ELi1ELi1EEENS2G_ILi1ELi4ELi1ELi1ELi4EEELi64ELi8ELi16EEESD_Lb0ESL_Lb0EEENS12_4warp24FragmentIteratorTensorOpIS22_S11_SD_NS_5ArrayISD_Li4ELb0EEESF_EENS2L_20TileIteratorTensorOpIS22_S11_SD_SF_EENS2C_18SharedLoadIteratorINS2J_18CompactedThreadMapESD_Li16EEENS14_ISD_Li8ESD_SD_LS16_1ELS17_2EEENSB_ILi0ELi16EEELi1ELi1EEENS4_30GemmIdentityThreadblockSwizzleILi1EEEEEEEvNT_6ParamsE,"aw",@nobits
	.sectionflags	@""
	.align	16


//--------------------- .nv.shared._ZN7cutlass6KernelINS_4gemm6kernel4GemmINS1_11threadblock12MmaPipelinedINS1_9GemmShapeILi64ELi128ELi32EEENS_9transform11threadblock22PredicatedTileIteratorINS_11MatrixShapeILi64ELi32EEENS_6half_tENS_6layout8RowMajorELi1ENS8_29PitchLinearWarpRakedThreadMapINS_16PitchLinearShapeILi32ELi64EEELi128ENSH_ILi4ELi8EEELi8EEELi8ELb0ENSE_9NoPermuteEEENS9_19RegularTileIteratorISC_SD_NSE_37RowMajorTensorOpMultiplicandCrosswiseILi16ELi32EEELi0ESK_Li16EEENSA_INSB_ILi32ELi128EEESD_NSE_11ColumnMajorELi0ENSG_INSH_ILi32ELi128EEELi128ESJ_Li8EEELi8ELb0ESL_EENSN_ISR_SD_NSE_40ColumnMajorTensorOpMultiplicandCrosswiseILi16ELi32EEELi1ESU_Li16EEESD_SF_NS4_9MmaPolicyINS1_4warp11MmaTensorOpINS6_ILi32ELi64ELi32EEESD_SP_SD_SX_SD_SF_NS10_17MmaTensorOpPolicyINS_4arch3MmaINS6_ILi16ELi8ELi8EEELi32ESD_SF_SD_SS_SD_SF_NS14_13OpMultiplyAddEEENSB_ILi1ELi1EEEEELi1ELb0EbEENSB_ILi0ELi0EEES1C_Li1EEENS_21NumericArrayConverterISD_SD_Li16ELNS_15FloatRoundStyleE2ENS8_6thread14UnaryTransform8IdentityEEENS1E_ISD_SD_Li32ELS1F_2ES1I_EEbEENS_8epilogue11threadblock8EpilogueIS7_S1B_Li1ENS1N_22PredicatedTileIteratorINS1N_26OutputTileOptimalThreadMapINS1N_15OutputTileShapeILi128ELi8ELi2ELi1ELi1EEENS1R_ILi1ELi4ELi1ELi1ELi4EEELi128ELi8ELi16EEESD_Lb0ESL_Lb0EEENS1M_4warp24FragmentIteratorTensorOpIS12_S16_SD_NS_5ArrayISD_Li4ELb0EEESF_EENS1W_20TileIteratorTensorOpIS12_S16_SD_SF_EENS1N_18SharedLoadIteratorINS1U_18CompactedThreadMapESD_Li16EEENS1M_6thread21LinearCombinationReluISD_Li8ESD_SD_LNS26_9ScaleType4KindE1ELS1F_2EEENSB_ILi0ELi16EEELi1ELi1EEENS4_30GemmIdentityThreadblockSwizzleILi1EEELb0EEEEEvNT_6ParamsE --------------------------
	.section	.nv.shared._ZN7cutlass6KernelINS_4gemm6kernel4GemmINS1_11threadblock12MmaPipelinedINS1_9GemmShapeILi64ELi128ELi32EEENS_9transform11threadblock22PredicatedTileIteratorINS_11MatrixShapeILi64ELi32EEENS_6half_tENS_6layout8RowMajorELi1ENS8_29PitchLinearWarpRakedThreadMapINS_16PitchLinearShapeILi32ELi64EEELi128ENSH_ILi4ELi8EEELi8EEELi8ELb0ENSE_9NoPermuteEEENS9_19RegularTileIteratorISC_SD_NSE_37RowMajorTensorOpMultiplicandCrosswiseILi16ELi32EEELi0ESK_Li16EEENSA_INSB_ILi32ELi128EEESD_NSE_11ColumnMajorELi0ENSG_INSH_ILi32ELi128EEELi128ESJ_Li8EEELi8ELb0ESL_EENSN_ISR_SD_NSE_40ColumnMajorTensorOpMultiplicandCrosswiseILi16ELi32EEELi1ESU_Li16EEESD_SF_NS4_9MmaPolicyINS1_4warp11MmaTensorOpINS6_ILi32ELi64ELi32EEESD_SP_SD_SX_SD_SF_NS10_17MmaTensorOpPolicyINS_4arch3MmaINS6_ILi16ELi8ELi8EEELi32ESD_SF_SD_SS_SD_SF_NS14_13OpMultiplyAddEEENSB_ILi1ELi1EEEEELi1ELb0EbEENSB_ILi0ELi0EEES1C_Li1EEENS_21NumericArrayConverterISD_SD_Li16ELNS_15FloatRoundStyleE2ENS8_6thread14UnaryTransform8IdentityEEENS1E_ISD_SD_Li32ELS1F_2ES1I_EEbEENS_8epilogue11threadblock8EpilogueIS7_S1B_Li1ENS1N_22PredicatedTileIteratorINS1N_26OutputTileOptimalThreadMapINS1N_15OutputTileShapeILi128ELi8ELi2ELi1ELi1EEENS1R_ILi1ELi4ELi1ELi1ELi4EEELi128ELi8ELi16EEESD_Lb0ESL_Lb0EEENS1M_4warp24FragmentIteratorTensorOpIS12_S16_SD_NS_5ArrayISD_Li4ELb0EEESF_EENS1W_20TileIteratorTensorOpIS12_S16_SD_SF_EENS1N_18SharedLoadIteratorINS1U_18CompactedThreadMapESD_Li16EEENS1M_6thread21LinearCombinationReluISD_Li8ESD_SD_LNS26_9ScaleType4KindE1ELS1F_2EEENSB_ILi0ELi16EEELi1ELi1EEENS4_30GemmIdentityThreadblockSwizzleILi1EEELb0EEEEEvNT_6ParamsE,"aw",@nobits
	.sectionflags	@""
	.align	16


//--------------------- .nv.shared._ZN7cutlass6KernelINS_4gemm6kernel4GemmINS1_11threadblock12MmaPipelinedINS1_9GemmShapeILi64ELi64ELi32EEENS_9transform11threadblock22PredicatedTileIteratorINS_11MatrixShapeILi64ELi32EEENS_6half_tENS_6layout8RowMajorELi1ENS8_29PitchLinearWarpRakedThreadMapINS_16PitchLinearShapeILi32ELi64EEELi128ENSH_ILi4ELi8EEELi8EEELi8ELb0ENSE_9NoPermuteEEENS9_19RegularTileIteratorISC_SD_NSE_37RowMajorTensorOpMultiplicandCrosswiseILi16ELi32EEELi0ESK_Li16EEENSA_INSB_ILi32ELi64EEESD_NSE_11ColumnMajorELi0ESK_Li8ELb0ESL_EENSN_ISR_SD_NSE_40ColumnMajorTensorOpMultiplicandCrosswiseILi16ELi32EEELi1ESK_Li16EEESD_SF_NS4_9MmaPolicyINS1_4warp11MmaTensorOpINS6_ILi32ELi32ELi32EEESD_SP_SD_SV_SD_SF_NSY_17MmaTensorOpPolicyINS_4arch3MmaINS6_ILi16ELi8ELi8EEELi32ESD_SF_SD_SS_SD_SF_NS12_13OpMultiplyAddEEENSB_ILi1ELi1EEEEELi1ELb0EbEENSB_ILi0ELi0EEES1A_Li1EEENS_21NumericArrayConverterISD_SD_Li16ELNS_15FloatRoundStyleE2ENS8_6thread14UnaryTransform8IdentityEEES1H_bEENS_8epilogue11threadblock8EpilogueIS7_S19_Li1ENS1K_22PredicatedTileIteratorINS1K_26OutputTileOptimalThreadMapINS1K_15OutputTileShapeILi64ELi8ELi2ELi1ELi1EEENS1O_ILi1ELi4ELi1ELi1ELi4EEELi128ELi8ELi16EEESD_Lb0ESL_Lb0EEENS1J_4warp24FragmentIteratorTensorOpIS10_S14_SD_NS_5ArrayISD_Li4ELb0EEESF_EENS1T_20TileIteratorTensorOpIS10_S14_SD_SF_EENS1K_18SharedLoadIteratorINS1R_18CompactedThreadMapESD_Li16EEENS1J_6thread21LinearCombinationReluISD_Li8ESD_SD_LNS23_9ScaleType4KindE1ELS1D_2EEENSB_ILi0ELi16EEELi1ELi1EEENS4_30GemmIdentityThreadblockSwizzleILi1EEELb0EEEEEvNT_6ParamsE --------------------------
	.section	.nv.shared._ZN7cutlass6KernelINS_4gemm6kernel4GemmINS1_11threadblock12MmaPipelinedINS1_9GemmShapeILi64ELi64ELi32EEENS_9transform11threadblock22PredicatedTileIteratorINS_11MatrixShapeILi64ELi32EEENS_6half_tENS_6layout8RowMajorELi1ENS8_29PitchLinearWarpRakedThreadMapINS_16PitchLinearShapeILi32ELi64EEELi128ENSH_ILi4ELi8EEELi8EEELi8ELb0ENSE_9NoPermuteEEENS9_19RegularTileIteratorISC_SD_NSE_37RowMajorTensorOpMultiplicandCrosswiseILi16ELi32EEELi0ESK_Li16EEENSA_INSB_ILi32ELi64EEESD_NSE_11ColumnMajorELi0ESK_Li8ELb0ESL_EENSN_ISR_SD_NSE_40ColumnMajorTensorOpMultiplicandCrosswiseILi16ELi32EEELi1ESK_Li16EEESD_SF_NS4_9MmaPolicyINS1_4warp11MmaTensorOpINS6_ILi32ELi32ELi32EEESD_SP_SD_SV_SD_SF_NSY_17MmaTensorOpPolicyINS_4arch3MmaINS6_ILi16ELi8ELi8EEELi32ESD_SF_SD_SS_SD_SF_NS12_13OpMultiplyAddEEENSB_ILi1ELi1EEEEELi1ELb0EbEENSB_ILi0ELi0EEES1A_Li1EEENS_21NumericArrayConverterISD_SD_Li16ELNS_15FloatRoundStyleE2ENS8_6thread14UnaryTransform8IdentityEEES1H_bEENS_8epilogue11threadblock8EpilogueIS7_S19_Li1ENS1K_22PredicatedTileIteratorINS1K_26OutputTileOptimalThreadMapINS1K_15OutputTileShapeILi64ELi8ELi2ELi1ELi1EEENS1O_ILi1ELi4ELi1ELi1ELi4EEELi128ELi8ELi16EEESD_Lb0ESL_Lb0EEENS1J_4warp24FragmentIteratorTensorOpIS10_S14_SD_NS_5ArrayISD_Li4ELb0EEESF_EENS1T_20TileIteratorTensorOpIS10_S14_SD_SF_EENS1K_18SharedLoadIteratorINS1R_18CompactedThreadMapESD_Li16EEENS1J_6thread21LinearCombinationReluISD_Li8ESD_SD_LNS23_9ScaleType4KindE1ELS1D_2EEENSB_ILi0ELi16EEELi1ELi1EEENS4_30GemmIdentityThreadblockSwizzleILi1EEELb0EEEEEvNT_6ParamsE,"aw",@nobits
	.sectionflags	@""
	.align	16
